	.target	sm_100a

	.elftype	@"ET_EXEC"


//--------------------- .note.nv.tkinfo           --------------------------
	.section	.note.nv.tkinfo,"",@"SHT_NOTE"
	.sectionflags	@"SHF_NOTE_NV_TKINFO"
	.tkinfo
        /*0018*/ 	.word	0x00000002
        /*0030*/ 	.string	""
        /*0030*/ 	.string	"ptxas"
        /*0030*/ 	.string	"Cuda compilation tools, release 13.0, V13.0.88"
        /*0030*/ 	.string	"Build cuda_13.0.r13.0/compiler.36424714_0"
        /*0030*/ 	.string	"-arch sm_100a -m 64 "



//--------------------- .note.nv.cuinfo           --------------------------
	.section	.note.nv.cuinfo,"",@"SHT_NOTE"
	.sectionflags	@"SHF_NOTE_NV_CUINFO"
        /*0018*/ 	.short	0x0002
        /*001a*/ 	.short	0x0064
        /*001c*/ 	.short	0x0082
	.zero		2


//--------------------- .nv.info                  --------------------------
	.section	.nv.info,"",@"SHT_CUDA_INFO"
	.align	4


	//----- nvinfo : EIATTR_REGCOUNT
	.align		4
        /*0000*/ 	.byte	0x04, 0x2f
        /*0002*/ 	.short	(.L_19 - .L_18)
	.align		4
.L_18:
        /*0004*/ 	.word	index@(_ZN7cutlass13device_kernelINS_4gemm6kernel13GemmUniversalIN4cute5tupleIJiiiiEEENS1_10collective13CollectiveMmaINS1_46MainloopSm100TmaUmmaWarpSpecializedBlockScaledILi9ELi2ELi1ENS5_IJNS4_1CILi2EEESB_NSA_ILi1EEEEEEEENS5_IJNSA_ILi256EEESF_NSA_ILi128EEEEEENS5_IJNS_12float_e2m1_tENS_13float_ue8m0_tEEEENS5_IJNS5_IJlSC_lEEENS4_6LayoutINS5_IJNS5_IJNS5_IJNSA_ILi32EEENSA_ILi4EEEEEEiEEESQ_NS5_IJSC_iEEEEEENS5_IJNS5_IJNS5_IJNSA_ILi16EEESO_EEEiEEENS5_IJNS5_IJNSA_ILi0EEESC_EEENSA_ILi512EEEEEENS5_IJSW_iEEEEEEEEEEESK_S13_NS4_8TiledMMAINS4_8MMA_AtomIJNS4_23SM100_MMA_MXF4_2x1SM_SSISI_SI_fSJ_Li256ELi256ELi32ELNS4_4UMMA5MajorE0ELS18_0ELNS17_7ScaleInE0ELS19_0EEEEEENSM_INS5_IJSC_SC_SC_EEENS5_IJSW_SW_SW_EEEEENS5_IJNS4_10UnderscoreES1F_S1F_EEEEENS5_IJNS4_28SM100_TMA_2SM_LOAD_MULTICASTES1I_EEENS5_IJNS4_14ComposedLayoutINS4_7SwizzleILi2ELi4ELi3EEENS4_18smem_ptr_flag_bitsILi4EEENSM_INS5_IJNSA_ILi8EEESG_EEENS5_IJSG_SC_EEEEEEENSM_INS5_IJNS5_IJNS5_IJSP_SC_EEENS5_IJSN_SB_EEEEEESC_NS5_IJSB_SC_EEEEEENS5_IJNS5_IJNS5_IJSU_SY_EEESX_EEESW_NS5_IJSB_SY_EEEEEEEEEEEvNS4_8identityENS5_IJNS4_18SM100_TMA_2SM_LOADES1I_EEENS5_IJS1T_NSM_INS5_IJNS5_IJNS5_IJSP_SB_EEES1V_EEESC_S1X_EEENS5_IJS20_SW_NS5_IJSB_NSA_ILi1024EEEEEEEEEEEEEEvS25_EENS_8epilogue10collective18CollectiveEpilogueINS2H_23Sm100TmaWarpSpecializedILi4ELi2ELi64ELb1ELb0EEEJNS5_IJSG_SF_SG_EEENS5_IJNSM_ISG_SC_EENSM_INSA_ILi64EEESC_EEEEENS_10bfloat16_tESL_S2R_SL_NS2H_6fusion15FusionCallbacksIS2L_NS2S_17LinearCombinationIS2R_fS2R_fLNS_15FloatRoundStyleE2EEES2M_S2Q_JEEENS4_5SM1004TMEM4LOAD26SM100_TMEM_LOAD_32dp32b64xENS4_13SM90_TMA_LOADENS1K_INS1L_ILi3ELi4ELi3EEENS1N_ILi16EEENSM_INS5_IJS1P_S2O_EEENS5_IJS2O_SC_EEEEEEENS4_39AutoVectorizingCopyWithAssumedAlignmentILi128EEENS4_14SM90_TMA_STOREES38_S3A_S3A_EEEvvEEEEvNT_6ParamsE)
        /*0008*/ 	.word	0x000000a8


	//----- nvinfo : EIATTR_FRAME_SIZE
	.align		4
.L_19:
        /*000c*/ 	.byte	0x04, 0x11
        /*000e*/ 	.short	(.L_21 - .L_20)
	.align		4
.L_20:
        /*0010*/ 	.word	index@($__internal_2_$__cuda_sm10x_tcgen05_guardrail_trap_unallocated_columns_being_dealloced)
        /*0014*/ 	.word	0x00000000


	//----- nvinfo : EIATTR_FRAME_SIZE
	.align		4
.L_21:
        /*0018*/ 	.byte	0x04, 0x11
        /*001a*/ 	.short	(.L_23 - .L_22)
	.align		4
.L_22:
        /*001c*/ 	.word	index@($__internal_1_$__cuda_sm10x_tcgen05_guardrail_trap_phase_invalid_during_alloc)
        /*0020*/ 	.word	0x00000000


	//----- nvinfo : EIATTR_FRAME_SIZE
	.align		4
.L_23:
        /*0024*/ 	.byte	0x04, 0x11
        /*0026*/ 	.short	(.L_25 - .L_24)
	.align		4
.L_24:
        /*0028*/ 	.word	index@($__internal_0_$__cuda_sm10x_tcgen05_guardrail_trap_col_being_dealloced_not_returned_by_alloc)
        /*002c*/ 	.word	0x00000000


	//----- nvinfo : EIATTR_FRAME_SIZE
	.align		4
.L_25:
        /*0030*/ 	.byte	0x04, 0x11
        /*0032*/ 	.short	(.L_27 - .L_26)
	.align		4
.L_26:
        /*0034*/ 	.word	index@(_ZN7cutlass13device_kernelINS_4gemm6kernel13GemmUniversalIN4cute5tupleIJiiiiEEENS1_10collective13CollectiveMmaINS1_46MainloopSm100TmaUmmaWarpSpecializedBlockScaledILi9ELi2ELi1ENS5_IJNS4_1CILi2EEESB_NSA_ILi1EEEEEEEENS5_IJNSA_ILi256EEESF_NSA_ILi128EEEEEENS5_IJNS_12float_e2m1_tENS_13float_ue8m0_tEEEENS5_IJNS5_IJlSC_lEEENS4_6LayoutINS5_IJNS5_IJNS5_IJNSA_ILi32EEENSA_ILi4EEEEEEiEEESQ_NS5_IJSC_iEEEEEENS5_IJNS5_IJNS5_IJNSA_ILi16EEESO_EEEiEEENS5_IJNS5_IJNSA_ILi0EEESC_EEENSA_ILi512EEEEEENS5_IJSW_iEEEEEEEEEEESK_S13_NS4_8TiledMMAINS4_8MMA_AtomIJNS4_23SM100_MMA_MXF4_2x1SM_SSISI_SI_fSJ_Li256ELi256ELi32ELNS4_4UMMA5MajorE0ELS18_0ELNS17_7ScaleInE0ELS19_0EEEEEENSM_INS5_IJSC_SC_SC_EEENS5_IJSW_SW_SW_EEEEENS5_IJNS4_10UnderscoreES1F_S1F_EEEEENS5_IJNS4_28SM100_TMA_2SM_LOAD_MULTICASTES1I_EEENS5_IJNS4_14ComposedLayoutINS4_7SwizzleILi2ELi4ELi3EEENS4_18smem_ptr_flag_bitsILi4EEENSM_INS5_IJNSA_ILi8EEESG_EEENS5_IJSG_SC_EEEEEEENSM_INS5_IJNS5_IJNS5_IJSP_SC_EEENS5_IJSN_SB_EEEEEESC_NS5_IJSB_SC_EEEEEENS5_IJNS5_IJNS5_IJSU_SY_EEESX_EEESW_NS5_IJSB_SY_EEEEEEEEEEEvNS4_8identityENS5_IJNS4_18SM100_TMA_2SM_LOADES1I_EEENS5_IJS1T_NSM_INS5_IJNS5_IJNS5_IJSP_SB_EEES1V_EEESC_S1X_EEENS5_IJS20_SW_NS5_IJSB_NSA_ILi1024EEEEEEEEEEEEEEvS25_EENS_8epilogue10collective18CollectiveEpilogueINS2H_23Sm100TmaWarpSpecializedILi4ELi2ELi64ELb1ELb0EEEJNS5_IJSG_SF_SG_EEENS5_IJNSM_ISG_SC_EENSM_INSA_ILi64EEESC_EEEEENS_10bfloat16_tESL_S2R_SL_NS2H_6fusion15FusionCallbacksIS2L_NS2S_17LinearCombinationIS2R_fS2R_fLNS_15FloatRoundStyleE2EEES2M_S2Q_JEEENS4_5SM1004TMEM4LOAD26SM100_TMEM_LOAD_32dp32b64xENS4_13SM90_TMA_LOADENS1K_INS1L_ILi3ELi4ELi3EEENS1N_ILi16EEENSM_INS5_IJS1P_S2O_EEENS5_IJS2O_SC_EEEEEEENS4_39AutoVectorizingCopyWithAssumedAlignmentILi128EEENS4_14SM90_TMA_STOREES38_S3A_S3A_EEEvvEEEEvNT_6ParamsE)
        /*0038*/ 	.word	0x00000000


	//----- nvinfo : EIATTR_MIN_STACK_SIZE
	.align		4
.L_27:
        /*003c*/ 	.byte	0x04, 0x12
        /*003e*/ 	.short	(.L_29 - .L_28)
	.align		4
.L_28:
        /*0040*/ 	.word	index@(_ZN7cutlass13device_kernelINS_4gemm6kernel13GemmUniversalIN4cute5tupleIJiiiiEEENS1_10collective13CollectiveMmaINS1_46MainloopSm100TmaUmmaWarpSpecializedBlockScaledILi9ELi2ELi1ENS5_IJNS4_1CILi2EEESB_NSA_ILi1EEEEEEEENS5_IJNSA_ILi256EEESF_NSA_ILi128EEEEEENS5_IJNS_12float_e2m1_tENS_13float_ue8m0_tEEEENS5_IJNS5_IJlSC_lEEENS4_6LayoutINS5_IJNS5_IJNS5_IJNSA_ILi32EEENSA_ILi4EEEEEEiEEESQ_NS5_IJSC_iEEEEEENS5_IJNS5_IJNS5_IJNSA_ILi16EEESO_EEEiEEENS5_IJNS5_IJNSA_ILi0EEESC_EEENSA_ILi512EEEEEENS5_IJSW_iEEEEEEEEEEESK_S13_NS4_8TiledMMAINS4_8MMA_AtomIJNS4_23SM100_MMA_MXF4_2x1SM_SSISI_SI_fSJ_Li256ELi256ELi32ELNS4_4UMMA5MajorE0ELS18_0ELNS17_7ScaleInE0ELS19_0EEEEEENSM_INS5_IJSC_SC_SC_EEENS5_IJSW_SW_SW_EEEEENS5_IJNS4_10UnderscoreES1F_S1F_EEEEENS5_IJNS4_28SM100_TMA_2SM_LOAD_MULTICASTES1I_EEENS5_IJNS4_14ComposedLayoutINS4_7SwizzleILi2ELi4ELi3EEENS4_18smem_ptr_flag_bitsILi4EEENSM_INS5_IJNSA_ILi8EEESG_EEENS5_IJSG_SC_EEEEEEENSM_INS5_IJNS5_IJNS5_IJSP_SC_EEENS5_IJSN_SB_EEEEEESC_NS5_IJSB_SC_EEEEEENS5_IJNS5_IJNS5_IJSU_SY_EEESX_EEESW_NS5_IJSB_SY_EEEEEEEEEEEvNS4_8identityENS5_IJNS4_18SM100_TMA_2SM_LOADES1I_EEENS5_IJS1T_NSM_INS5_IJNS5_IJNS5_IJSP_SB_EEES1V_EEESC_S1X_EEENS5_IJS20_SW_NS5_IJSB_NSA_ILi1024EEEEEEEEEEEEEEvS25_EENS_8epilogue10collective18CollectiveEpilogueINS2H_23Sm100TmaWarpSpecializedILi4ELi2ELi64ELb1ELb0EEEJNS5_IJSG_SF_SG_EEENS5_IJNSM_ISG_SC_EENSM_INSA_ILi64EEESC_EEEEENS_10bfloat16_tESL_S2R_SL_NS2H_6fusion15FusionCallbacksIS2L_NS2S_17LinearCombinationIS2R_fS2R_fLNS_15FloatRoundStyleE2EEES2M_S2Q_JEEENS4_5SM1004TMEM4LOAD26SM100_TMEM_LOAD_32dp32b64xENS4_13SM90_TMA_LOADENS1K_INS1L_ILi3ELi4ELi3EEENS1N_ILi16EEENSM_INS5_IJS1P_S2O_EEENS5_IJS2O_SC_EEEEEEENS4_39AutoVectorizingCopyWithAssumedAlignmentILi128EEENS4_14SM90_TMA_STOREES38_S3A_S3A_EEEvvEEEEvNT_6ParamsE)
        /*0044*/ 	.word	0x00000000
.L_29:


//--------------------- .nv.compat                --------------------------
	.section	.nv.compat,"",@"SHT_CUDA_COMPAT_INFO"
	.align	4
        /*0000*/ 	.byte	0x02, 0x09, 0x01, 0x00, 0x02, 0x02, 0x02, 0x00, 0x02, 0x05, 0x05, 0x00, 0x03, 0x07, 0x01, 0x01
        /*0010*/ 	.byte	0x02, 0x03, 0x01, 0x00, 0x02, 0x06, 0x01, 0x00, 0x04, 0x0b, 0x08, 0x00, 0x09, 0x00, 0x00, 0x00
        /*0020*/ 	.byte	0x00, 0x00, 0x00, 0x00


//--------------------- .nv.info._ZN7cutlass13device_kernelINS_4gemm6kernel13GemmUniversalIN4cute5tupleIJiiiiEEENS1_10collective13CollectiveMmaINS1_46MainloopSm100TmaUmmaWarpSpecializedBlockScaledILi9ELi2ELi1ENS5_IJNS4_1CILi2EEESB_NSA_ILi1EEEEEEEENS5_IJNSA_ILi256EEESF_NSA_ILi128EEEEEENS5_IJNS_12float_e2m1_tENS_13float_ue8m0_tEEEENS5_IJNS5_IJlSC_lEEENS4_6LayoutINS5_IJNS5_IJNS5_IJNSA_ILi32EEENSA_ILi4EEEEEEiEEESQ_NS5_IJSC_iEEEEEENS5_IJNS5_IJNS5_IJNSA_ILi16EEESO_EEEiEEENS5_IJNS5_IJNSA_ILi0EEESC_EEENSA_ILi512EEEEEENS5_IJSW_iEEEEEEEEEEESK_S13_NS4_8TiledMMAINS4_8MMA_AtomIJNS4_23SM100_MMA_MXF4_2x1SM_SSISI_SI_fSJ_Li256ELi256ELi32ELNS4_4UMMA5MajorE0ELS18_0ELNS17_7ScaleInE0ELS19_0EEEEEENSM_INS5_IJSC_SC_SC_EEENS5_IJSW_SW_SW_EEEEENS5_IJNS4_10UnderscoreES1F_S1F_EEEEENS5_IJNS4_28SM100_TMA_2SM_LOAD_MULTICASTES1I_EEENS5_IJNS4_14ComposedLayoutINS4_7SwizzleILi2ELi4ELi3EEENS4_18smem_ptr_flag_bitsILi4EEENSM_INS5_IJNSA_ILi8EEESG_EEENS5_IJSG_SC_EEEEEEENSM_INS5_IJNS5_IJNS5_IJSP_SC_EEENS5_IJSN_SB_EEEEEESC_NS5_IJSB_SC_EEEEEENS5_IJNS5_IJNS5_IJSU_SY_EEESX_EEESW_NS5_IJSB_SY_EEEEEEEEEEEvNS4_8identityENS5_IJNS4_18SM100_TMA_2SM_LOADES1I_EEENS5_IJS1T_NSM_INS5_IJNS5_IJNS5_IJSP_SB_EEES1V_EEESC_S1X_EEENS5_IJS20_SW_NS5_IJSB_NSA_ILi1024EEEEEEEEEEEEEEvS25_EENS_8epilogue10collective18CollectiveEpilogueINS2H_23Sm100TmaWarpSpecializedILi4ELi2ELi64ELb1ELb0EEEJNS5_IJSG_SF_SG_EEENS5_IJNSM_ISG_SC_EENSM_INSA_ILi64EEESC_EEEEENS_10bfloat16_tESL_S2R_SL_NS2H_6fusion15FusionCallbacksIS2L_NS2S_17LinearCombinationIS2R_fS2R_fLNS_15FloatRoundStyleE2EEES2M_S2Q_JEEENS4_5SM1004TMEM4LOAD26SM100_TMEM_LOAD_32dp32b64xENS4_13SM90_TMA_LOADENS1K_INS1L_ILi3ELi4ELi3EEENS1N_ILi16EEENSM_INS5_IJS1P_S2O_EEENS5_IJS2O_SC_EEEEEEENS4_39AutoVectorizingCopyWithAssumedAlignmentILi128EEENS4_14SM90_TMA_STOREES38_S3A_S3A_EEEvvEEEEvNT_6ParamsE --------------------------
	.section	.nv.info._ZN7cutlass13device_kernelINS_4gemm6kernel13GemmUniversalIN4cute5tupleIJiiiiEEENS1_10collective13CollectiveMmaINS1_46MainloopSm100TmaUmmaWarpSpecializedBlockScaledILi9ELi2ELi1ENS5_IJNS4_1CILi2EEESB_NSA_ILi1EEEEEEEENS5_IJNSA_ILi256EEESF_NSA_ILi128EEEEEENS5_IJNS_12float_e2m1_tENS_13float_ue8m0_tEEEENS5_IJNS5_IJlSC_lEEENS4_6LayoutINS5_IJNS5_IJNS5_IJNSA_ILi32EEENSA_ILi4EEEEEEiEEESQ_NS5_IJSC_iEEEEEENS5_IJNS5_IJNS5_IJNSA_ILi16EEESO_EEEiEEENS5_IJNS5_IJNSA_ILi0EEESC_EEENSA_ILi512EEEEEENS5_IJSW_iEEEEEEEEEEESK_S13_NS4_8TiledMMAINS4_8MMA_AtomIJNS4_23SM100_MMA_MXF4_2x1SM_SSISI_SI_fSJ_Li256ELi256ELi32ELNS4_4UMMA5MajorE0ELS18_0ELNS17_7ScaleInE0ELS19_0EEEEEENSM_INS5_IJSC_SC_SC_EEENS5_IJSW_SW_SW_EEEEENS5_IJNS4_10UnderscoreES1F_S1F_EEEEENS5_IJNS4_28SM100_TMA_2SM_LOAD_MULTICASTES1I_EEENS5_IJNS4_14ComposedLayoutINS4_7SwizzleILi2ELi4ELi3EEENS4_18smem_ptr_flag_bitsILi4EEENSM_INS5_IJNSA_ILi8EEESG_EEENS5_IJSG_SC_EEEEEEENSM_INS5_IJNS5_IJNS5_IJSP_SC_EEENS5_IJSN_SB_EEEEEESC_NS5_IJSB_SC_EEEEEENS5_IJNS5_IJNS5_IJSU_SY_EEESX_EEESW_NS5_IJSB_SY_EEEEEEEEEEEvNS4_8identityENS5_IJNS4_18SM100_TMA_2SM_LOADES1I_EEENS5_IJS1T_NSM_INS5_IJNS5_IJNS5_IJSP_SB_EEES1V_EEESC_S1X_EEENS5_IJS20_SW_NS5_IJSB_NSA_ILi1024EEEEEEEEEEEEEEvS25_EENS_8epilogue10collective18CollectiveEpilogueINS2H_23Sm100TmaWarpSpecializedILi4ELi2ELi64ELb1ELb0EEEJNS5_IJSG_SF_SG_EEENS5_IJNSM_ISG_SC_EENSM_INSA_ILi64EEESC_EEEEENS_10bfloat16_tESL_S2R_SL_NS2H_6fusion15FusionCallbacksIS2L_NS2S_17LinearCombinationIS2R_fS2R_fLNS_15FloatRoundStyleE2EEES2M_S2Q_JEEENS4_5SM1004TMEM4LOAD26SM100_TMEM_LOAD_32dp32b64xENS4_13SM90_TMA_LOADENS1K_INS1L_ILi3ELi4ELi3EEENS1N_ILi16EEENSM_INS5_IJS1P_S2O_EEENS5_IJS2O_SC_EEEEEEENS4_39AutoVectorizingCopyWithAssumedAlignmentILi128EEENS4_14SM90_TMA_STOREES38_S3A_S3A_EEEvvEEEEvNT_6ParamsE,"",@"SHT_CUDA_INFO"
	.sectionflags	@""
	.align	4


	//----- nvinfo : EIATTR_CUDA_API_VERSION
	.align		4
        /*0000*/ 	.byte	0x04, 0x37
        /*0002*/ 	.short	(.L_31 - .L_30)
.L_30:
        /*0004*/ 	.word	0x00000082


	//----- nvinfo : EIATTR_KPARAM_INFO
	.align		4
.L_31:
        /*0008*/ 	.byte	0x04, 0x17
        /*000a*/ 	.short	(.L_33 - .L_32)
.L_32:
        /*000c*/ 	.word	0x00000000
        /*0010*/ 	.short	0x0000
        /*0012*/ 	.short	0x0000
        /*0014*/ 	.byte	0x00, 0xf0, 0x01, 0x30


	//----- nvinfo : EIATTR_AT_ENTRY_FRAGMENTS
	.align		4
.L_33:
        /*0018*/ 	.byte	0x04, 0x4f
        /*001a*/ 	.short	(.L_35 - .L_34)


	//   ....[0]....
.L_34:
        /*001c*/ 	.word	0x00000007


	//----- nvinfo : EIATTR_RESERVED_SMEM_USED
	.align		4
.L_35:
        /*0020*/ 	.byte	0x01, 0x41
	.zero		2


	//----- nvinfo : EIATTR_SPARSE_MMA_MASK
	.align		4
        /*0024*/ 	.byte	0x03, 0x50
        /*0026*/ 	.short	0x0000


	//----- nvinfo : EIATTR_TCGEN05_2CTA_USED
	.align		4
        /*0028*/ 	.byte	0x01, 0x52
	.zero		2


	//----- nvinfo : EIATTR_MAXREG_COUNT
	.align		4
        /*002c*/ 	.byte	0x03, 0x1b
        /*002e*/ 	.short	0x00ff


	//----- nvinfo : EIATTR_NUM_BARRIERS
	.align		4
        /*0030*/ 	.byte	0x02, 0x4c
        /*0032*/ 	.byte	0x07
	.zero		1


	//----- nvinfo : EIATTR_EXTERNS
	.align		4
        /*0034*/ 	.byte	0x04, 0x0f
        /*0036*/ 	.short	(.L_37 - .L_36)


	//   ....[0]....
	.align		4
.L_36:
        /*0038*/ 	.word	index@(__assertfail)


	//----- nvinfo : EIATTR_MERCURY_ISA_VERSION
	.align		4
.L_37:
        /*003c*/ 	.byte	0x03, 0x5f
        /*003e*/ 	.short	0x0101


	//----- nvinfo : EIATTR_INT_WARP_WIDE_INSTR_OFFSETS
	.align		4
        /*0040*/ 	.byte	0x04, 0x31
        /*0042*/ 	.short	(.L_39 - .L_38)


	//   ....[0]....
.L_38:
        /*0044*/ 	.word	0x00000ea0


	//   ....[1]....
        /*0048*/ 	.word	0x00000f50


	//   ....[2]....
        /*004c*/ 	.word	0x00004c10


	//   ....[3]....
        /*0050*/ 	.word	0x00004c30


	//   ....[4]....
        /*0054*/ 	.word	0x00004c60


	//   ....[5]....
        /*0058*/ 	.word	0x00005800


	//   ....[6]....
        /*005c*/ 	.word	0x00005870


	//   ....[7]....
        /*0060*/ 	.word	0x000059b0


	//   ....[8]....
        /*0064*/ 	.word	0x00005ab0


	//   ....[9]....
        /*0068*/ 	.word	0x00005b20


	//   ....[10]....
        /*006c*/ 	.word	0x00005c20


	//   ....[11]....
        /*0070*/ 	.word	0x00005cb0


	//   ....[12]....
        /*0074*/ 	.word	0x00005d60


	//----- nvinfo : EIATTR_COOP_GROUP_MASK_REGIDS
	.align		4
.L_39:
        /*0078*/ 	.byte	0x04, 0x29
        /*007a*/ 	.short	(.L_41 - .L_40)


	//   ....[0]....
.L_40:
        /*007c*/ 	.word	0xffffffff


	//   ....[1]....
        /*0080*/ 	.word	0xffffffff


	//   ....[2]....
        /*0084*/ 	.word	0xffffffff


	//   ....[3]....
        /*0088*/ 	.word	0xffffffff


	//   ....[4]....
        /*008c*/ 	.word	0xffffffff


	//   ....[5]....
        /*0090*/ 	.word	0xffffffff


	//   ....[6]....
        /*0094*/ 	.word	0xffffffff


	//   ....[7]....
        /*0098*/ 	.word	0xffffffff


	//   ....[8]....
        /*009c*/ 	.word	0xffffffff


	//   ....[9]....
        /*00a0*/ 	.word	0xffffffff


	//   ....[10]....
        /*00a4*/ 	.word	0xffffffff


	//   ....[11]....
        /*00a8*/ 	.word	0xffffffff


	//   ....[12]....
        /*00ac*/ 	.word	0xffffffff


	//   ....[13]....
        /*00b0*/ 	.word	0xffffffff


	//----- nvinfo : EIATTR_COOP_GROUP_INSTR_OFFSETS
	.align		4
.L_41:
        /*00b4*/ 	.byte	0x04, 0x28
        /*00b6*/ 	.short	(.L_43 - .L_42)


	//   ....[0]....
.L_42:
        /*00b8*/ 	.word	0x000000a0


	//   ....[1]....
        /*00bc*/ 	.word	0x00000570


	//   ....[2]....
        /*00c0*/ 	.word	0x00000810


	//   ....[3]....
        /*00c4*/ 	.word	0x000009b0


	//   ....[4]....
        /*00c8*/ 	.word	0x00000ab0


	//   ....[5]....
        /*00cc*/ 	.word	0x00000c20


	//   ....[6]....
        /*00d0*/ 	.word	0x00000d60


	//   ....[7]....
        /*00d4*/ 	.word	0x00000fc0


	//   ....[8]....
        /*00d8*/ 	.word	0x00002720


	//   ....[9]....
        /*00dc*/ 	.word	0x000038e0


	//   ....[10]....
        /*00e0*/ 	.word	0x00003dd0


	//   ....[11]....
        /*00e4*/ 	.word	0x00003e00


	//   ....[12]....
        /*00e8*/ 	.word	0x00004af0


	//   ....[13]....
        /*00ec*/ 	.word	0x00004d20


	//----- nvinfo : EIATTR_VRC_CTA_INIT_COUNT
	.align		4
.L_43:
        /*00f0*/ 	.byte	0x02, 0x4a
        /*00f2*/ 	.byte	0x80
	.zero		1


	//----- nvinfo : EIATTR_SYSCALL_OFFSETS
	.align		4
        /*00f4*/ 	.byte	0x04, 0x46
        /*00f6*/ 	.short	(.L_45 - .L_44)


	//   ....[0]....
.L_44:
        /*00f8*/ 	.word	0x00006a50


	//   ....[1]....
        /*00fc*/ 	.word	0x00006b40


	//   ....[2]....
        /*0100*/ 	.word	0x00007560


	//   ....[3]....
        /*0104*/ 	.word	0x00008a30


	//   ....[4]....
        /*0108*/ 	.word	0x00009e90


	//   ....[5]....
        /*010c*/ 	.word	0x0000b2d0


	//----- nvinfo : EIATTR_MBARRIER_INSTR_OFFSETS
	.align		4
.L_45:
        /*0110*/ 	.byte	0x04, 0x39
        /*0112*/ 	.short	(.L_47 - .L_46)


	//   ....[0]....
.L_46:
        /*0114*/ 	.word	0x000006d0
        /*0118*/ 	.word	0x000000ff
        /*011c*/ 	.word	0x00000000
        /*0120*/ 	.short	0x0100
        /*0122*/ 	.byte	0x04
	.zero		1


	//   ....[1]....
        /*0124*/ 	.word	0x000006e0
        /*0128*/ 	.word	0x000000ff
        /*012c*/ 	.word	0x00000048
        /*0130*/ 	.short	0x0100
        /*0132*/ 	.byte	0x04
	.zero		1


	//   ....[2]....
        /*0134*/ 	.word	0x000006f0
        /*0138*/ 	.word	0x000000ff
        /*013c*/ 	.word	0x00000008
        /*0140*/ 	.short	0x0100
        /*0142*/ 	.byte	0x04
	.zero		1


	//   ....[3]....
        /*0144*/ 	.word	0x00000700
        /*0148*/ 	.word	0x000000ff
        /*014c*/ 	.word	0x00000050
        /*0150*/ 	.short	0x0100
        /*0152*/ 	.byte	0x04
	.zero		1


	//   ....[4]....
        /*0154*/ 	.word	0x00000710
        /*0158*/ 	.word	0x000000ff
        /*015c*/ 	.word	0x00000010
        /*0160*/ 	.short	0x0100
        /*0162*/ 	.byte	0x04
	.zero		1


	//   ....[5]....
        /*0164*/ 	.word	0x00000720
        /*0168*/ 	.word	0x000000ff
        /*016c*/ 	.word	0x00000058
        /*0170*/ 	.short	0x0100
        /*0172*/ 	.byte	0x04
	.zero		1


	//   ....[6]....
        /*0174*/ 	.word	0x00000730
        /*0178*/ 	.word	0x000000ff
        /*017c*/ 	.word	0x00000018
        /*0180*/ 	.short	0x0100
        /*0182*/ 	.byte	0x04
	.zero		1


	//   ....[7]....
        /*0184*/ 	.word	0x00000740
        /*0188*/ 	.word	0x000000ff
        /*018c*/ 	.word	0x00000060
        /*0190*/ 	.short	0x0100
        /*0192*/ 	.byte	0x04
	.zero		1


	//   ....[8]....
        /*0194*/ 	.word	0x00000750
        /*0198*/ 	.word	0x000000ff
        /*019c*/ 	.word	0x00000020
        /*01a0*/ 	.short	0x0100
        /*01a2*/ 	.byte	0x04
	.zero		1


	//   ....[9]....
        /*01a4*/ 	.word	0x00000760
        /*01a8*/ 	.word	0x000000ff
        /*01ac*/ 	.word	0x00000068
        /*01b0*/ 	.short	0x0100
        /*01b2*/ 	.byte	0x04
	.zero		1


	//   ....[10]....
        /*01b4*/ 	.word	0x00000770
        /*01b8*/ 	.word	0x000000ff
        /*01bc*/ 	.word	0x00000028
        /*01c0*/ 	.short	0x0100
        /*01c2*/ 	.byte	0x04
	.zero		1


	//   ....[11]....
        /*01c4*/ 	.word	0x00000780
        /*01c8*/ 	.word	0x000000ff
        /*01cc*/ 	.word	0x00000070
        /*01d0*/ 	.short	0x0100
        /*01d2*/ 	.byte	0x04
	.zero		1


	//   ....[12]....
        /*01d4*/ 	.word	0x00000790
        /*01d8*/ 	.word	0x000000ff
        /*01dc*/ 	.word	0x00000030
        /*01e0*/ 	.short	0x0100
        /*01e2*/ 	.byte	0x04
	.zero		1


	//   ....[13]....
        /*01e4*/ 	.word	0x000007a0
        /*01e8*/ 	.word	0x000000ff
        /*01ec*/ 	.word	0x00000078
        /*01f0*/ 	.short	0x0100
        /*01f2*/ 	.byte	0x04
	.zero		1


	//   ....[14]....
        /*01f4*/ 	.word	0x000007b0
        /*01f8*/ 	.word	0x000000ff
        /*01fc*/ 	.word	0x00000038
        /*0200*/ 	.short	0x0100
        /*0202*/ 	.byte	0x04
	.zero		1


	//   ....[15]....
        /*0204*/ 	.word	0x000007c0
        /*0208*/ 	.word	0x000000ff
        /*020c*/ 	.word	0x00000080
        /*0210*/ 	.short	0x0100
        /*0212*/ 	.byte	0x04
	.zero		1


	//   ....[16]....
        /*0214*/ 	.word	0x000007d0
        /*0218*/ 	.word	0x000000ff
        /*021c*/ 	.word	0x00000040
        /*0220*/ 	.short	0x0100
        /*0222*/ 	.byte	0x04
	.zero		1


	//   ....[17]....
        /*0224*/ 	.word	0x000007e0
        /*0228*/ 	.word	0x000000ff
        /*022c*/ 	.word	0x00000088
        /*0230*/ 	.short	0x0100
        /*0232*/ 	.byte	0x04
	.zero		1


	//   ....[18]....
        /*0234*/ 	.word	0x00000920
        /*0238*/ 	.word	0x000000ff
        /*023c*/ 	.word	0x00000090
        /*0240*/ 	.short	0x0100
        /*0242*/ 	.byte	0x04
	.zero		1


	//   ....[19]....
        /*0244*/ 	.word	0x00000930
        /*0248*/ 	.word	0x000000ff
        /*024c*/ 	.word	0x000000b0
        /*0250*/ 	.short	0x0100
        /*0252*/ 	.byte	0x04
	.zero		1


	//   ....[20]....
        /*0254*/ 	.word	0x00000940
        /*0258*/ 	.word	0x000000ff
        /*025c*/ 	.word	0x00000098
        /*0260*/ 	.short	0x0100
        /*0262*/ 	.byte	0x04
	.zero		1


	//   ....[21]....
        /*0264*/ 	.word	0x00000950
        /*0268*/ 	.word	0x000000ff
        /*026c*/ 	.word	0x000000b8
        /*0270*/ 	.short	0x0100
        /*0272*/ 	.byte	0x04
	.zero		1


	//   ....[22]....
        /*0274*/ 	.word	0x00000960
        /*0278*/ 	.word	0x000000ff
        /*027c*/ 	.word	0x000000a0
        /*0280*/ 	.short	0x0100
        /*0282*/ 	.byte	0x04
	.zero		1


	//   ....[23]....
        /*0284*/ 	.word	0x00000970
        /*0288*/ 	.word	0x000000ff
        /*028c*/ 	.word	0x000000c0
        /*0290*/ 	.short	0x0100
        /*0292*/ 	.byte	0x04
	.zero		1


	//   ....[24]....
        /*0294*/ 	.word	0x00000980
        /*0298*/ 	.word	0x000000ff
        /*029c*/ 	.word	0x000000a8
        /*02a0*/ 	.short	0x0100
        /*02a2*/ 	.byte	0x04
	.zero		1


	//   ....[25]....
        /*02a4*/ 	.word	0x00000990
        /*02a8*/ 	.word	0x000000ff
        /*02ac*/ 	.word	0x000000c8
        /*02b0*/ 	.short	0x0100
        /*02b2*/ 	.byte	0x04
	.zero		1


	//   ....[26]....
        /*02b4*/ 	.word	0x00000a80
        /*02b8*/ 	.word	0x000000ff
        /*02bc*/ 	.word	0x000000d0
        /*02c0*/ 	.short	0x0100
        /*02c2*/ 	.byte	0x06
	.zero		1


	//   ....[27]....
        /*02c4*/ 	.word	0x00000a90
        /*02c8*/ 	.word	0x000000ff
        /*02cc*/ 	.word	0x000000d8
        /*02d0*/ 	.short	0x0100
        /*02d2*/ 	.byte	0x06
	.zero		1


	//   ....[28]....
        /*02d4*/ 	.word	0x00000bd0
        /*02d8*/ 	.word	0x000000ff
        /*02dc*/ 	.word	0x000000e0
        /*02e0*/ 	.short	0x0100
        /*02e2*/ 	.byte	0x06
	.zero		1


	//   ....[29]....
        /*02e4*/ 	.word	0x00000be0
        /*02e8*/ 	.word	0x000000ff
        /*02ec*/ 	.word	0x000000f0
        /*02f0*/ 	.short	0x0100
        /*02f2*/ 	.byte	0x06
	.zero		1


	//   ....[30]....
        /*02f4*/ 	.word	0x00000bf0
        /*02f8*/ 	.word	0x000000ff
        /*02fc*/ 	.word	0x000000e8
        /*0300*/ 	.short	0x0100
        /*0302*/ 	.byte	0x06
	.zero		1


	//   ....[31]....
        /*0304*/ 	.word	0x00000c00
        /*0308*/ 	.word	0x000000ff
        /*030c*/ 	.word	0x000000f8
        /*0310*/ 	.short	0x0100
        /*0312*/ 	.byte	0x06
	.zero		1


	//   ....[32]....
        /*0314*/ 	.word	0x00000d30
        /*0318*/ 	.word	0x000000ff
        /*031c*/ 	.word	0x00000100
        /*0320*/ 	.short	0x0100
        /*0322*/ 	.byte	0x04
	.zero		1


	//   ....[33]....
        /*0324*/ 	.word	0x00000d40
        /*0328*/ 	.word	0x000000ff
        /*032c*/ 	.word	0x00000108
        /*0330*/ 	.short	0x0100
        /*0332*/ 	.byte	0x04
	.zero		1


	//   ....[34]....
        /*0334*/ 	.word	0x00000e40
        /*0338*/ 	.word	0x000000ff
        /*033c*/ 	.word	0x00000110
        /*0340*/ 	.short	0x0100
        /*0342*/ 	.byte	0x04
	.zero		1


	//   ....[35]....
        /*0344*/ 	.word	0x00000e50
        /*0348*/ 	.word	0x000000ff
        /*034c*/ 	.word	0x00000120
        /*0350*/ 	.short	0x0100
        /*0352*/ 	.byte	0x04
	.zero		1


	//   ....[36]....
        /*0354*/ 	.word	0x00000e60
        /*0358*/ 	.word	0x000000ff
        /*035c*/ 	.word	0x00000118
        /*0360*/ 	.short	0x0100
        /*0362*/ 	.byte	0x04
	.zero		1


	//   ....[37]....
        /*0364*/ 	.word	0x00000e70
        /*0368*/ 	.word	0x000000ff
        /*036c*/ 	.word	0x00000128
        /*0370*/ 	.short	0x0100
        /*0372*/ 	.byte	0x04
	.zero		1


	//   ....[38]....
        /*0374*/ 	.word	0x00000f70
        /*0378*/ 	.word	0x000000ff
        /*037c*/ 	.word	0x00000130
        /*0380*/ 	.short	0x0100
        /*0382*/ 	.byte	0x06
	.zero		1


	//   ....[39]....
        /*0384*/ 	.word	0x00001c70
        /*0388*/ 	.word	0x00000000
        /*038c*/ 	.word	0x00000120
        /*0390*/ 	.short	0x010a
        /*0392*/ 	.byte	0xff
	.zero		1


	//   ....[40]....
        /*0394*/ 	.word	0x00001c90
        /*0398*/ 	.word	0x00000000
        /*039c*/ 	.word	0x00000110
        /*03a0*/ 	.short	0x0101
        /*03a2*/ 	.byte	0xff
	.zero		1


	//   ....[41]....
        /*03a4*/ 	.word	0x00001d50
        /*03a8*/ 	.word	0x000000ff
        /*03ac*/ 	.word	0x00000048
        /*03b0*/ 	.short	0x010a
        /*03b2*/ 	.byte	0x04
	.zero		1


	//   ....[42]....
        /*03b4*/ 	.word	0x00001e50
        /*03b8*/ 	.word	0x000000ff
        /*03bc*/ 	.word	0x00000048
        /*03c0*/ 	.short	0x010a
        /*03c2*/ 	.byte	0x05
	.zero		1


	//   ....[43]....
        /*03c4*/ 	.word	0x00001fc0
        /*03c8*/ 	.word	0x000000ff
        /*03cc*/ 	.word	0x00000048
        /*03d0*/ 	.short	0x010a
        /*03d2*/ 	.byte	0x06
	.zero		1


	//   ....[44]....
        /*03d4*/ 	.word	0x00002280
        /*03d8*/ 	.word	0x000000ff
        /*03dc*/ 	.word	0x000000d8
        /*03e0*/ 	.short	0x0101
        /*03e2*/ 	.byte	0x07
	.zero		1


	//   ....[45]....
        /*03e4*/ 	.word	0x000022a0
        /*03e8*/ 	.word	0x000000ff
        /*03ec*/ 	.word	0x00000048
        /*03f0*/ 	.short	0x010a
        /*03f2*/ 	.byte	0x04
	.zero		1


	//   ....[46]....
        /*03f4*/ 	.word	0x00002320
        /*03f8*/ 	.word	0x000000ff
        /*03fc*/ 	.word	0x00000048
        /*0400*/ 	.short	0x010a
        /*0402*/ 	.byte	0x06
	.zero		1


	//   ....[47]....
        /*0404*/ 	.word	0x00002460
        /*0408*/ 	.word	0x000000ff
        /*040c*/ 	.word	0x00000048
        /*0410*/ 	.short	0x010a
        /*0412*/ 	.byte	0x04
	.zero		1


	//   ....[48]....
        /*0414*/ 	.word	0x00002750
        /*0418*/ 	.word	0x00000003
        /*041c*/ 	.word	0x000000e0
        /*0420*/ 	.short	0x010a
        /*0422*/ 	.byte	0xff
	.zero		1


	//   ....[49]....
        /*0424*/ 	.word	0x000028a0
        /*0428*/ 	.word	0x00000000
        /*042c*/ 	.word	0x00000000
        /*0430*/ 	.short	0x0101
        /*0432*/ 	.byte	0xff
	.zero		1


	//   ....[50]....
        /*0434*/ 	.word	0x00002e60
        /*0438*/ 	.word	0x000000ff
        /*043c*/ 	.word	0x00000000
        /*0440*/ 	.short	0x010a
        /*0442*/ 	.byte	0x04
	.zero		1


	//   ....[51]....
        /*0444*/ 	.word	0x00002ef0
        /*0448*/ 	.word	0x000000ff
        /*044c*/ 	.word	0x00000000
        /*0450*/ 	.short	0x010a
        /*0452*/ 	.byte	0x05
	.zero		1


	//   ....[52]....
        /*0454*/ 	.word	0x00002f80
        /*0458*/ 	.word	0x000000ff
        /*045c*/ 	.word	0x00000000
        /*0460*/ 	.short	0x010a
        /*0462*/ 	.byte	0x05
	.zero		1


	//   ....[53]....
        /*0464*/ 	.word	0x00003010
        /*0468*/ 	.word	0x000000ff
        /*046c*/ 	.word	0x00000000
        /*0470*/ 	.short	0x010a
        /*0472*/ 	.byte	0x05
	.zero		1


	//   ....[54]....
        /*0474*/ 	.word	0x000030a0
        /*0478*/ 	.word	0x000000ff
        /*047c*/ 	.word	0x00000000
        /*0480*/ 	.short	0x010a
        /*0482*/ 	.byte	0x05
	.zero		1


	//   ....[55]....
        /*0484*/ 	.word	0x00003130
        /*0488*/ 	.word	0x000000ff
        /*048c*/ 	.word	0x00000000
        /*0490*/ 	.short	0x010a
        /*0492*/ 	.byte	0x05
	.zero		1


	//   ....[56]....
        /*0494*/ 	.word	0x000031c0
        /*0498*/ 	.word	0x000000ff
        /*049c*/ 	.word	0x00000000
        /*04a0*/ 	.short	0x010a
        /*04a2*/ 	.byte	0x05
	.zero		1


	//   ....[57]....
        /*04a4*/ 	.word	0x00003250
        /*04a8*/ 	.word	0x000000ff
        /*04ac*/ 	.word	0x00000000
        /*04b0*/ 	.short	0x010a
        /*04b2*/ 	.byte	0x05
	.zero		1


	//   ....[58]....
        /*04b4*/ 	.word	0x000032f0
        /*04b8*/ 	.word	0x00000000
        /*04bc*/ 	.word	0x00000000
        /*04c0*/ 	.short	0x010a
        /*04c2*/ 	.byte	0xff
	.zero		1


	//   ....[59]....
        /*04c4*/ 	.word	0x00003430
        /*04c8*/ 	.word	0x00000000
        /*04cc*/ 	.word	0x00000110
        /*04d0*/ 	.short	0x010a
        /*04d2*/ 	.byte	0xff
	.zero		1


	//   ....[60]....
        /*04d4*/ 	.word	0x000034a0
        /*04d8*/ 	.word	0x00000004
        /*04dc*/ 	.word	0x00000000
        /*04e0*/ 	.short	0x0101
        /*04e2*/ 	.byte	0xff
	.zero		1


	//   ....[61]....
        /*04e4*/ 	.word	0x000034c0
        /*04e8*/ 	.word	0x000000ff
        /*04ec*/ 	.word	0x000000f0
        /*04f0*/ 	.short	0x010a
        /*04f2*/ 	.byte	0x04
	.zero		1


	//   ....[62]....
        /*04f4*/ 	.word	0x000035e0
        /*04f8*/ 	.word	0x00000000
        /*04fc*/ 	.word	0x000000e0
        /*0500*/ 	.short	0x010a
        /*0502*/ 	.byte	0xff
	.zero		1


	//   ....[63]....
        /*0504*/ 	.word	0x000036e0
        /*0508*/ 	.word	0x00000000
        /*050c*/ 	.word	0x00000000
        /*0510*/ 	.short	0x0101
        /*0512*/ 	.byte	0xff
	.zero		1


	//   ....[64]....
        /*0514*/ 	.word	0x00003770
        /*0518*/ 	.word	0x000000ff
        /*051c*/ 	.word	0x000000f0
        /*0520*/ 	.short	0x0106
        /*0522*/ 	.byte	0x04
	.zero		1


	//   ....[65]....
        /*0524*/ 	.word	0x00003790
        /*0528*/ 	.word	0x000000ff
        /*052c*/ 	.word	0x000000f0
        /*0530*/ 	.short	0x010a
        /*0532*/ 	.byte	0x04
	.zero		1


	//   ....[66]....
        /*0534*/ 	.word	0x00003820
        /*0538*/ 	.word	0x000000ff
        /*053c*/ 	.word	0x000000f0
        /*0540*/ 	.short	0x0106
        /*0542*/ 	.byte	0x07
	.zero		1


	//   ....[67]....
        /*0544*/ 	.word	0x00003860
        /*0548*/ 	.word	0x00000000
        /*054c*/ 	.word	0x000000f0
        /*0550*/ 	.short	0x010a
        /*0552*/ 	.byte	0xff
	.zero		1


	//   ....[68]....
        /*0554*/ 	.word	0x00003ad0
        /*0558*/ 	.word	0x000000ff
        /*055c*/ 	.word	0x00000008
        /*0560*/ 	.short	0x010a
        /*0562*/ 	.byte	0x05
	.zero		1


	//   ....[69]....
        /*0564*/ 	.word	0x00003af0
        /*0568*/ 	.word	0x000000ff
        /*056c*/ 	.word	0x00000008
        /*0570*/ 	.short	0x010a
        /*0572*/ 	.byte	0x05
	.zero		1


	//   ....[70]....
        /*0574*/ 	.word	0x00003c80
        /*0578*/ 	.word	0x000000ff
        /*057c*/ 	.word	0x00000008
        /*0580*/ 	.short	0x010a
        /*0582*/ 	.byte	0x05
	.zero		1


	//   ....[71]....
        /*0584*/ 	.word	0x00003ca0
        /*0588*/ 	.word	0x000000ff
        /*058c*/ 	.word	0x00000008
        /*0590*/ 	.short	0x010a
        /*0592*/ 	.byte	0x05
	.zero		1


	//   ....[72]....
        /*0594*/ 	.word	0x00003d60
        /*0598*/ 	.word	0x000000ff
        /*059c*/ 	.word	0x00000000
        /*05a0*/ 	.short	0x0101
        /*05a2*/ 	.byte	0x04
	.zero		1


	//   ....[73]....
        /*05a4*/ 	.word	0x000041f0
        /*05a8*/ 	.word	0x00000000
        /*05ac*/ 	.word	0x000000e0
        /*05b0*/ 	.short	0x010a
        /*05b2*/ 	.byte	0xff
	.zero		1


	//   ....[74]....
        /*05b4*/ 	.word	0x000042b0
        /*05b8*/ 	.word	0x00000000
        /*05bc*/ 	.word	0x00000000
        /*05c0*/ 	.short	0x0101
        /*05c2*/ 	.byte	0xff
	.zero		1


	//   ....[75]....
        /*05c4*/ 	.word	0x00004390
        /*05c8*/ 	.word	0x000000ff
        /*05cc*/ 	.word	0x00000000
        /*05d0*/ 	.short	0x010a
        /*05d2*/ 	.byte	0x05
	.zero		1


	//   ....[76]....
        /*05d4*/ 	.word	0x000043b0
        /*05d8*/ 	.word	0x000000ff
        /*05dc*/ 	.word	0x00000000
        /*05e0*/ 	.short	0x010a
        /*05e2*/ 	.byte	0x05
	.zero		1


	//   ....[77]....
        /*05e4*/ 	.word	0x000044f0
        /*05e8*/ 	.word	0x000000ff
        /*05ec*/ 	.word	0x00000000
        /*05f0*/ 	.short	0x010a
        /*05f2*/ 	.byte	0x07
	.zero		1


	//   ....[78]....
        /*05f4*/ 	.word	0x00004530
        /*05f8*/ 	.word	0x000000ff
        /*05fc*/ 	.word	0x00000108
        /*0600*/ 	.short	0x010a
        /*0602*/ 	.byte	0x19
	.zero		1


	//   ....[79]....
        /*0604*/ 	.word	0x00004700
        /*0608*/ 	.word	0x000000ff
        /*060c*/ 	.word	0x00000000
        /*0610*/ 	.short	0x010a
        /*0612*/ 	.byte	0x06
	.zero		1


	//   ....[80]....
        /*0614*/ 	.word	0x00004840
        /*0618*/ 	.word	0x000000ff
        /*061c*/ 	.word	0x00000000
        /*0620*/ 	.short	0x010a
        /*0622*/ 	.byte	0x04
	.zero		1


	//   ....[81]....
        /*0624*/ 	.word	0x00004ad0
        /*0628*/ 	.word	0x000000ff
        /*062c*/ 	.word	0x00000130
        /*0630*/ 	.short	0x010a
        /*0632*/ 	.byte	0x19
	.zero		1


	//   ....[82]....
        /*0634*/ 	.word	0x00004ff0
        /*0638*/ 	.word	0x0000000c
        /*063c*/ 	.word	0x000000e0
        /*0640*/ 	.short	0x010a
        /*0642*/ 	.byte	0xff
	.zero		1


	//   ....[83]....
        /*0644*/ 	.word	0x00005160
        /*0648*/ 	.word	0x00000000
        /*064c*/ 	.word	0x00000000
        /*0650*/ 	.short	0x0101
        /*0652*/ 	.byte	0xff
	.zero		1


	//   ....[84]....
        /*0654*/ 	.word	0x000055f0
        /*0658*/ 	.word	0x000000ff
        /*065c*/ 	.word	0x000000d8
        /*0660*/ 	.short	0x010a
        /*0662*/ 	.byte	0x15
	.zero		1


	//   ....[85]....
        /*0664*/ 	.word	0x00005770
        /*0668*/ 	.word	0x000000ff
        /*066c*/ 	.word	0x000000b0
        /*0670*/ 	.short	0x010a
        /*0672*/ 	.byte	0x15
	.zero		1


	//   ....[86]....
        /*0674*/ 	.word	0x00005960
        /*0678*/ 	.word	0x000000ff
        /*067c*/ 	.word	0x00000090
        /*0680*/ 	.short	0x010b
        /*0682*/ 	.byte	0x15
	.zero		1


	//   ....[87]....
        /*0684*/ 	.word	0x00005970
        /*0688*/ 	.word	0x000000ff
        /*068c*/ 	.word	0x00000000
        /*0690*/ 	.short	0x0101
        /*0692*/ 	.byte	0x2f
	.zero		1


	//   ....[88]....
        /*0694*/ 	.word	0x00005980
        /*0698*/ 	.word	0x000000ff
        /*069c*/ 	.word	0x000000b8
        /*06a0*/ 	.short	0x010a
        /*06a2*/ 	.byte	0x15
	.zero		1


	//   ....[89]....
        /*06a4*/ 	.word	0x00005ad0
        /*06a8*/ 	.word	0x000000ff
        /*06ac*/ 	.word	0x00000098
        /*06b0*/ 	.short	0x010b
        /*06b2*/ 	.byte	0x15
	.zero		1


	//   ....[90]....
        /*06b4*/ 	.word	0x00005ae0
        /*06b8*/ 	.word	0x000000ff
        /*06bc*/ 	.word	0x00000000
        /*06c0*/ 	.short	0x0101
        /*06c2*/ 	.byte	0x2e
	.zero		1


	//   ....[91]....
        /*06c4*/ 	.word	0x00005af0
        /*06c8*/ 	.word	0x000000ff
        /*06cc*/ 	.word	0x000000c0
        /*06d0*/ 	.short	0x010a
        /*06d2*/ 	.byte	0x15
	.zero		1


	//   ....[92]....
        /*06d4*/ 	.word	0x00005c40
        /*06d8*/ 	.word	0x000000ff
        /*06dc*/ 	.word	0x000000a0
        /*06e0*/ 	.short	0x010b
        /*06e2*/ 	.byte	0x15
	.zero		1


	//   ....[93]....
        /*06e4*/ 	.word	0x00005c50
        /*06e8*/ 	.word	0x000000ff
        /*06ec*/ 	.word	0x00000000
        /*06f0*/ 	.short	0x0101
        /*06f2*/ 	.byte	0x27
	.zero		1


	//   ....[94]....
        /*06f4*/ 	.word	0x00005c60
        /*06f8*/ 	.word	0x000000ff
        /*06fc*/ 	.word	0x000000c8
        /*0700*/ 	.short	0x010a
        /*0702*/ 	.byte	0x15
	.zero		1


	//   ....[95]....
        /*0704*/ 	.word	0x00005ea0
        /*0708*/ 	.word	0x000000ff
        /*070c*/ 	.word	0x000000a8
        /*0710*/ 	.short	0x010b
        /*0712*/ 	.byte	0x15
	.zero		1


	//   ....[96]....
        /*0714*/ 	.word	0x00005eb0
        /*0718*/ 	.word	0x000000ff
        /*071c*/ 	.word	0x00000000
        /*0720*/ 	.short	0x0101
        /*0722*/ 	.byte	0x26
	.zero		1


	//   ....[97]....
        /*0724*/ 	.word	0x00005ee0
        /*0728*/ 	.word	0x000000ff
        /*072c*/ 	.word	0x000000b0
        /*0730*/ 	.short	0x010a
        /*0732*/ 	.byte	0x15
	.zero		1


	//   ....[98]....
        /*0734*/ 	.word	0x00005f00
        /*0738*/ 	.word	0x000000ff
        /*073c*/ 	.word	0x000000b8
        /*0740*/ 	.short	0x010a
        /*0742*/ 	.byte	0x15
	.zero		1


	//   ....[99]....
        /*0744*/ 	.word	0x00005f20
        /*0748*/ 	.word	0x000000ff
        /*074c*/ 	.word	0x000000c0
        /*0750*/ 	.short	0x010a
        /*0752*/ 	.byte	0x15
	.zero		1


	//   ....[100]....
        /*0754*/ 	.word	0x00005f60
        /*0758*/ 	.word	0x00000000
        /*075c*/ 	.word	0x000000c8
        /*0760*/ 	.short	0x010a
        /*0762*/ 	.byte	0xff
	.zero		1


	//   ....[101]....
        /*0764*/ 	.word	0x000062e0
        /*0768*/ 	.word	0x00000008
        /*076c*/ 	.word	0x000000e0
        /*0770*/ 	.short	0x010a
        /*0772*/ 	.byte	0xff
	.zero		1


	//   ....[102]....
        /*0774*/ 	.word	0x00006460
        /*0778*/ 	.word	0x00000000
        /*077c*/ 	.word	0x00000000
        /*0780*/ 	.short	0x0101
        /*0782*/ 	.byte	0xff
	.zero		1


	//   ....[103]....
        /*0784*/ 	.word	0x00007040
        /*0788*/ 	.word	0x000000ff
        /*078c*/ 	.word	0x00000090
        /*0790*/ 	.short	0x010a
        /*0792*/ 	.byte	0x2e
	.zero		1


	//   ....[104]....
        /*0794*/ 	.word	0x00007140
        /*0798*/ 	.word	0x000000ff
        /*079c*/ 	.word	0x00000100
        /*07a0*/ 	.short	0x010a
        /*07a2*/ 	.byte	0x2e
	.zero		1


	//   ....[105]....
        /*07a4*/ 	.word	0x00007300
        /*07a8*/ 	.word	0x000000ff
        /*07ac*/ 	.word	0x00000090
        /*07b0*/ 	.short	0x010a
        /*07b2*/ 	.byte	0x2e
	.zero		1


	//   ....[106]....
        /*07b4*/ 	.word	0x00007440
        /*07b8*/ 	.word	0x000000ff
        /*07bc*/ 	.word	0x00000100
        /*07c0*/ 	.short	0x010a
        /*07c2*/ 	.byte	0x2e
	.zero		1


	//   ....[107]....
        /*07c4*/ 	.word	0x00007630
        /*07c8*/ 	.word	0x000000ff
        /*07cc*/ 	.word	0x00000000
        /*07d0*/ 	.short	0x0101
        /*07d2*/ 	.byte	0x05
	.zero		1


	//   ....[108]....
        /*07d4*/ 	.word	0x000086a0
        /*07d8*/ 	.word	0x00000000
        /*07dc*/ 	.word	0x00000000
        /*07e0*/ 	.short	0x0101
        /*07e2*/ 	.byte	0xff
	.zero		1


	//   ....[109]....
        /*07e4*/ 	.word	0x000086b0
        /*07e8*/ 	.word	0x00000003
        /*07ec*/ 	.word	0x00000090
        /*07f0*/ 	.short	0x010a
        /*07f2*/ 	.byte	0xff
	.zero		1


	//   ....[110]....
        /*07f4*/ 	.word	0x000087c0
        /*07f8*/ 	.word	0x00000003
        /*07fc*/ 	.word	0x00000090
        /*0800*/ 	.short	0x010a
        /*0802*/ 	.byte	0xff
	.zero		1


	//   ....[111]....
        /*0804*/ 	.word	0x00009b10
        /*0808*/ 	.word	0x00000000
        /*080c*/ 	.word	0x00000000
        /*0810*/ 	.short	0x0101
        /*0812*/ 	.byte	0xff
	.zero		1


	//   ....[112]....
        /*0814*/ 	.word	0x00009b50
        /*0818*/ 	.word	0x0000005f
        /*081c*/ 	.word	0x00000090
        /*0820*/ 	.short	0x010a
        /*0822*/ 	.byte	0xff
	.zero		1


	//   ....[113]....
        /*0824*/ 	.word	0x00009c20
        /*0828*/ 	.word	0x0000005f
        /*082c*/ 	.word	0x00000090
        /*0830*/ 	.short	0x010a
        /*0832*/ 	.byte	0xff
	.zero		1


	//   ....[114]....
        /*0834*/ 	.word	0x0000af70
        /*0838*/ 	.word	0x00000000
        /*083c*/ 	.word	0x00000000
        /*0840*/ 	.short	0x0101
        /*0842*/ 	.byte	0xff
	.zero		1


	//   ....[115]....
        /*0844*/ 	.word	0x0000af90
        /*0848*/ 	.word	0x00000010
        /*084c*/ 	.word	0x00000090
        /*0850*/ 	.short	0x010a
        /*0852*/ 	.byte	0xff
	.zero		1


	//   ....[116]....
        /*0854*/ 	.word	0x0000b060
        /*0858*/ 	.word	0x00000010
        /*085c*/ 	.word	0x00000090
        /*0860*/ 	.short	0x010a
        /*0862*/ 	.byte	0xff
	.zero		1


	//   ....[117]....
        /*0864*/ 	.word	0x0000c3a0
        /*0868*/ 	.word	0x00000000
        /*086c*/ 	.word	0x00000000
        /*0870*/ 	.short	0x0101
        /*0872*/ 	.byte	0xff
	.zero		1


	//   ....[118]....
        /*0874*/ 	.word	0x0000c4f0
        /*0878*/ 	.word	0x000000ff
        /*087c*/ 	.word	0x00000000
        /*0880*/ 	.short	0x0101
        /*0882*/ 	.byte	0x04
	.zero		1


	//   ....[119]....
        /*0884*/ 	.word	0x0000c500
        /*0888*/ 	.word	0x000000ff
        /*088c*/ 	.word	0x00000130
        /*0890*/ 	.short	0x0101
        /*0892*/ 	.byte	0x2e
	.zero		1


	//   ....[120]....
        /*0894*/ 	.word	0x0000c690
        /*0898*/ 	.word	0x000000ff
        /*089c*/ 	.word	0x00000000
        /*08a0*/ 	.short	0x0101
        /*08a2*/ 	.byte	0x04
	.zero		1


	//   ....[121]....
        /*08a4*/ 	.word	0x0000c6b0
        /*08a8*/ 	.word	0x00000000
        /*08ac*/ 	.word	0x00000120
        /*08b0*/ 	.short	0x010a
        /*08b2*/ 	.byte	0xff
	.zero		1


	//   ....[122]....
        /*08b4*/ 	.word	0x0000c710
        /*08b8*/ 	.word	0x00000000
        /*08bc*/ 	.word	0x00000048
        /*08c0*/ 	.short	0x010a
        /*08c2*/ 	.byte	0xff
	.zero		1


	//   ....[123]....
        /*08c4*/ 	.word	0x0000c770
        /*08c8*/ 	.word	0x00000000
        /*08cc*/ 	.word	0x00000048
        /*08d0*/ 	.short	0x010a
        /*08d2*/ 	.byte	0xff
	.zero		1


	//   ....[124]....
        /*08d4*/ 	.word	0x0000c7c0
        /*08d8*/ 	.word	0x00000003
        /*08dc*/ 	.word	0x000000e0
        /*08e0*/ 	.short	0x010a
        /*08e2*/ 	.byte	0xff
	.zero		1


	//   ....[125]....
        /*08e4*/ 	.word	0x0000c820
        /*08e8*/ 	.word	0x00000000
        /*08ec*/ 	.word	0x00000000
        /*08f0*/ 	.short	0x010a
        /*08f2*/ 	.byte	0xff
	.zero		1


	//   ....[126]....
        /*08f4*/ 	.word	0x0000c880
        /*08f8*/ 	.word	0x00000000
        /*08fc*/ 	.word	0x00000000
        /*0900*/ 	.short	0x010a
        /*0902*/ 	.byte	0xff
	.zero		1


	//   ....[127]....
        /*0904*/ 	.word	0x0000c8e0
        /*0908*/ 	.word	0x00000000
        /*090c*/ 	.word	0x00000000
        /*0910*/ 	.short	0x010a
        /*0912*/ 	.byte	0xff
	.zero		1


	//   ....[128]....
        /*0914*/ 	.word	0x0000c940
        /*0918*/ 	.word	0x00000000
        /*091c*/ 	.word	0x00000000
        /*0920*/ 	.short	0x010a
        /*0922*/ 	.byte	0xff
	.zero		1


	//   ....[129]....
        /*0924*/ 	.word	0x0000c9a0
        /*0928*/ 	.word	0x00000000
        /*092c*/ 	.word	0x00000000
        /*0930*/ 	.short	0x010a
        /*0932*/ 	.byte	0xff
	.zero		1


	//   ....[130]....
        /*0934*/ 	.word	0x0000ca00
        /*0938*/ 	.word	0x00000000
        /*093c*/ 	.word	0x00000000
        /*0940*/ 	.short	0x010a
        /*0942*/ 	.byte	0xff
	.zero		1


	//   ....[131]....
        /*0944*/ 	.word	0x0000ca60
        /*0948*/ 	.word	0x00000000
        /*094c*/ 	.word	0x00000000
        /*0950*/ 	.short	0x010a
        /*0952*/ 	.byte	0xff
	.zero		1


	//   ....[132]....
        /*0954*/ 	.word	0x0000cac0
        /*0958*/ 	.word	0x00000000
        /*095c*/ 	.word	0x00000000
        /*0960*/ 	.short	0x010a
        /*0962*/ 	.byte	0xff
	.zero		1


	//   ....[133]....
        /*0964*/ 	.word	0x0000cb10
        /*0968*/ 	.word	0x00000000
        /*096c*/ 	.word	0x00000110
        /*0970*/ 	.short	0x010a
        /*0972*/ 	.byte	0xff
	.zero		1


	//   ....[134]....
        /*0974*/ 	.word	0x0000cb70
        /*0978*/ 	.word	0x00000000
        /*097c*/ 	.word	0x000000f0
        /*0980*/ 	.short	0x010a
        /*0982*/ 	.byte	0xff
	.zero		1


	//   ....[135]....
        /*0984*/ 	.word	0x0000cbc0
        /*0988*/ 	.word	0x00000000
        /*098c*/ 	.word	0x000000e0
        /*0990*/ 	.short	0x010a
        /*0992*/ 	.byte	0xff
	.zero		1


	//   ....[136]....
        /*0994*/ 	.word	0x0000cc20
        /*0998*/ 	.word	0x00000000
        /*099c*/ 	.word	0x000000f0
        /*09a0*/ 	.short	0x010a
        /*09a2*/ 	.byte	0xff
	.zero		1


	//   ....[137]....
        /*09a4*/ 	.word	0x0000cc80
        /*09a8*/ 	.word	0x00000005
        /*09ac*/ 	.word	0x00000008
        /*09b0*/ 	.short	0x010a
        /*09b2*/ 	.byte	0xff
	.zero		1


	//   ....[138]....
        /*09b4*/ 	.word	0x0000cd60
        /*09b8*/ 	.word	0x00000003
        /*09bc*/ 	.word	0x00000008
        /*09c0*/ 	.short	0x010a
        /*09c2*/ 	.byte	0xff
	.zero		1


	//   ....[139]....
        /*09c4*/ 	.word	0x0000cdb0
        /*09c8*/ 	.word	0x00000000
        /*09cc*/ 	.word	0x000000e0
        /*09d0*/ 	.short	0x010a
        /*09d2*/ 	.byte	0xff
	.zero		1


	//   ....[140]....
        /*09d4*/ 	.word	0x0000ce10
        /*09d8*/ 	.word	0x00000000
        /*09dc*/ 	.word	0x00000000
        /*09e0*/ 	.short	0x010a
        /*09e2*/ 	.byte	0xff
	.zero		1


	//   ....[141]....
        /*09e4*/ 	.word	0x0000ce70
        /*09e8*/ 	.word	0x00000000
        /*09ec*/ 	.word	0x00000108
        /*09f0*/ 	.short	0x010a
        /*09f2*/ 	.byte	0xff
	.zero		1


	//   ....[142]....
        /*09f4*/ 	.word	0x0000ced0
        /*09f8*/ 	.word	0x00000000
        /*09fc*/ 	.word	0x00000000
        /*0a00*/ 	.short	0x010a
        /*0a02*/ 	.byte	0xff
	.zero		1


	//   ....[143]....
        /*0a04*/ 	.word	0x0000cf30
        /*0a08*/ 	.word	0x00000000
        /*0a0c*/ 	.word	0x00000130
        /*0a10*/ 	.short	0x010a
        /*0a12*/ 	.byte	0xff
	.zero		1


	//   ....[144]....
        /*0a14*/ 	.word	0x0000cf80
        /*0a18*/ 	.word	0x0000000c
        /*0a1c*/ 	.word	0x000000e0
        /*0a20*/ 	.short	0x010a
        /*0a22*/ 	.byte	0xff
	.zero		1


	//   ....[145]....
        /*0a24*/ 	.word	0x0000cfe0
        /*0a28*/ 	.word	0x00000000
        /*0a2c*/ 	.word	0x000000d8
        /*0a30*/ 	.short	0x010a
        /*0a32*/ 	.byte	0xff
	.zero		1


	//   ....[146]....
        /*0a34*/ 	.word	0x0000d040
        /*0a38*/ 	.word	0x00000000
        /*0a3c*/ 	.word	0x000000b0
        /*0a40*/ 	.short	0x010a
        /*0a42*/ 	.byte	0xff
	.zero		1


	//   ....[147]....
        /*0a44*/ 	.word	0x0000d0a0
        /*0a48*/ 	.word	0x00000000
        /*0a4c*/ 	.word	0x000000b8
        /*0a50*/ 	.short	0x010a
        /*0a52*/ 	.byte	0xff
	.zero		1


	//   ....[148]....
        /*0a54*/ 	.word	0x0000d100
        /*0a58*/ 	.word	0x00000000
        /*0a5c*/ 	.word	0x000000c0
        /*0a60*/ 	.short	0x010a
        /*0a62*/ 	.byte	0xff
	.zero		1


	//   ....[149]....
        /*0a64*/ 	.word	0x0000d160
        /*0a68*/ 	.word	0x00000000
        /*0a6c*/ 	.word	0x000000c8
        /*0a70*/ 	.short	0x010a
        /*0a72*/ 	.byte	0xff
	.zero		1


	//   ....[150]....
        /*0a74*/ 	.word	0x0000d1c0
        /*0a78*/ 	.word	0x00000000
        /*0a7c*/ 	.word	0x000000b0
        /*0a80*/ 	.short	0x010a
        /*0a82*/ 	.byte	0xff
	.zero		1


	//   ....[151]....
        /*0a84*/ 	.word	0x0000d220
        /*0a88*/ 	.word	0x00000000
        /*0a8c*/ 	.word	0x000000b8
        /*0a90*/ 	.short	0x010a
        /*0a92*/ 	.byte	0xff
	.zero		1


	//   ....[152]....
        /*0a94*/ 	.word	0x0000d280
        /*0a98*/ 	.word	0x00000000
        /*0a9c*/ 	.word	0x000000c0
        /*0aa0*/ 	.short	0x010a
        /*0aa2*/ 	.byte	0xff
	.zero		1


	//   ....[153]....
        /*0aa4*/ 	.word	0x0000d2d0
        /*0aa8*/ 	.word	0x00000008
        /*0aac*/ 	.word	0x000000e0
        /*0ab0*/ 	.short	0x010a
        /*0ab2*/ 	.byte	0xff
	.zero		1


	//   ....[154]....
        /*0ab4*/ 	.word	0x0000d330
        /*0ab8*/ 	.word	0x00000003
        /*0abc*/ 	.word	0x00000090
        /*0ac0*/ 	.short	0x010a
        /*0ac2*/ 	.byte	0xff
	.zero		1


	//   ....[155]....
        /*0ac4*/ 	.word	0x0000d390
        /*0ac8*/ 	.word	0x00000003
        /*0acc*/ 	.word	0x00000100
        /*0ad0*/ 	.short	0x010a
        /*0ad2*/ 	.byte	0xff
	.zero		1


	//   ....[156]....
        /*0ad4*/ 	.word	0x0000d3e0
        /*0ad8*/ 	.word	0x00000003
        /*0adc*/ 	.word	0x00000090
        /*0ae0*/ 	.short	0x010a
        /*0ae2*/ 	.byte	0xff
	.zero		1


	//   ....[157]....
        /*0ae4*/ 	.word	0x0000d430
        /*0ae8*/ 	.word	0x0000005f
        /*0aec*/ 	.word	0x00000090
        /*0af0*/ 	.short	0x010a
        /*0af2*/ 	.byte	0xff
	.zero		1


	//   ....[158]....
        /*0af4*/ 	.word	0x0000d480
        /*0af8*/ 	.word	0x00000010
        /*0afc*/ 	.word	0x00000090
        /*0b00*/ 	.short	0x010a
        /*0b02*/ 	.byte	0xff
	.zero		1


	//----- nvinfo : EIATTR_NUM_MBARRIERS
	.align		4
.L_47:
        /*0b04*/ 	.byte	0x03, 0x38
        /*0b06*/ 	.short	0x0027


	//----- nvinfo : EIATTR_EXIT_INSTR_OFFSETS
	.align		4
        /*0b08*/ 	.byte	0x04, 0x1c
        /*0b0a*/ 	.short	(.L_49 - .L_48)


	//   ....[0]....
.L_48:
        /*0b0c*/ 	.word	0x00003320


	//   ....[1]....
        /*0b10*/ 	.word	0x00003830


	//   ....[2]....
        /*0b14*/ 	.word	0x00003890


	//   ....[3]....
        /*0b18*/ 	.word	0x00004d30


	//   ....[4]....
        /*0b1c*/ 	.word	0x00005f90


	//   ....[5]....
        /*0b20*/ 	.word	0x00005fd0


	//   ....[6]....
        /*0b24*/ 	.word	0x0000c570


	//   ....[7]....
        /*0b28*/ 	.word	0x0000c5f0


	//   ....[8]....
        /*0b2c*/ 	.word	0x0000c620


	//   ....[9]....
        /*0b30*/ 	.word	0x0000c6a0


	//----- nvinfo : EIATTR_MAX_THREADS
	.align		4
.L_49:
        /*0b34*/ 	.byte	0x04, 0x05
        /*0b36*/ 	.short	(.L_51 - .L_50)
.L_50:
        /*0b38*/ 	.word	0x00000100
        /*0b3c*/ 	.word	0x00000001
        /*0b40*/ 	.word	0x00000001


	//----- nvinfo : EIATTR_CRS_STACK_SIZE
	.align		4
.L_51:
        /*0b44*/ 	.byte	0x04, 0x1e
        /*0b46*/ 	.short	(.L_53 - .L_52)
.L_52:
        /*0b48*/ 	.word	0x00000000


	//----- nvinfo : EIATTR_CBANK_PARAM_SIZE
	.align		4
.L_53:
        /*0b4c*/ 	.byte	0x03, 0x19
        /*0b4e*/ 	.short	0x0c00


	//----- nvinfo : EIATTR_PARAM_CBANK
	.align		4
        /*0b50*/ 	.byte	0x04, 0x0a
        /*0b52*/ 	.short	(.L_55 - .L_54)
	.align		4
.L_54:
        /*0b54*/ 	.word	index@(.nv.constant0._ZN7cutlass13device_kernelINS_4gemm6kernel13GemmUniversalIN4cute5tupleIJiiiiEEENS1_10collective13CollectiveMmaINS1_46MainloopSm100TmaUmmaWarpSpecializedBlockScaledILi9ELi2ELi1ENS5_IJNS4_1CILi2EEESB_NSA_ILi1EEEEEEEENS5_IJNSA_ILi256EEESF_NSA_ILi128EEEEEENS5_IJNS_12float_e2m1_tENS_13float_ue8m0_tEEEENS5_IJNS5_IJlSC_lEEENS4_6LayoutINS5_IJNS5_IJNS5_IJNSA_ILi32EEENSA_ILi4EEEEEEiEEESQ_NS5_IJSC_iEEEEEENS5_IJNS5_IJNS5_IJNSA_ILi16EEESO_EEEiEEENS5_IJNS5_IJNSA_ILi0EEESC_EEENSA_ILi512EEEEEENS5_IJSW_iEEEEEEEEEEESK_S13_NS4_8TiledMMAINS4_8MMA_AtomIJNS4_23SM100_MMA_MXF4_2x1SM_SSISI_SI_fSJ_Li256ELi256ELi32ELNS4_4UMMA5MajorE0ELS18_0ELNS17_7ScaleInE0ELS19_0EEEEEENSM_INS5_IJSC_SC_SC_EEENS5_IJSW_SW_SW_EEEEENS5_IJNS4_10UnderscoreES1F_S1F_EEEEENS5_IJNS4_28SM100_TMA_2SM_LOAD_MULTICASTES1I_EEENS5_IJNS4_14ComposedLayoutINS4_7SwizzleILi2ELi4ELi3EEENS4_18smem_ptr_flag_bitsILi4EEENSM_INS5_IJNSA_ILi8EEESG_EEENS5_IJSG_SC_EEEEEEENSM_INS5_IJNS5_IJNS5_IJSP_SC_EEENS5_IJSN_SB_EEEEEESC_NS5_IJSB_SC_EEEEEENS5_IJNS5_IJNS5_IJSU_SY_EEESX_EEESW_NS5_IJSB_SY_EEEEEEEEEEEvNS4_8identityENS5_IJNS4_18SM100_TMA_2SM_LOADES1I_EEENS5_IJS1T_NSM_INS5_IJNS5_IJNS5_IJSP_SB_EEES1V_EEESC_S1X_EEENS5_IJS20_SW_NS5_IJSB_NSA_ILi1024EEEEEEEEEEEEEEvS25_EENS_8epilogue10collective18CollectiveEpilogueINS2H_23Sm100TmaWarpSpecializedILi4ELi2ELi64ELb1ELb0EEEJNS5_IJSG_SF_SG_EEENS5_IJNSM_ISG_SC_EENSM_INSA_ILi64EEESC_EEEEENS_10bfloat16_tESL_S2R_SL_NS2H_6fusion15FusionCallbacksIS2L_NS2S_17LinearCombinationIS2R_fS2R_fLNS_15FloatRoundStyleE2EEES2M_S2Q_JEEENS4_5SM1004TMEM4LOAD26SM100_TMEM_LOAD_32dp32b64xENS4_13SM90_TMA_LOADENS1K_INS1L_ILi3ELi4ELi3EEENS1N_ILi16EEENSM_INS5_IJS1P_S2O_EEENS5_IJS2O_SC_EEEEEEENS4_39AutoVectorizingCopyWithAssumedAlignmentILi128EEENS4_14SM90_TMA_STOREES38_S3A_S3A_EEEvvEEEEvNT_6ParamsE)
        /*0b58*/ 	.short	0x0380
        /*0b5a*/ 	.short	0x0c00


	//----- nvinfo : EIATTR_SW_WAR
	.align		4
.L_55:
        /*0b5c*/ 	.byte	0x04, 0x36
        /*0b5e*/ 	.short	(.L_57 - .L_56)
.L_56:
        /*0b60*/ 	.word	0x00000008
.L_57:


//--------------------- .nv.callgraph             --------------------------
	.section	.nv.callgraph,"",@"SHT_CUDA_CALLGRAPH"
	.align	4
	.sectionentsize	8
	.align		4
        /*0000*/ 	.word	0x00000000
	.align		4
        /*0004*/ 	.word	0xffffffff
	.align		4
        /*0008*/ 	.word	index@(_ZN7cutlass13device_kernelINS_4gemm6kernel13GemmUniversalIN4cute5tupleIJiiiiEEENS1_10collective13CollectiveMmaINS1_46MainloopSm100TmaUmmaWarpSpecializedBlockScaledILi9ELi2ELi1ENS5_IJNS4_1CILi2EEESB_NSA_ILi1EEEEEEEENS5_IJNSA_ILi256EEESF_NSA_ILi128EEEEEENS5_IJNS_12float_e2m1_tENS_13float_ue8m0_tEEEENS5_IJNS5_IJlSC_lEEENS4_6LayoutINS5_IJNS5_IJNS5_IJNSA_ILi32EEENSA_ILi4EEEEEEiEEESQ_NS5_IJSC_iEEEEEENS5_IJNS5_IJNS5_IJNSA_ILi16EEESO_EEEiEEENS5_IJNS5_IJNSA_ILi0EEESC_EEENSA_ILi512EEEEEENS5_IJSW_iEEEEEEEEEEESK_S13_NS4_8TiledMMAINS4_8MMA_AtomIJNS4_23SM100_MMA_MXF4_2x1SM_SSISI_SI_fSJ_Li256ELi256ELi32ELNS4_4UMMA5MajorE0ELS18_0ELNS17_7ScaleInE0ELS19_0EEEEEENSM_INS5_IJSC_SC_SC_EEENS5_IJSW_SW_SW_EEEEENS5_IJNS4_10UnderscoreES1F_S1F_EEEEENS5_IJNS4_28SM100_TMA_2SM_LOAD_MULTICASTES1I_EEENS5_IJNS4_14ComposedLayoutINS4_7SwizzleILi2ELi4ELi3EEENS4_18smem_ptr_flag_bitsILi4EEENSM_INS5_IJNSA_ILi8EEESG_EEENS5_IJSG_SC_EEEEEEENSM_INS5_IJNS5_IJNS5_IJSP_SC_EEENS5_IJSN_SB_EEEEEESC_NS5_IJSB_SC_EEEEEENS5_IJNS5_IJNS5_IJSU_SY_EEESX_EEESW_NS5_IJSB_SY_EEEEEEEEEEEvNS4_8identityENS5_IJNS4_18SM100_TMA_2SM_LOADES1I_EEENS5_IJS1T_NSM_INS5_IJNS5_IJNS5_IJSP_SB_EEES1V_EEESC_S1X_EEENS5_IJS20_SW_NS5_IJSB_NSA_ILi1024EEEEEEEEEEEEEEvS25_EENS_8epilogue10collective18CollectiveEpilogueINS2H_23Sm100TmaWarpSpecializedILi4ELi2ELi64ELb1ELb0EEEJNS5_IJSG_SF_SG_EEENS5_IJNSM_ISG_SC_EENSM_INSA_ILi64EEESC_EEEEENS_10bfloat16_tESL_S2R_SL_NS2H_6fusion15FusionCallbacksIS2L_NS2S_17LinearCombinationIS2R_fS2R_fLNS_15FloatRoundStyleE2EEES2M_S2Q_JEEENS4_5SM1004TMEM4LOAD26SM100_TMEM_LOAD_32dp32b64xENS4_13SM90_TMA_LOADENS1K_INS1L_ILi3ELi4ELi3EEENS1N_ILi16EEENSM_INS5_IJS1P_S2O_EEENS5_IJS2O_SC_EEEEEEENS4_39AutoVectorizingCopyWithAssumedAlignmentILi128EEENS4_14SM90_TMA_STOREES38_S3A_S3A_EEEvvEEEEvNT_6ParamsE)
	.align		4
        /*000c*/ 	.word	index@(__assertfail)
	.align		4
        /*0010*/ 	.word	0x00000000
	.align		4
        /*0014*/ 	.word	0xfffffffe
	.align		4
        /*0018*/ 	.word	0x00000000
	.align		4
        /*001c*/ 	.word	0xfffffffd
	.align		4
        /*0020*/ 	.word	0x00000000
	.align		4
        /*0024*/ 	.word	0xfffffffc


//--------------------- .nv.constant4             --------------------------
	.section	.nv.constant4,"a",@progbits
	.align	8
	.align		8
.nv.constant4:
        /*0000*/ 	.dword	__assertfail
	.align		8
        /*0008*/ 	.dword	__unnamed_1
	.align		8
        /*0010*/ 	.dword	__unnamed_2
	.align		8
        /*0018*/ 	.dword	_ZN40_INTERNAL_0ea74562_4_k_cu_6b670752_382084cuda3std3__45__cpo5beginE
	.align		8
        /*0020*/ 	.dword	_ZN40_INTERNAL_0ea74562_4_k_cu_6b670752_382084cuda3std3__45__cpo3endE
	.align		8
        /*0028*/ 	.dword	_ZN40_INTERNAL_0ea74562_4_k_cu_6b670752_382084cuda3std3__45__cpo6cbeginE
	.align		8
        /*0030*/ 	.dword	_ZN40_INTERNAL_0ea74562_4_k_cu_6b670752_382084cuda3std3__45__cpo4cendE
	.align		8
        /*0038*/ 	.dword	_ZN40_INTERNAL_0ea74562_4_k_cu_6b670752_382084cuda3std3__442_GLOBAL__N__0ea74562_4_k_cu_6b670752_382086ignoreE
	.align		8
        /*0040*/ 	.dword	_ZN40_INTERNAL_0ea74562_4_k_cu_6b670752_382084cuda3std3__419piecewise_constructE
	.align		8
        /*0048*/ 	.dword	_ZN40_INTERNAL_0ea74562_4_k_cu_6b670752_382084cuda3std3__48in_placeE
	.align		8
        /*0050*/ 	.dword	_ZN40_INTERNAL_0ea74562_4_k_cu_6b670752_382084cuda3std6ranges3__45__cpo4swapE
	.align		8
        /*0058*/ 	.dword	_ZN40_INTERNAL_0ea74562_4_k_cu_6b670752_382084cuda3std6ranges3__45__cpo9iter_moveE
	.align		8
        /*0060*/ 	.dword	_ZN40_INTERNAL_0ea74562_4_k_cu_6b670752_382084cute7productE
	.align		8
        /*0068*/ 	.dword	_ZN40_INTERNAL_0ea74562_4_k_cu_6b670752_382084cute1_E
	.align		8
        /*0070*/ 	.dword	$str$25
	.align		8
        /*0078*/ 	.dword	$str$26
	.align		8
        /*0080*/ 	.dword	$str$29
	.align		8
        /*0088*/ 	.dword	$str$30


//--------------------- .text._ZN7cutlass13device_kernelINS_4gemm6kernel13GemmUniversalIN4cute5tupleIJiiiiEEENS1_10collective13CollectiveMmaINS1_46MainloopSm100TmaUmmaWarpSpecializedBlockScaledILi9ELi2ELi1ENS5_IJNS4_1CILi2EEESB_NSA_ILi1EEEEEEEENS5_IJNSA_ILi256EEESF_NSA_ILi128EEEEEENS5_IJNS_12float_e2m1_tENS_13float_ue8m0_tEEEENS5_IJNS5_IJlSC_lEEENS4_6LayoutINS5_IJNS5_IJNS5_IJNSA_ILi32EEENSA_ILi4EEEEEEiEEESQ_NS5_IJSC_iEEEEEENS5_IJNS5_IJNS5_IJNSA_ILi16EEESO_EEEiEEENS5_IJNS5_IJNSA_ILi0EEESC_EEENSA_ILi512EEEEEENS5_IJSW_iEEEEEEEEEEESK_S13_NS4_8TiledMMAINS4_8MMA_AtomIJNS4_23SM100_MMA_MXF4_2x1SM_SSISI_SI_fSJ_Li256ELi256ELi32ELNS4_4UMMA5MajorE0ELS18_0ELNS17_7ScaleInE0ELS19_0EEEEEENSM_INS5_IJSC_SC_SC_EEENS5_IJSW_SW_SW_EEEEENS5_IJNS4_10UnderscoreES1F_S1F_EEEEENS5_IJNS4_28SM100_TMA_2SM_LOAD_MULTICASTES1I_EEENS5_IJNS4_14ComposedLayoutINS4_7SwizzleILi2ELi4ELi3EEENS4_18smem_ptr_flag_bitsILi4EEENSM_INS5_IJNSA_ILi8EEESG_EEENS5_IJSG_SC_EEEEEEENSM_INS5_IJNS5_IJNS5_IJSP_SC_EEENS5_IJSN_SB_EEEEEESC_NS5_IJSB_SC_EEEEEENS5_IJNS5_IJNS5_IJSU_SY_EEESX_EEESW_NS5_IJSB_SY_EEEEEEEEEEEvNS4_8identityENS5_IJNS4_18SM100_TMA_2SM_LOADES1I_EEENS5_IJS1T_NSM_INS5_IJNS5_IJNS5_IJSP_SB_EEES1V_EEESC_S1X_EEENS5_IJS20_SW_NS5_IJSB_NSA_ILi1024EEEEEEEEEEEEEEvS25_EENS_8epilogue10collective18CollectiveEpilogueINS2H_23Sm100TmaWarpSpecializedILi4ELi2ELi64ELb1ELb0EEEJNS5_IJSG_SF_SG_EEENS5_IJNSM_ISG_SC_EENSM_INSA_ILi64EEESC_EEEEENS_10bfloat16_tESL_S2R_SL_NS2H_6fusion15FusionCallbacksIS2L_NS2S_17LinearCombinationIS2R_fS2R_fLNS_15FloatRoundStyleE2EEES2M_S2Q_JEEENS4_5SM1004TMEM4LOAD26SM100_TMEM_LOAD_32dp32b64xENS4_13SM90_TMA_LOADENS1K_INS1L_ILi3ELi4ELi3EEENS1N_ILi16EEENSM_INS5_IJS1P_S2O_EEENS5_IJS2O_SC_EEEEEEENS4_39AutoVectorizingCopyWithAssumedAlignmentILi128EEENS4_14SM90_TMA_STOREES38_S3A_S3A_EEEvvEEEEvNT_6ParamsE --------------------------
	.section	.text._ZN7cutlass13device_kernelINS_4gemm6kernel13GemmUniversalIN4cute5tupleIJiiiiEEENS1_10collective13CollectiveMmaINS1_46MainloopSm100TmaUmmaWarpSpecializedBlockScaledILi9ELi2ELi1ENS5_IJNS4_1CILi2EEESB_NSA_ILi1EEEEEEEENS5_IJNSA_ILi256EEESF_NSA_ILi128EEEEEENS5_IJNS_12float_e2m1_tENS_13float_ue8m0_tEEEENS5_IJNS5_IJlSC_lEEENS4_6LayoutINS5_IJNS5_IJNS5_IJNSA_ILi32EEENSA_ILi4EEEEEEiEEESQ_NS5_IJSC_iEEEEEENS5_IJNS5_IJNS5_IJNSA_ILi16EEESO_EEEiEEENS5_IJNS5_IJNSA_ILi0EEESC_EEENSA_ILi512EEEEEENS5_IJSW_iEEEEEEEEEEESK_S13_NS4_8TiledMMAINS4_8MMA_AtomIJNS4_23SM100_MMA_MXF4_2x1SM_SSISI_SI_fSJ_Li256ELi256ELi32ELNS4_4UMMA5MajorE0ELS18_0ELNS17_7ScaleInE0ELS19_0EEEEEENSM_INS5_IJSC_SC_SC_EEENS5_IJSW_SW_SW_EEEEENS5_IJNS4_10UnderscoreES1F_S1F_EEEEENS5_IJNS4_28SM100_TMA_2SM_LOAD_MULTICASTES1I_EEENS5_IJNS4_14ComposedLayoutINS4_7SwizzleILi2ELi4ELi3EEENS4_18smem_ptr_flag_bitsILi4EEENSM_INS5_IJNSA_ILi8EEESG_EEENS5_IJSG_SC_EEEEEEENSM_INS5_IJNS5_IJNS5_IJSP_SC_EEENS5_IJSN_SB_EEEEEESC_NS5_IJSB_SC_EEEEEENS5_IJNS5_IJNS5_IJSU_SY_EEESX_EEESW_NS5_IJSB_SY_EEEEEEEEEEEvNS4_8identityENS5_IJNS4_18SM100_TMA_2SM_LOADES1I_EEENS5_IJS1T_NSM_INS5_IJNS5_IJNS5_IJSP_SB_EEES1V_EEESC_S1X_EEENS5_IJS20_SW_NS5_IJSB_NSA_ILi1024EEEEEEEEEEEEEEvS25_EENS_8epilogue10collective18CollectiveEpilogueINS2H_23Sm100TmaWarpSpecializedILi4ELi2ELi64ELb1ELb0EEEJNS5_IJSG_SF_SG_EEENS5_IJNSM_ISG_SC_EENSM_INSA_ILi64EEESC_EEEEENS_10bfloat16_tESL_S2R_SL_NS2H_6fusion15FusionCallbacksIS2L_NS2S_17LinearCombinationIS2R_fS2R_fLNS_15FloatRoundStyleE2EEES2M_S2Q_JEEENS4_5SM1004TMEM4LOAD26SM100_TMEM_LOAD_32dp32b64xENS4_13SM90_TMA_LOADENS1K_INS1L_ILi3ELi4ELi3EEENS1N_ILi16EEENSM_INS5_IJS1P_S2O_EEENS5_IJS2O_SC_EEEEEEENS4_39AutoVectorizingCopyWithAssumedAlignmentILi128EEENS4_14SM90_TMA_STOREES38_S3A_S3A_EEEvvEEEEvNT_6ParamsE,"ax",@progbits
	.align	128
.text._ZN7cutlass13device_kernelINS_4gemm6kernel13GemmUniversalIN4cute5tupleIJiiiiEEENS1_10collective13CollectiveMmaINS1_46MainloopSm100TmaUmmaWarpSpecializedBlockScaledILi9ELi2ELi1ENS5_IJNS4_1CILi2EEESB_NSA_ILi1EEEEEEEENS5_IJNSA_ILi256EEESF_NSA_ILi128EEEEEENS5_IJNS_12float_e2m1_tENS_13float_ue8m0_tEEEENS5_IJNS5_IJlSC_lEEENS4_6LayoutINS5_IJNS5_IJNS5_IJNSA_ILi32EEENSA_ILi4EEEEEEiEEESQ_NS5_IJSC_iEEEEEENS5_IJNS5_IJNS5_IJNSA_ILi16EEESO_EEEiEEENS5_IJNS5_IJNSA_ILi0EEESC_EEENSA_ILi512EEEEEENS5_IJSW_iEEEEEEEEEEESK_S13_NS4_8TiledMMAINS4_8MMA_AtomIJNS4_23SM100_MMA_MXF4_2x1SM_SSISI_SI_fSJ_Li256ELi256ELi32ELNS4_4UMMA5MajorE0ELS18_0ELNS17_7ScaleInE0ELS19_0EEEEEENSM_INS5_IJSC_SC_SC_EEENS5_IJSW_SW_SW_EEEEENS5_IJNS4_10UnderscoreES1F_S1F_EEEEENS5_IJNS4_28SM100_TMA_2SM_LOAD_MULTICASTES1I_EEENS5_IJNS4_14ComposedLayoutINS4_7SwizzleILi2ELi4ELi3EEENS4_18smem_ptr_flag_bitsILi4EEENSM_INS5_IJNSA_ILi8EEESG_EEENS5_IJSG_SC_EEEEEEENSM_INS5_IJNS5_IJNS5_IJSP_SC_EEENS5_IJSN_SB_EEEEEESC_NS5_IJSB_SC_EEEEEENS5_IJNS5_IJNS5_IJSU_SY_EEESX_EEESW_NS5_IJSB_SY_EEEEEEEEEEEvNS4_8identityENS5_IJNS4_18SM100_TMA_2SM_LOADES1I_EEENS5_IJS1T_NSM_INS5_IJNS5_IJNS5_IJSP_SB_EEES1V_EEESC_S1X_EEENS5_IJS20_SW_NS5_IJSB_NSA_ILi1024EEEEEEEEEEEEEEvS25_EENS_8epilogue10collective18CollectiveEpilogueINS2H_23Sm100TmaWarpSpecializedILi4ELi2ELi64ELb1ELb0EEEJNS5_IJSG_SF_SG_EEENS5_IJNSM_ISG_SC_EENSM_INSA_ILi64EEESC_EEEEENS_10bfloat16_tESL_S2R_SL_NS2H_6fusion15FusionCallbacksIS2L_NS2S_17LinearCombinationIS2R_fS2R_fLNS_15FloatRoundStyleE2EEES2M_S2Q_JEEENS4_5SM1004TMEM4LOAD26SM100_TMEM_LOAD_32dp32b64xENS4_13SM90_TMA_LOADENS1K_INS1L_ILi3ELi4ELi3EEENS1N_ILi16EEENSM_INS5_IJS1P_S2O_EEENS5_IJS2O_SC_EEEEEEENS4_39AutoVectorizingCopyWithAssumedAlignmentILi128EEENS4_14SM90_TMA_STOREES38_S3A_S3A_EEEvvEEEEvNT_6ParamsE:
        .type           _ZN7cutlass13device_kernelINS_4gemm6kernel13GemmUniversalIN4cute5tupleIJiiiiEEENS1_10collective13CollectiveMmaINS1_46MainloopSm100TmaUmmaWarpSpecializedBlockScaledILi9ELi2ELi1ENS5_IJNS4_1CILi2EEESB_NSA_ILi1EEEEEEEENS5_IJNSA_ILi256EEESF_NSA_ILi128EEEEEENS5_IJNS_12float_e2m1_tENS_13float_ue8m0_tEEEENS5_IJNS5_IJlSC_lEEENS4_6LayoutINS5_IJNS5_IJNS5_IJNSA_ILi32EEENSA_ILi4EEEEEEiEEESQ_NS5_IJSC_iEEEEEENS5_IJNS5_IJNS5_IJNSA_ILi16EEESO_EEEiEEENS5_IJNS5_IJNSA_ILi0EEESC_EEENSA_ILi512EEEEEENS5_IJSW_iEEEEEEEEEEESK_S13_NS4_8TiledMMAINS4_8MMA_AtomIJNS4_23SM100_MMA_MXF4_2x1SM_SSISI_SI_fSJ_Li256ELi256ELi32ELNS4_4UMMA5MajorE0ELS18_0ELNS17_7ScaleInE0ELS19_0EEEEEENSM_INS5_IJSC_SC_SC_EEENS5_IJSW_SW_SW_EEEEENS5_IJNS4_10UnderscoreES1F_S1F_EEEEENS5_IJNS4_28SM100_TMA_2SM_LOAD_MULTICASTES1I_EEENS5_IJNS4_14ComposedLayoutINS4_7SwizzleILi2ELi4ELi3EEENS4_18smem_ptr_flag_bitsILi4EEENSM_INS5_IJNSA_ILi8EEESG_EEENS5_IJSG_SC_EEEEEEENSM_INS5_IJNS5_IJNS5_IJSP_SC_EEENS5_IJSN_SB_EEEEEESC_NS5_IJSB_SC_EEEEEENS5_IJNS5_IJNS5_IJSU_SY_EEESX_EEESW_NS5_IJSB_SY_EEEEEEEEEEEvNS4_8identityENS5_IJNS4_18SM100_TMA_2SM_LOADES1I_EEENS5_IJS1T_NSM_INS5_IJNS5_IJNS5_IJSP_SB_EEES1V_EEESC_S1X_EEENS5_IJS20_SW_NS5_IJSB_NSA_ILi1024EEEEEEEEEEEEEEvS25_EENS_8epilogue10collective18CollectiveEpilogueINS2H_23Sm100TmaWarpSpecializedILi4ELi2ELi64ELb1ELb0EEEJNS5_IJSG_SF_SG_EEENS5_IJNSM_ISG_SC_EENSM_INSA_ILi64EEESC_EEEEENS_10bfloat16_tESL_S2R_SL_NS2H_6fusion15FusionCallbacksIS2L_NS2S_17LinearCombinationIS2R_fS2R_fLNS_15FloatRoundStyleE2EEES2M_S2Q_JEEENS4_5SM1004TMEM4LOAD26SM100_TMEM_LOAD_32dp32b64xENS4_13SM90_TMA_LOADENS1K_INS1L_ILi3ELi4ELi3EEENS1N_ILi16EEENSM_INS5_IJS1P_S2O_EEENS5_IJS2O_SC_EEEEEEENS4_39AutoVectorizingCopyWithAssumedAlignmentILi128EEENS4_14SM90_TMA_STOREES38_S3A_S3A_EEEvvEEEEvNT_6ParamsE,@function
        .size           _ZN7cutlass13device_kernelINS_4gemm6kernel13GemmUniversalIN4cute5tupleIJiiiiEEENS1_10collective13CollectiveMmaINS1_46MainloopSm100TmaUmmaWarpSpecializedBlockScaledILi9ELi2ELi1ENS5_IJNS4_1CILi2EEESB_NSA_ILi1EEEEEEEENS5_IJNSA_ILi256EEESF_NSA_ILi128EEEEEENS5_IJNS_12float_e2m1_tENS_13float_ue8m0_tEEEENS5_IJNS5_IJlSC_lEEENS4_6LayoutINS5_IJNS5_IJNS5_IJNSA_ILi32EEENSA_ILi4EEEEEEiEEESQ_NS5_IJSC_iEEEEEENS5_IJNS5_IJNS5_IJNSA_ILi16EEESO_EEEiEEENS5_IJNS5_IJNSA_ILi0EEESC_EEENSA_ILi512EEEEEENS5_IJSW_iEEEEEEEEEEESK_S13_NS4_8TiledMMAINS4_8MMA_AtomIJNS4_23SM100_MMA_MXF4_2x1SM_SSISI_SI_fSJ_Li256ELi256ELi32ELNS4_4UMMA5MajorE0ELS18_0ELNS17_7ScaleInE0ELS19_0EEEEEENSM_INS5_IJSC_SC_SC_EEENS5_IJSW_SW_SW_EEEEENS5_IJNS4_10UnderscoreES1F_S1F_EEEEENS5_IJNS4_28SM100_TMA_2SM_LOAD_MULTICASTES1I_EEENS5_IJNS4_14ComposedLayoutINS4_7SwizzleILi2ELi4ELi3EEENS4_18smem_ptr_flag_bitsILi4EEENSM_INS5_IJNSA_ILi8EEESG_EEENS5_IJSG_SC_EEEEEEENSM_INS5_IJNS5_IJNS5_IJSP_SC_EEENS5_IJSN_SB_EEEEEESC_NS5_IJSB_SC_EEEEEENS5_IJNS5_IJNS5_IJSU_SY_EEESX_EEESW_NS5_IJSB_SY_EEEEEEEEEEEvNS4_8identityENS5_IJNS4_18SM100_TMA_2SM_LOADES1I_EEENS5_IJS1T_NSM_INS5_IJNS5_IJNS5_IJSP_SB_EEES1V_EEESC_S1X_EEENS5_IJS20_SW_NS5_IJSB_NSA_ILi1024EEEEEEEEEEEEEEvS25_EENS_8epilogue10collective18CollectiveEpilogueINS2H_23Sm100TmaWarpSpecializedILi4ELi2ELi64ELb1ELb0EEEJNS5_IJSG_SF_SG_EEENS5_IJNSM_ISG_SC_EENSM_INSA_ILi64EEESC_EEEEENS_10bfloat16_tESL_S2R_SL_NS2H_6fusion15FusionCallbacksIS2L_NS2S_17LinearCombinationIS2R_fS2R_fLNS_15FloatRoundStyleE2EEES2M_S2Q_JEEENS4_5SM1004TMEM4LOAD26SM100_TMEM_LOAD_32dp32b64xENS4_13SM90_TMA_LOADENS1K_INS1L_ILi3ELi4ELi3EEENS1N_ILi16EEENSM_INS5_IJS1P_S2O_EEENS5_IJS2O_SC_EEEEEEENS4_39AutoVectorizingCopyWithAssumedAlignmentILi128EEENS4_14SM90_TMA_STOREES38_S3A_S3A_EEEvvEEEEvNT_6ParamsE,(.L_x_210 - _ZN7cutlass13device_kernelINS_4gemm6kernel13GemmUniversalIN4cute5tupleIJiiiiEEENS1_10collective13CollectiveMmaINS1_46MainloopSm100TmaUmmaWarpSpecializedBlockScaledILi9ELi2ELi1ENS5_IJNS4_1CILi2EEESB_NSA_ILi1EEEEEEEENS5_IJNSA_ILi256EEESF_NSA_ILi128EEEEEENS5_IJNS_12float_e2m1_tENS_13float_ue8m0_tEEEENS5_IJNS5_IJlSC_lEEENS4_6LayoutINS5_IJNS5_IJNS5_IJNSA_ILi32EEENSA_ILi4EEEEEEiEEESQ_NS5_IJSC_iEEEEEENS5_IJNS5_IJNS5_IJNSA_ILi16EEESO_EEEiEEENS5_IJNS5_IJNSA_ILi0EEESC_EEENSA_ILi512EEEEEENS5_IJSW_iEEEEEEEEEEESK_S13_NS4_8TiledMMAINS4_8MMA_AtomIJNS4_23SM100_MMA_MXF4_2x1SM_SSISI_SI_fSJ_Li256ELi256ELi32ELNS4_4UMMA5MajorE0ELS18_0ELNS17_7ScaleInE0ELS19_0EEEEEENSM_INS5_IJSC_SC_SC_EEENS5_IJSW_SW_SW_EEEEENS5_IJNS4_10UnderscoreES1F_S1F_EEEEENS5_IJNS4_28SM100_TMA_2SM_LOAD_MULTICASTES1I_EEENS5_IJNS4_14ComposedLayoutINS4_7SwizzleILi2ELi4ELi3EEENS4_18smem_ptr_flag_bitsILi4EEENSM_INS5_IJNSA_ILi8EEESG_EEENS5_IJSG_SC_EEEEEEENSM_INS5_IJNS5_IJNS5_IJSP_SC_EEENS5_IJSN_SB_EEEEEESC_NS5_IJSB_SC_EEEEEENS5_IJNS5_IJNS5_IJSU_SY_EEESX_EEESW_NS5_IJSB_SY_EEEEEEEEEEEvNS4_8identityENS5_IJNS4_18SM100_TMA_2SM_LOADES1I_EEENS5_IJS1T_NSM_INS5_IJNS5_IJNS5_IJSP_SB_EEES1V_EEESC_S1X_EEENS5_IJS20_SW_NS5_IJSB_NSA_ILi1024EEEEEEEEEEEEEEvS25_EENS_8epilogue10collective18CollectiveEpilogueINS2H_23Sm100TmaWarpSpecializedILi4ELi2ELi64ELb1ELb0EEEJNS5_IJSG_SF_SG_EEENS5_IJNSM_ISG_SC_EENSM_INSA_ILi64EEESC_EEEEENS_10bfloat16_tESL_S2R_SL_NS2H_6fusion15FusionCallbacksIS2L_NS2S_17LinearCombinationIS2R_fS2R_fLNS_15FloatRoundStyleE2EEES2M_S2Q_JEEENS4_5SM1004TMEM4LOAD26SM100_TMEM_LOAD_32dp32b64xENS4_13SM90_TMA_LOADENS1K_INS1L_ILi3ELi4ELi3EEENS1N_ILi16EEENSM_INS5_IJS1P_S2O_EEENS5_IJS2O_SC_EEEEEEENS4_39AutoVectorizingCopyWithAssumedAlignmentILi128EEENS4_14SM90_TMA_STOREES38_S3A_S3A_EEEvvEEEEvNT_6ParamsE)
        .other          _ZN7cutlass13device_kernelINS_4gemm6kernel13GemmUniversalIN4cute5tupleIJiiiiEEENS1_10collective13CollectiveMmaINS1_46MainloopSm100TmaUmmaWarpSpecializedBlockScaledILi9ELi2ELi1ENS5_IJNS4_1CILi2EEESB_NSA_ILi1EEEEEEEENS5_IJNSA_ILi256EEESF_NSA_ILi128EEEEEENS5_IJNS_12float_e2m1_tENS_13float_ue8m0_tEEEENS5_IJNS5_IJlSC_lEEENS4_6LayoutINS5_IJNS5_IJNS5_IJNSA_ILi32EEENSA_ILi4EEEEEEiEEESQ_NS5_IJSC_iEEEEEENS5_IJNS5_IJNS5_IJNSA_ILi16EEESO_EEEiEEENS5_IJNS5_IJNSA_ILi0EEESC_EEENSA_ILi512EEEEEENS5_IJSW_iEEEEEEEEEEESK_S13_NS4_8TiledMMAINS4_8MMA_AtomIJNS4_23SM100_MMA_MXF4_2x1SM_SSISI_SI_fSJ_Li256ELi256ELi32ELNS4_4UMMA5MajorE0ELS18_0ELNS17_7ScaleInE0ELS19_0EEEEEENSM_INS5_IJSC_SC_SC_EEENS5_IJSW_SW_SW_EEEEENS5_IJNS4_10UnderscoreES1F_S1F_EEEEENS5_IJNS4_28SM100_TMA_2SM_LOAD_MULTICASTES1I_EEENS5_IJNS4_14ComposedLayoutINS4_7SwizzleILi2ELi4ELi3EEENS4_18smem_ptr_flag_bitsILi4EEENSM_INS5_IJNSA_ILi8EEESG_EEENS5_IJSG_SC_EEEEEEENSM_INS5_IJNS5_IJNS5_IJSP_SC_EEENS5_IJSN_SB_EEEEEESC_NS5_IJSB_SC_EEEEEENS5_IJNS5_IJNS5_IJSU_SY_EEESX_EEESW_NS5_IJSB_SY_EEEEEEEEEEEvNS4_8identityENS5_IJNS4_18SM100_TMA_2SM_LOADES1I_EEENS5_IJS1T_NSM_INS5_IJNS5_IJNS5_IJSP_SB_EEES1V_EEESC_S1X_EEENS5_IJS20_SW_NS5_IJSB_NSA_ILi1024EEEEEEEEEEEEEEvS25_EENS_8epilogue10collective18CollectiveEpilogueINS2H_23Sm100TmaWarpSpecializedILi4ELi2ELi64ELb1ELb0EEEJNS5_IJSG_SF_SG_EEENS5_IJNSM_ISG_SC_EENSM_INSA_ILi64EEESC_EEEEENS_10bfloat16_tESL_S2R_SL_NS2H_6fusion15FusionCallbacksIS2L_NS2S_17LinearCombinationIS2R_fS2R_fLNS_15FloatRoundStyleE2EEES2M_S2Q_JEEENS4_5SM1004TMEM4LOAD26SM100_TMEM_LOAD_32dp32b64xENS4_13SM90_TMA_LOADENS1K_INS1L_ILi3ELi4ELi3EEENS1N_ILi16EEENSM_INS5_IJS1P_S2O_EEENS5_IJS2O_SC_EEEEEEENS4_39AutoVectorizingCopyWithAssumedAlignmentILi128EEENS4_14SM90_TMA_STOREES38_S3A_S3A_EEEvvEEEEvNT_6ParamsE,@"STO_CUDA_ENTRY STV_DEFAULT"
_ZN7cutlass13device_kernelINS_4gemm6kernel13GemmUniversalIN4cute5tupleIJiiiiEEENS1_10collective13CollectiveMmaINS1_46MainloopSm100TmaUmmaWarpSpecializedBlockScaledILi9ELi2ELi1ENS5_IJNS4_1CILi2EEESB_NSA_ILi1EEEEEEEENS5_IJNSA_ILi256EEESF_NSA_ILi128EEEEEENS5_IJNS_12float_e2m1_tENS_13float_ue8m0_tEEEENS5_IJNS5_IJlSC_lEEENS4_6LayoutINS5_IJNS5_IJNS5_IJNSA_ILi32EEENSA_ILi4EEEEEEiEEESQ_NS5_IJSC_iEEEEEENS5_IJNS5_IJNS5_IJNSA_ILi16EEESO_EEEiEEENS5_IJNS5_IJNSA_ILi0EEESC_EEENSA_ILi512EEEEEENS5_IJSW_iEEEEEEEEEEESK_S13_NS4_8TiledMMAINS4_8MMA_AtomIJNS4_23SM100_MMA_MXF4_2x1SM_SSISI_SI_fSJ_Li256ELi256ELi32ELNS4_4UMMA5MajorE0ELS18_0ELNS17_7ScaleInE0ELS19_0EEEEEENSM_INS5_IJSC_SC_SC_EEENS5_IJSW_SW_SW_EEEEENS5_IJNS4_10UnderscoreES1F_S1F_EEEEENS5_IJNS4_28SM100_TMA_2SM_LOAD_MULTICASTES1I_EEENS5_IJNS4_14ComposedLayoutINS4_7SwizzleILi2ELi4ELi3EEENS4_18smem_ptr_flag_bitsILi4EEENSM_INS5_IJNSA_ILi8EEESG_EEENS5_IJSG_SC_EEEEEEENSM_INS5_IJNS5_IJNS5_IJSP_SC_EEENS5_IJSN_SB_EEEEEESC_NS5_IJSB_SC_EEEEEENS5_IJNS5_IJNS5_IJSU_SY_EEESX_EEESW_NS5_IJSB_SY_EEEEEEEEEEEvNS4_8identityENS5_IJNS4_18SM100_TMA_2SM_LOADES1I_EEENS5_IJS1T_NSM_INS5_IJNS5_IJNS5_IJSP_SB_EEES1V_EEESC_S1X_EEENS5_IJS20_SW_NS5_IJSB_NSA_ILi1024EEEEEEEEEEEEEEvS25_EENS_8epilogue10collective18CollectiveEpilogueINS2H_23Sm100TmaWarpSpecializedILi4ELi2ELi64ELb1ELb0EEEJNS5_IJSG_SF_SG_EEENS5_IJNSM_ISG_SC_EENSM_INSA_ILi64EEESC_EEEEENS_10bfloat16_tESL_S2R_SL_NS2H_6fusion15FusionCallbacksIS2L_NS2S_17LinearCombinationIS2R_fS2R_fLNS_15FloatRoundStyleE2EEES2M_S2Q_JEEENS4_5SM1004TMEM4LOAD26SM100_TMEM_LOAD_32dp32b64xENS4_13SM90_TMA_LOADENS1K_INS1L_ILi3ELi4ELi3EEENS1N_ILi16EEENSM_INS5_IJS1P_S2O_EEENS5_IJS2O_SC_EEEEEEENS4_39AutoVectorizingCopyWithAssumedAlignmentILi128EEENS4_14SM90_TMA_STOREES38_S3A_S3A_EEEvvEEEEvNT_6ParamsE:
[----:B------:R-:W1:Y:S01]  /*0000*/  LDC R1, c[0x0][0x37c] ;  /* 0x0000df00ff017b82 */ /* 0x000e620000000800 */
[----:B------:R-:W2:Y:S01]  /*0010*/  S2R R152, SR_TID.X ;  /* 0x0000000000987919 */ /* 0x000ea20000002100 */
[----:B------:R-:W3:Y:S06]  /*0020*/  LDCU.64 UR12, c[0x0][0xc90] ;  /* 0x00019200ff0c77ac */ /* 0x000eec0008000a00 */
[----:B------:R-:W4:Y:S01]  /*0030*/  S2UR UR4, SR_CgaCtaId ;  /* 0x00000000000479c3 */ /* 0x000f220000008800 */
[----:B------:R-:W-:Y:S02]  /*0040*/  PRMT R139, RZ, 0x7610, R139 ;  /* 0x00007610ff8b7816 */ /* 0x000fe4000000008b */
[----:B------:R-:W-:Y:S01]  /*0050*/  ELECT P1, URZ, PT ;  /* 0x0000000000ff782f */ /* 0x000fe20003820000 */
[----:B---3--:R-:W-:-:S04]  /*0060*/  UISETP.NE.U32.AND UP0, UPT, UR12, URZ, UPT ;  /* 0x000000ff0c00728c */ /* 0x008fc8000bf05070 */
[----:B------:R-:W-:Y:S02]  /*0070*/  UISETP.NE.AND.EX UP0, UPT, UR13, URZ, UPT, UP0 ;  /* 0x000000ff0d00728c */ /* 0x000fe4000bf05300 */
[----:B----4-:R-:W-:Y:S01]  /*0080*/  ULOP3.LUT UR28, UR4, 0x1, URZ, 0xc0, !UPT ;  /* 0x00000001041c7892 */ /* 0x010fe2000f8ec0ff */
[----:B--2---:R-:W-:-:S05]  /*0090*/  SHF.R.U32.HI R140, RZ, 0x5, R152 ;  /* 0x00000005ff8c7819 */ /* 0x004fca0000011698 */
[----:B------:R-:W2:Y:S02]  /*00a0*/  SHFL.IDX PT, R0, R140, RZ, 0x1f ;  /* 0x00001fff8c007589 */ /* 0x000ea400000e0000 */
[----:B--2---:R-:W-:Y:S01]  /*00b0*/  R2UR UR17, R0 ;  /* 0x00000000001172ca */ /* 0x004fe200000e0000 */
[----:B-1----:R-:W-:-:S14]  /*00c0*/  BRA.U UP0, `(.L_x_0) ;  /* 0x0000000100307547 */ /* 0x002fdc000b800000 */
[----:B------:R-:W1:Y:S02]  /*00d0*/  LDCU.64 UR4, c[0x0][0xc88] ;  /* 0x00019100ff0477ac */ /* 0x000e640008000a00 */
[----:B-1----:R-:W-:-:S04]  /*00e0*/  UISETP.NE.U32.AND UP0, UPT, UR4, URZ, UPT ;  /* 0x000000ff0400728c */ /* 0x002fc8000bf05070 */
[----:B------:R-:W-:-:S09]  /*00f0*/  UISETP.NE.AND.EX UP0, UPT, UR5, URZ, UPT, UP0 ;  /* 0x000000ff0500728c */ /* 0x000fd2000bf05300 */
[----:B------:R-:W-:Y:S05]  /*0100*/  BRA.U !UP0, `(.L_x_1) ;  /* 0x0000000108147547 */ /* 0x000fea000b800000 */
[----:B------:R-:W1:Y:S01]  /*0110*/  LDC.64 R2, c[0x0][0xc88] ;  /* 0x00032200ff027b82 */ /* 0x000e620000000a00 */
[----:B------:R-:W1:Y:S02]  /*0120*/  LDCU.64 UR4, c[0x0][0x358] ;  /* 0x00006b00ff0477ac */ /* 0x000e640008000a00 */
[----:B-1----:R1:W5:Y:S01]  /*0130*/  LDG.E R71, desc[UR4][R2.64] ;  /* 0x0000000402477981 */ /* 0x002362000c1e1900 */
[----:B------:R-:W-:Y:S01]  /*0140*/  HFMA2 R139, -RZ, RZ, 0, 5.9604644775390625e-08 ;  /* 0x00000001ff8b7431 */ /* 0x000fe200000001ff */
[----:B------:R-:W-:Y:S05]  /*0150*/  BRA `(.L_x_0) ;  /* 0x00000000000c7947 */ /* 0x000fea0003800000 */
.L_x_1:
[----:B------:R-:W1:Y:S01]  /*0160*/  LDCU UR4, c[0x0][0xc80] ;  /* 0x00019000ff0477ac */ /* 0x000e620008000800 */
[----:B------:R-:W-:Y:S01]  /*0170*/  HFMA2 R139, -RZ, RZ, 0, 5.9604644775390625e-08 ;  /* 0x00000001ff8b7431 */ /* 0x000fe200000001ff */
[----:B-1----:R-:W-:-:S07]  /*0180*/  MOV R71, UR4 ;  /* 0x0000000400477c02 */ /* 0x002fce0008000f00 */
.L_x_0:
[----:B------:R-:W2:Y:S02]  /*0190*/  LDCU.64 UR4, c[0x0][0xcb0] ;  /* 0x00019600ff0477ac */ /* 0x000ea40008000a00 */
[----:B--2---:R-:W-:-:S04]  /*01a0*/  UISETP.NE.U32.AND UP0, UPT, UR4, URZ, UPT ;  /* 0x000000ff0400728c */ /* 0x004fc8000bf05070 */
[----:B------:R-:W-:-:S09]  /*01b0*/  UISETP.NE.AND.EX UP0, UPT, UR5, URZ, UPT, UP0 ;  /* 0x000000ff0500728c */ /* 0x000fd2000bf05300 */
[----:B------:R-:W-:Y:S05]  /*01c0*/  BRA.U UP0, `(.L_x_2) ;  /* 0x0000000100287547 */ /* 0x000fea000b800000 */
[----:B------:R-:W2:Y:S02]  /*01d0*/  LDCU.64 UR4, c[0x0][0xca8] ;  /* 0x00019500ff0477ac */ /* 0x000ea40008000a00 */
[----:B--2---:R-:W-:-:S04]  /*01e0*/  UISETP.NE.U32.AND UP0, UPT, UR4, URZ, UPT ;  /* 0x000000ff0400728c */ /* 0x004fc8000bf05070 */
[----:B------:R-:W-:-:S09]  /*01f0*/  UISETP.NE.AND.EX UP0, UPT, UR5, URZ, UPT, UP0 ;  /* 0x000000ff0500728c */ /* 0x000fd2000bf05300 */
[----:B------:R-:W-:Y:S05]  /*0200*/  BRA.U !UP0, `(.L_x_3) ;  /* 0x0000000108107547 */ /* 0x000fea000b800000 */
[----:B------:R-:W2:Y:S01]  /*0210*/  LDC.64 R68, c[0x0][0xca8] ;  /* 0x00032a00ff447b82 */ /* 0x000ea20000000a00 */
[----:B------:R-:W2:Y:S02]  /*0220*/  LDCU.64 UR4, c[0x0][0x358] ;  /* 0x00006b00ff0477ac */ /* 0x000ea40008000a00 */
[----:B--2---:R2:W5:Y:S01]  /*0230*/  LDG.E R68, desc[UR4][R68.64] ;  /* 0x0000000444447981 */ /* 0x004562000c1e1900 */
[----:B------:R-:W-:Y:S05]  /*0240*/  BRA `(.L_x_2) ;  /* 0x0000000000087947 */ /* 0x000fea0003800000 */
.L_x_3:
[----:B------:R-:W2:Y:S02]  /*0250*/  LDCU UR4, c[0x0][0xca0] ;  /* 0x00019400ff0477ac */ /* 0x000ea40008000800 */
[----:B--2---:R-:W-:Y:S02]  /*0260*/  MOV R68, UR4 ;  /* 0x0000000400447c02 */ /* 0x004fe40008000f00 */
.L_x_2:
[----:B------:R-:W-:Y:S01]  /*0270*/  IMAD.U32 R0, RZ, RZ, UR17 ;  /* 0x00000011ff007e24 */ /* 0x000fe2000f8e00ff */
[----:B------:R-:W-:Y:S04]  /*0280*/  BSSY.RECONVERGENT B0, `(.L_x_4) ;  /* 0x0000012000007945 */ /* 0x000fe80003800200 */
[C---:B------:R-:W-:Y:S02]  /*0290*/  ISETP.NE.OR P2, PT, R0.reuse, 0x1, !P1 ;  /* 0x000000010000780c */ /* 0x040fe40004f45670 */
[----:B------:R-:W-:-:S11]  /*02a0*/  ISETP.NE.OR P0, PT, R0, 0x3, !P1 ;  /* 0x000000030000780c */ /* 0x000fd60004f05670 */
[----:B------:R-:W-:Y:S05]  /*02b0*/  @P2 BRA `(.L_x_5) ;  /* 0x0000000000382947 */ /* 0x000fea0003800000 */
[----:B------:R-:W3:Y:S02]  /*02c0*/  LDCU.64 UR4, c[0x0][0x348] ;  /* 0x00006900ff0477ac */ /* 0x000ee40008000a00 */
[----:B---3--:R-:W-:Y:S02]  /*02d0*/  UIADD3 UR10, UP3, UPT, UR4, 0x80, URZ ;  /* 0x00000080040a7890 */ /* 0x008fe4000ff7e0ff */
[----:B------:R-:W-:Y:S02]  /*02e0*/  UIADD3 UR8, UP2, UPT, UR4, 0x180, URZ ;  /* 0x0000018004087890 */ /* 0x000fe4000ff5e0ff */
[----:B------:R-:W-:Y:S02]  /*02f0*/  UIADD3 UR6, UP1, UPT, UR4, 0x280, URZ ;  /* 0x0000028004067890 */ /* 0x000fe4000ff3e0ff */
[----:B------:R-:W-:Y:S02]  /*0300*/  UIADD3 UR4, UP0, UPT, UR4, 0x380, URZ ;  /* 0x0000038004047890 */ /* 0x000fe4000ff1e0ff */
[----:B------:R-:W-:-:S02]  /*0310*/  UIADD3.X UR11, UPT, UPT, URZ, UR5, URZ, UP3, !UPT ;  /* 0x00000005ff0b7290 */ /* 0x000fc40009ffe4ff */
[----:B------:R-:W-:Y:S02]  /*0320*/  UIADD3.X UR9, UPT, UPT, URZ, UR5, URZ, UP2, !UPT ;  /* 0x00000005ff097290 */ /* 0x000fe400097fe4ff */
[----:B------:R-:W-:Y:S02]  /*0330*/  UIADD3.X UR7, UPT, UPT, URZ, UR5, URZ, UP1, !UPT ;  /* 0x00000005ff077290 */ /* 0x000fe40008ffe4ff */
[----:B------:R-:W-:-:S03]  /*0340*/  UIADD3.X UR5, UPT, UPT, URZ, UR5, URZ, UP0, !UPT ;  /* 0x00000005ff057290 */ /* 0x000fc600087fe4ff */
[----:B------:R3:W-:Y:S02]  /*0350*/  UTMACCTL.PF [UR10] ;  /* 0x000000000a0079b9 */ /* 0x0007e40008040000 */
[----:B------:R3:W-:Y:S02]  /*0360*/  UTMACCTL.PF [UR8] ;  /* 0x00000000080079b9 */ /* 0x0007e40008040000 */
[----:B------:R3:W-:Y:S02]  /*0370*/  UTMACCTL.PF [UR6] ;  /* 0x00000000060079b9 */ /* 0x0007e40008040000 */
[----:B------:R3:W-:Y:S02]  /*0380*/  UTMACCTL.PF [UR4] ;  /* 0x00000000040079b9 */ /* 0x0007e40008040000 */
[----:B---3--:R-:W-:Y:S01]  /*0390*/  NOP ;  /* 0x0000000000007918 */ /* 0x008fe20000000000 */
.L_x_5:
[----:B------:R-:W-:Y:S05]  /*03a0*/  BSYNC.RECONVERGENT B0 ;  /* 0x0000000000007941 */ /* 0x000fea0003800200 */
.L_x_4:
[----:B------:R-:W-:Y:S04]  /*03b0*/  BSSY.RECONVERGENT B0, `(.L_x_6) ;  /* 0x000000a000007945 */ /* 0x000fe80003800200 */
[----:B------:R-:W-:Y:S05]  /*03c0*/  @P0 BRA `(.L_x_7) ;  /* 0x0000000000200947 */ /* 0x000fea0003800000 */
[----:B------:R-:W3:Y:S02]  /*03d0*/  LDCU.64 UR4, c[0x0][0x348] ;  /* 0x00006900ff0477ac */ /* 0x000ee40008000a00 */
[----:B---3--:R-:W-:Y:S02]  /*03e0*/  UIADD3 UR6, UP1, UPT, UR4, 0x980, URZ ;  /* 0x0000098004067890 */ /* 0x008fe4000ff3e0ff */
[----:B------:R-:W-:Y:S02]  /*03f0*/  UIADD3 UR4, UP0, UPT, UR4, 0xa80, URZ ;  /* 0x00000a8004047890 */ /* 0x000fe4000ff1e0ff */
[----:B------:R-:W-:Y:S02]  /*0400*/  UIADD3.X UR7, UPT, UPT, URZ, UR5, URZ, UP1, !UPT ;  /* 0x00000005ff077290 */ /* 0x000fe40008ffe4ff */
[----:B------:R-:W-:-:S07]  /*0410*/  UIADD3.X UR5, UPT, UPT, URZ, UR5, URZ, UP0, !UPT ;  /* 0x00000005ff057290 */ /* 0x000fce00087fe4ff */
[----:B------:R3:W-:Y:S02]  /*0420*/  UTMACCTL.PF [UR6] ;  /* 0x00000000060079b9 */ /* 0x0007e40008040000 */
[----:B------:R3:W-:Y:S02]  /*0430*/  UTMACCTL.PF [UR4] ;  /* 0x00000000040079b9 */ /* 0x0007e40008040000 */
[----:B---3--:R-:W-:Y:S01]  /*0440*/  NOP ;  /* 0x0000000000007918 */ /* 0x008fe20000000000 */
.L_x_7:
[----:B------:R-:W-:Y:S05]  /*0450*/  BSYNC.RECONVERGENT B0 ;  /* 0x0000000000007941 */ /* 0x000fea0003800200 */
.L_x_6:
[----:B------:R-:W3:Y:S01]  /*0460*/  LDCU.64 UR4, c[0x0][0xc88] ;  /* 0x00019100ff0477ac */ /* 0x000ee20008000a00 */
[----:B------:R-:W-:Y:S02]  /*0470*/  UISETP.EQ.U32.AND UP1, UPT, UR12, URZ, UPT ;  /* 0x000000ff0c00728c */ /* 0x000fe4000bf22070 */
[----:B------:R-:W-:Y:S02]  /*0480*/  UPLOP3.LUT UP3, UPT, UPT, UPT, UPT, 0x80, 0x8 ;  /* 0x000000000008789c */ /* 0x000fe40003f6f070 */
[----:B---3--:R-:W-:-:S04]  /*0490*/  UISETP.NE.U32.AND UP0, UPT, UR4, URZ, UPT ;  /* 0x000000ff0400728c */ /* 0x008fc8000bf05070 */
[----:B------:R-:W-:-:S04]  /*04a0*/  UISETP.NE.AND.EX UP0, UPT, UR5, URZ, UPT, UP0 ;  /* 0x000000ff0500728c */ /* 0x000fc8000bf05300 */
[----:B------:R-:W-:-:S04]  /*04b0*/  UISETP.EQ.OR.EX UP2, UPT, UR13, URZ, !UP0, UP1 ;  /* 0x000000ff0d00728c */ /* 0x000fc8000c742710 */
[----:B------:R-:W-:-:S06]  /*04c0*/  UP2UR UR4, UPR, URZ, 0x4 ;  /* 0x00000004ff047883 */ /* 0x000fcc0008000000 */
[----:B------:R-:W-:Y:S01]  /*04d0*/  MOV R143, UR4 ;  /* 0x00000004008f7c02 */ /* 0x000fe20008000f00 */
[----:B------:R-:W-:Y:S06]  /*04e0*/  BRA.U !UP2, `(.L_x_8) ;  /* 0x000000010a207547 */ /* 0x000fec000b800000 */
[----:B------:R-:W-:Y:S01]  /*04f0*/  UISETP.NE.U32.AND UP1, UPT, UR12, URZ, UPT ;  /* 0x000000ff0c00728c */ /* 0x000fe2000bf25070 */
[----:B-----5:R-:W-:Y:S01]  /*0500*/  FSETP.NEU.AND P0, PT, R71, RZ, PT ;  /* 0x000000ff4700720b */ /* 0x020fe20003f0d000 */
[----:B------:R-:W-:Y:S02]  /*0510*/  USEL UR4, URZ, 0xffffffff, UP0 ;  /* 0xffffffffff047887 */ /* 0x000fe40008000000 */
[----:B------:R-:W-:-:S10]  /*0520*/  UISETP.NE.AND.EX UP1, UPT, UR13, URZ, UPT, UP1 ;  /* 0x000000ff0d00728c */ /* 0x000fd4000bf25310 */
[----:B------:R-:W-:Y:S01]  /*0530*/  VOTEU.ANY UP0, P0 ;  /* 0x0000000000ff7886 */ /* 0x000fe20000000100 */
[----:B------:R-:W-:-:S04]  /*0540*/  @!UP1 USEL UR4, URZ, 0xffffffff, UP0 ;  /* 0xffffffffff049887 */ /* 0x000fc80008000000 */
[----:B------:R-:W-:-:S04]  /*0550*/  ULOP3.LUT UR4, UR4, 0x1, URZ, 0xc0, !UPT ;  /* 0x0000000104047892 */ /* 0x000fc8000f8ec0ff */
[----:B------:R-:W-:-:S11]  /*0560*/  UISETP.NE.U32.AND UP3, UPT, UR4, 0x1, UPT ;  /* 0x000000010400788c */ /* 0x000fd6000bf65070 */
.L_x_8:
[----:B------:R-:W3:Y:S01]  /*0570*/  SHFL.IDX PT, R0, R140, RZ, 0x1f ;  /* 0x00001fff8c007589 */ /* 0x000ee200000e0000 */
[----:B------:R-:W-:-:S04]  /*0580*/  UISETP.NE.AND UP0, UPT, UR17, 0x2, UPT ;  /* 0x000000021100788c */ /* 0x000fc8000bf05270 */
[----:B------:R-:W-:Y:S02]  /*0590*/  UISETP.EQ.AND UP1, UPT, UR28, URZ, !UP0 ;  /* 0x000000ff1c00728c */ /* 0x000fe4000c722270 */
[----:B------:R-:W-:-:S04]  /*05a0*/  USEL UR52, URZ, 0x1, UP0 ;  /* 0x00000001ff347887 */ /* 0x000fc80008000000 */
[----:B------:R-:W-:Y:S02]  /*05b0*/  PLOP3.LUT P4, PT, P1, PT, UP1, 0x80, 0x8 ;  /* 0x000000000008781c */ /* 0x000fe40000f8f018 */
[----:B---3--:R-:W-:-:S13]  /*05c0*/  ISETP.NE.AND P0, PT, R0, RZ, PT ;  /* 0x000000ff0000720c */ /* 0x008fda0003f05270 */
[----:B------:R-:W-:Y:S05]  /*05d0*/  @P0 BRA `(.L_x_9) ;  /* 0x00000000008c0947 */ /* 0x000fea0003800000 */
[----:B------:R-:W-:Y:S01]  /*05e0*/  ELECT P0, URZ, PT ;  /* 0x0000000000ff782f */ /* 0x000fe20003800000 */
[----:B------:R-:W-:-:S12]  /*05f0*/  BSSY.RECONVERGENT B0, `(.L_x_9) ;  /* 0x0000021000007945 */ /* 0x000fd80003800200 */
[----:B------:R-:W-:Y:S05]  /*0600*/  @!P0 BRA `(.L_x_10) ;  /* 0x00000000007c8947 */ /* 0x000fea0003800000 */
[----:B------:R-:W3:Y:S01]  /*0610*/  S2UR UR5, SR_CgaCtaId ;  /* 0x00000000000579c3 */ /* 0x000ee20000008800 */
[----:B------:R-:W-:Y:S01]  /*0620*/  UMOV UR4, 0x400 ;  /* 0x0000040000047882 */ /* 0x000fe20000000000 */
[----:B------:R-:W-:Y:S01]  /*0630*/  UMOV UR8, 0x1 ;  /* 0x0000000100087882 */ /* 0x000fe20000000000 */
[----:B------:R-:W-:Y:S01]  /*0640*/  UMOV UR6, 0x2 ;  /* 0x0000000200067882 */ /* 0x000fe20000000000 */
[----:B------:R-:W-:-:S04]  /*0650*/  UIADD3 UR8, UPT, UPT, -UR8, 0x100000, URZ ;  /* 0x0010000008087890 */ /* 0x000fc8000fffe1ff */
[----:B------:R-:W-:Y:S02]  /*0660*/  USHF.L.U32 UR9, UR8, 0xb, URZ ;  /* 0x0000000b08097899 */ /* 0x000fe400080006ff */
[----:B------:R-:W-:Y:S02]  /*0670*/  USHF.L.U32 UR8, UR8, 0x1, URZ ;  /* 0x0000000108087899 */ /* 0x000fe400080006ff */
[----:B------:R-:W-:-:S04]  /*0680*/  UIADD3 UR6, UPT, UPT, -UR6, 0x100000, URZ ;  /* 0x0010000006067890 */ /* 0x000fc8000fffe1ff */
[----:B------:R-:W-:Y:S02]  /*0690*/  USHF.L.U32 UR7, UR6, 0xb, URZ ;  /* 0x0000000b06077899 */ /* 0x000fe400080006ff */
[----:B------:R-:W-:Y:S02]  /*06a0*/  USHF.L.U32 UR6, UR6, 0x1, URZ ;  /* 0x0000000106067899 */ /* 0x000fe400080006ff */
[----:B---3--:R-:W-:Y:S01]  /*06b0*/  ULEA UR4, UR5, UR4, 0x18 ;  /* 0x0000000405047291 */ /* 0x008fe2000f8ec0ff */
[----:B------:R-:W3:Y:S11]  /*06c0*/  FENCE.VIEW.ASYNC.S ;  /* 0x00000000000073c6 */ /* 0x000ef60000000000 */
[----:B---3--:R3:W4:Y:S01]  /*06d0*/  SYNCS.EXCH.64 URZ, [UR4], UR8 ;  /* 0x0000000804ff75b2 */ /* 0x0087220008000100 */
[----:B------:R3:W1:Y:S01]  /*06e0*/  SYNCS.EXCH.64 URZ, [UR4+0x48], UR6 ;  /* 0x0000480604ff75b2 */ /* 0x0006620008000100 */
        /* <DEDUP_REMOVED lines=15> */
[----:B------:R3:W1:Y:S02]  /*07e0*/  SYNCS.EXCH.64 URZ, [UR4+0x88], UR6 ;  /* 0x0000880604ff75b2 */ /* 0x0006640008000100 */
[----:B---3--:R-:W-:Y:S01]  /*07f0*/  NOP ;  /* 0x0000000000007918 */ /* 0x008fe20000000000 */
.L_x_10:
[----:B------:R-:W-:Y:S05]  /*0800*/  BSYNC.RECONVERGENT B0 ;  /* 0x0000000000007941 */ /* 0x000fea0003800200 */
.L_x_9:
[----:B------:R-:W3:Y:S01]  /*0810*/  SHFL.IDX PT, R0, R140, RZ, 0x1f ;  /* 0x00001fff8c007589 */ /* 0x000ee200000e0000 */
[----:B------:R-:W-:Y:S01]  /*0820*/  NOP ;  /* 0x0000000000007918 */ /* 0x000fe20000000000 */
[----:B---3--:R-:W-:-:S13]  /*0830*/  ISETP.NE.AND P0, PT, R0, 0x1, PT ;  /* 0x000000010000780c */ /* 0x008fda0003f05270 */
[----:B------:R-:W-:Y:S05]  /*0840*/  @P0 BRA `(.L_x_11) ;  /* 0x0000000000580947 */ /* 0x000fea0003800000 */
        /* <DEDUP_REMOVED lines=9> */
[----:B------:R-:W-:Y:S01]  /*08e0*/  USHF.L.U32 UR6, UR6, 0x1, URZ ;  /* 0x0000000106067899 */ /* 0x000fe200080006ff */
[----:B------:R-:W-:Y:S01]  /*08f0*/  ELECT P0, URZ, PT ;  /* 0x0000000000ff782f */ /* 0x000fe20003800000 */
[----:B---3--:R-:W-:Y:S01]  /*0900*/  ULEA UR4, UR5, UR4, 0x18 ;  /* 0x0000000405047291 */ /* 0x008fe2000f8ec0ff */
[----:B------:R-:W3:Y:S11]  /*0910*/  FENCE.VIEW.ASYNC.S ;  /* 0x00000000000073c6 */ /* 0x000ef60000000000 */
[----:B---3--:R3:W1:Y:S01]  /*0920*/  SYNCS.EXCH.64 URZ, [UR4+0x90], UR8 ;  /* 0x0000900804ff75b2 */ /* 0x0086620008000100 */
[----:B------:R3:W1:Y:S01]  /*0930*/  SYNCS.EXCH.64 URZ, [UR4+0xb0], UR6 ;  /* 0x0000b00604ff75b2 */ /* 0x0006620008000100 */
[----:B------:R3:W1:Y:S01]  /*0940*/  SYNCS.EXCH.64 URZ, [UR4+0x98], UR8 ;  /* 0x0000980804ff75b2 */ /* 0x0006620008000100 */
[----:B------:R3:W1:Y:S01]  /*0950*/  SYNCS.EXCH.64 URZ, [UR4+0xb8], UR6 ;  /* 0x0000b80604ff75b2 */ /* 0x0006620008000100 */
[----:B------:R3:W1:Y:S01]  /*0960*/  SYNCS.EXCH.64 URZ, [UR4+0xa0], UR8 ;  /* 0x0000a00804ff75b2 */ /* 0x0006620008000100 */
[----:B------:R3:W1:Y:S01]  /*0970*/  SYNCS.EXCH.64 URZ, [UR4+0xc0], UR6 ;  /* 0x0000c00604ff75b2 */ /* 0x0006620008000100 */
[----:B------:R3:W1:Y:S01]  /*0980*/  SYNCS.EXCH.64 URZ, [UR4+0xa8], UR8 ;  /* 0x0000a80804ff75b2 */ /* 0x0006620008000100 */
[----:B------:R3:W1:Y:S01]  /*0990*/  SYNCS.EXCH.64 URZ, [UR4+0xc8], UR6 ;  /* 0x0000c80604ff75b2 */ /* 0x0006620008000100 */
[----:B------:R-:W-:Y:S01]  /*09a0*/  NOP ;  /* 0x0000000000007918 */ /* 0x000fe20000000000 */
.L_x_11:
[----:B------:R-:W2:Y:S01]  /*09b0*/  SHFL.IDX PT, R0, R140, RZ, 0x1f ;  /* 0x00001fff8c007589 */ /* 0x000ea200000e0000 */
[----:B------:R-:W-:Y:S01]  /*09c0*/  NOP ;  /* 0x0000000000007918 */ /* 0x000fe20000000000 */
[----:B--2---:R-:W-:-:S13]  /*09d0*/  ISETP.NE.AND P0, PT, R0, 0x3, PT ;  /* 0x000000030000780c */ /* 0x004fda0003f05270 */
[----:B------:R-:W-:Y:S05]  /*09e0*/  @P0 BRA `(.L_x_12) ;  /* 0x0000000000300947 */ /* 0x000fea0003800000 */
[----:B---3--:R-:W2:Y:S01]  /*09f0*/  S2UR UR6, SR_CgaCtaId ;  /* 0x00000000000679c3 */ /* 0x008ea20000008800 */
[----:B------:R-:W-:Y:S01]  /*0a00*/  UMOV UR4, 0x400 ;  /* 0x0000040000047882 */ /* 0x000fe20000000000 */
[----:B------:R-:W-:Y:S01]  /*0a10*/  UMOV UR5, 0x20 ;  /* 0x0000002000057882 */ /* 0x000fe20000000000 */
[----:B------:R-:W-:Y:S01]  /*0a20*/  ELECT P0, URZ, PT ;  /* 0x0000000000ff782f */ /* 0x000fe20003800000 */
[----:B--2---:R-:W-:Y:S02]  /*0a30*/  ULEA UR6, UR6, UR4, 0x18 ;  /* 0x0000000406067291 */ /* 0x004fe4000f8ec0ff */
[----:B------:R-:W-:-:S04]  /*0a40*/  UIADD3 UR4, UPT, UPT, -UR5, 0x100000, URZ ;  /* 0x0010000005047890 */ /* 0x000fc8000fffe1ff */
[----:B------:R-:W-:Y:S02]  /*0a50*/  USHF.L.U32 UR5, UR4, 0xb, URZ ;  /* 0x0000000b04057899 */ /* 0x000fe400080006ff */
[----:B------:R-:W-:Y:S01]  /*0a60*/  USHF.L.U32 UR4, UR4, 0x1, URZ ;  /* 0x0000000104047899 */ /* 0x000fe200080006ff */
[----:B------:R-:W2:Y:S11]  /*0a70*/  FENCE.VIEW.ASYNC.S ;  /* 0x00000000000073c6 */ /* 0x000eb60000000000 */
[----:B--2---:R2:W3:Y:S01]  /*0a80*/  SYNCS.EXCH.64 URZ, [UR6+0xd0], UR4 ;  /* 0x0000d00406ff75b2 */ /* 0x0044e20008000100 */
[----:B------:R2:W1:Y:S01]  /*0a90*/  SYNCS.EXCH.64 URZ, [UR6+0xd8], UR4 ;  /* 0x0000d80406ff75b2 */ /* 0x0004620008000100 */
[----:B------:R-:W-:Y:S01]  /*0aa0*/  NOP ;  /* 0x0000000000007918 */ /* 0x000fe20000000000 */
.L_x_12:
[----:B------:R-:W4:Y:S01]  /*0ab0*/  SHFL.IDX PT, R0, R140, RZ, 0x1f ;  /* 0x00001fff8c007589 */ /* 0x000f2200000e0000 */
[----:B------:R-:W-:Y:S01]  /*0ac0*/  NOP ;  /* 0x0000000000007918 */ /* 0x000fe20000000000 */
[----:B----4-:R-:W-:-:S13]  /*0ad0*/  ISETP.NE.AND P0, PT, R0, 0x4, PT ;  /* 0x000000040000780c */ /* 0x010fda0003f05270 */
[----:B------:R-:W-:Y:S05]  /*0ae0*/  @P0 BRA `(.L_x_13) ;  /* 0x00000000004c0947 */ /* 0x000fea0003800000 */
[----:B--2---:R-:W2:Y:S01]  /*0af0*/  S2UR UR5, SR_CgaCtaId ;  /* 0x00000000000579c3 */ /* 0x004ea20000008800 */
[----:B---3--:R-:W-:Y:S01]  /*0b00*/  UMOV UR4, 0x3a0 ;  /* 0x000003a000047882 */ /* 0x008fe20000000000 */
[----:B------:R-:W-:Y:S01]  /*0b10*/  UMOV UR6, 0x400 ;  /* 0x0000040000067882 */ /* 0x000fe20000000000 */
[----:B------:R-:W-:Y:S01]  /*0b20*/  USEL UR4, UR4, 0x320, UP3 ;  /* 0x0000032004047887 */ /* 0x000fe20009800000 */
[----:B------:R-:W-:Y:S01]  /*0b30*/  UMOV UR8, 0x1 ;  /* 0x0000000100087882 */ /* 0x000fe20000000000 */
[----:B------:R-:W-:Y:S01]  /*0b40*/  ELECT P0, URZ, PT ;  /* 0x0000000000ff782f */ /* 0x000fe20003800000 */
[----:B------:R-:W-:-:S04]  /*0b50*/  UIADD3 UR8, UPT, UPT, -UR8, 0x100000, URZ ;  /* 0x0010000008087890 */ /* 0x000fc8000fffe1ff */
[----:B------:R-:W-:Y:S02]  /*0b60*/  USHF.L.U32 UR9, UR8, 0xb, URZ ;  /* 0x0000000b08097899 */ /* 0x000fe400080006ff */
[----:B------:R-:W-:Y:S02]  /*0b70*/  USHF.L.U32 UR8, UR8, 0x1, URZ ;  /* 0x0000000108087899 */ /* 0x000fe400080006ff */
[----:B--2---:R-:W-:Y:S02]  /*0b80*/  ULEA UR6, UR5, UR6, 0x18 ;  /* 0x0000000605067291 */ /* 0x004fe4000f8ec0ff */
[----:B------:R-:W-:-:S04]  /*0b90*/  UIADD3 UR4, UPT, UPT, -UR4, 0x100000, URZ ;  /* 0x0010000004047890 */ /* 0x000fc8000fffe1ff */
[----:B------:R-:W-:Y:S02]  /*0ba0*/  USHF.L.U32 UR5, UR4, 0xb, URZ ;  /* 0x0000000b04057899 */ /* 0x000fe400080006ff */
[----:B------:R-:W-:Y:S01]  /*0bb0*/  USHF.L.U32 UR4, UR4, 0x1, URZ ;  /* 0x0000000104047899 */ /* 0x000fe200080006ff */
[----:B------:R-:W2:Y:S03]  /*0bc0*/  FENCE.VIEW.ASYNC.S ;  /* 0x00000000000073c6 */ /* 0x000ea60000000000 */
[----:B--2---:R4:W2:Y:S08]  /*0bd0*/  SYNCS.EXCH.64 URZ, [UR6+0xe0], UR8 ;  /* 0x0000e00806ff75b2 */ /* 0x0048b00008000100 */
[----:B------:R4:W3:Y:S01]  /*0be0*/  SYNCS.EXCH.64 URZ, [UR6+0xf0], UR4 ;  /* 0x0000f00406ff75b2 */ /* 0x0008e20008000100 */
[----:B------:R4:W1:Y:S01]  /*0bf0*/  SYNCS.EXCH.64 URZ, [UR6+0xe8], UR8 ;  /* 0x0000e80806ff75b2 */ /* 0x0008620008000100 */
[----:B------:R4:W1:Y:S02]  /*0c00*/  SYNCS.EXCH.64 URZ, [UR6+0xf8], UR4 ;  /* 0x0000f80406ff75b2 */ /* 0x0008640008000100 */
[----:B----4-:R-:W-:Y:S01]  /*0c10*/  NOP ;  /* 0x0000000000007918 */ /* 0x010fe20000000000 */
.L_x_13:
[----:B------:R-:W4:Y:S01]  /*0c20*/  SHFL.IDX PT, R0, R140, RZ, 0x1f ;  /* 0x00001fff8c007589 */ /* 0x000f2200000e0000 */
[----:B------:R-:W-:Y:S01]  /*0c30*/  NOP ;  /* 0x0000000000007918 */ /* 0x000fe20000000000 */
[----:B----4-:R-:W-:-:S13]  /*0c40*/  ISETP.NE.AND P0, PT, R0, 0x5, PT ;  /* 0x000000050000780c */ /* 0x010fda0003f05270 */
[----:B------:R-:W-:Y:S05]  /*0c50*/  @P0 BRA `(.L_x_14) ;  /* 0x0000000000400947 */ /* 0x000fea0003800000 */
[----:B--2---:R-:W2:Y:S01]  /*0c60*/  S2UR UR5, SR_CgaCtaId ;  /* 0x00000000000579c3 */ /* 0x004ea20000008800 */
[----:B---3--:R-:W-:Y:S01]  /*0c70*/  UMOV UR4, 0x400 ;  /* 0x0000040000047882 */ /* 0x008fe20000000000 */
        /* <DEDUP_REMOVED lines=9> */
[----:B--2---:R-:W-:Y:S01]  /*0d10*/  ULEA UR4, UR5, UR4, 0x18 ;  /* 0x0000000405047291 */ /* 0x004fe2000f8ec0ff */
[----:B------:R-:W2:Y:S11]  /*0d20*/  FENCE.VIEW.ASYNC.S ;  /* 0x00000000000073c6 */ /* 0x000eb60000000000 */
[----:B--2---:R4:W2:Y:S01]  /*0d30*/  SYNCS.EXCH.64 URZ, [UR4+0x100], UR6 ;  /* 0x0001000604ff75b2 */ /* 0x0048a20008000100 */
[----:B------:R4:W3:Y:S02]  /*0d40*/  SYNCS.EXCH.64 URZ, [UR4+0x108], UR8 ;  /* 0x0001080804ff75b2 */ /* 0x0008e40008000100 */
[----:B----4-:R-:W-:Y:S01]  /*0d50*/  NOP ;  /* 0x0000000000007918 */ /* 0x010fe20000000000 */
.L_x_14:
[----:B------:R-:W4:Y:S01]  /*0d60*/  SHFL.IDX PT, R0, R140, RZ, 0x1f ;  /* 0x00001fff8c007589 */ /* 0x000f2200000e0000 */
[----:B------:R-:W-:Y:S01]  /*0d70*/  ISETP.NE.OR P1, PT, RZ, UR17, !P1 ;  /* 0x00000011ff007c0c */ /* 0x000fe2000cf25670 */
[----:B------:R-:W-:Y:S01]  /*0d80*/  NOP ;  /* 0x0000000000007918 */ /* 0x000fe20000000000 */
[----:B----4-:R-:W-:-:S13]  /*0d90*/  ISETP.NE.AND P0, PT, R0, 0x3, PT ;  /* 0x000000030000780c */ /* 0x010fda0003f05270 */
[----:B------:R-:W-:Y:S05]  /*0da0*/  @P0 BRA `(.L_x_15) ;  /* 0x0000000000380947 */ /* 0x000fea0003800000 */
[----:B--2---:R-:W2:Y:S01]  /*0db0*/  S2UR UR5, SR_CgaCtaId ;  /* 0x00000000000579c3 */ /* 0x004ea20000008800 */
[----:B---3--:R-:W-:Y:S01]  /*0dc0*/  UMOV UR4, 0x400 ;  /* 0x0000040000047882 */ /* 0x008fe20000000000 */
[----:B------:R-:W-:Y:S01]  /*0dd0*/  UMOV UR6, 0x20 ;  /* 0x0000002000067882 */ /* 0x000fe20000000000 */
[----:B------:R-:W-:Y:S01]  /*0de0*/  ELECT P0, URZ, PT ;  /* 0x0000000000ff782f */ /* 0x000fe20003800000 */
[----:B------:R-:W-:-:S04]  /*0df0*/  UIADD3 UR6, UPT, UPT, -UR6, 0x100000, URZ ;  /* 0x0010000006067890 */ /* 0x000fc8000fffe1ff */
[----:B------:R-:W-:Y:S02]  /*0e00*/  USHF.L.U32 UR7, UR6, 0xb, URZ ;  /* 0x0000000b06077899 */ /* 0x000fe400080006ff */
[----:B------:R-:W-:Y:S02]  /*0e10*/  USHF.L.U32 UR6, UR6, 0x1, URZ ;  /* 0x0000000106067899 */ /* 0x000fe400080006ff */
[----:B--2---:R-:W-:Y:S01]  /*0e20*/  ULEA UR4, UR5, UR4, 0x18 ;  /* 0x0000000405047291 */ /* 0x004fe2000f8ec0ff */
[----:B------:R-:W2:Y:S11]  /*0e30*/  FENCE.VIEW.ASYNC.S ;  /* 0x00000000000073c6 */ /* 0x000eb60000000000 */
[----:B--2---:R4:W2:Y:S01]  /*0e40*/  SYNCS.EXCH.64 URZ, [UR4+0x110], UR6 ;  /* 0x0001100604ff75b2 */ /* 0x0048a20008000100 */
[----:B------:R4:W3:Y:S01]  /*0e50*/  SYNCS.EXCH.64 URZ, [UR4+0x120], UR6 ;  /* 0x0001200604ff75b2 */ /* 0x0008e20008000100 */
[----:B------:R4:W1:Y:S01]  /*0e60*/  SYNCS.EXCH.64 URZ, [UR4+0x118], UR6 ;  /* 0x0001180604ff75b2 */ /* 0x0008620008000100 */
[----:B------:R4:W1:Y:S02]  /*0e70*/  SYNCS.EXCH.64 URZ, [UR4+0x128], UR6 ;  /* 0x0001280604ff75b2 */ /* 0x0008640008000100 */
[----:B----4-:R-:W-:Y:S01]  /*0e80*/  NOP ;  /* 0x0000000000007918 */ /* 0x010fe20000000000 */
.L_x_15:
[----:B---3--:R-:W3:Y:S01]  /*0e90*/  S2UR UR7, SR_CgaCtaId ;  /* 0x00000000000779c3 */ /* 0x008ee20000008800 */
[----:B------:R-:W-:Y:S01]  /*0ea0*/  VOTEU.ALL UP0, P1 ;  /* 0x0000000000ff7886 */ /* 0x000fe20000800000 */
[----:B--2---:R-:W-:Y:S01]  /*0eb0*/  UMOV UR4, 0x100 ;  /* 0x0000010000047882 */ /* 0x004fe20000000000 */
[----:B------:R-:W-:Y:S01]  /*0ec0*/  NOP ;  /* 0x0000000000007918 */ /* 0x000fe20000000000 */
[----:B-1----:R-:W-:Y:S01]  /*0ed0*/  LOP3.LUT R3, R152, 0x1f, RZ, 0xc0, !PT ;  /* 0x0000001f98037812 */ /* 0x002fe200078ec0ff */
[----:B------:R-:W-:Y:S01]  /*0ee0*/  UISETP.NE.AND UP4, UPT, UR17, URZ, UPT ;  /* 0x000000ff1100728c */ /* 0x000fe2000bf85270 */
[----:B------:R-:W-:Y:S01]  /*0ef0*/  @!UP0 UMOV UR6, 0x400 ;  /* 0x0000040000068882 */ /* 0x000fe20000000000 */
[----:B------:R-:W-:-:S04]  /*0f00*/  @!UP0 UIADD3 UR4, UPT, UPT, -UR4, 0x100000, URZ ;  /* 0x0010000004048890 */ /* 0x000fc8000fffe1ff */
[----:B------:R-:W-:Y:S02]  /*0f10*/  @!UP0 USHF.L.U32 UR5, UR4, 0xb, URZ ;  /* 0x0000000b04058899 */ /* 0x000fe400080006ff */
[----:B------:R-:W-:Y:S02]  /*0f20*/  @!UP0 USHF.L.U32 UR4, UR4, 0x1, URZ ;  /* 0x0000000104048899 */ /* 0x000fe400080006ff */
[----:B---3--:R-:W-:Y:S01]  /*0f30*/  @!UP0 ULEA UR6, UR7, UR6, 0x18 ;  /* 0x0000000607068291 */ /* 0x008fe2000f8ec0ff */
[----:B------:R-:W1:Y:S01]  /*0f40*/  LDCU UR7, c[0x0][0x36c] ;  /* 0x00006d80ff0777ac */ /* 0x000e620008000800 */
[----:B------:R-:W-:Y:S01]  /*0f50*/  VOTEU.ALL UP0, P1 ;  /* 0x0000000000ff7886 */ /* 0x000fe20000800000 */
[----:B------:R-:W2:Y:S09]  /*0f60*/  FENCE.VIEW.ASYNC.S ;  /* 0x00000000000073c6 */ /* 0x000eb20000000000 */
[----:B--2---:R2:W3:Y:S01]  /*0f70*/  @!UP0 SYNCS.EXCH.64 URZ, [UR6+0x130], UR4 ;  /* 0x0001300406ff85b2 */ /* 0x0044e20008000100 */
[----:B-1----:R-:W-:-:S09]  /*0f80*/  UISETP.EQ.U32.AND UP5, UPT, UR7, 0x1, UPT ;  /* 0x000000010700788c */ /* 0x002fd2000bfa2070 */
[----:B--2---:R-:W-:Y:S05]  /*0f90*/  BRA.U !UP5, `(.L_x_16) ;  /* 0x000000010d087547 */ /* 0x004fea000b800000 */
[----:B---3--:R-:W-:Y:S01]  /*0fa0*/  UCGABAR_ARV ;  /* 0x00000000000079c7 */ /* 0x008fe20008000000 */
[----:B------:R-:W-:Y:S05]  /*0fb0*/  BRA `(.L_x_17) ;  /* 0x0000000000047947 */ /* 0x000fea0003800000 */
.L_x_16:
[----:B---3--:R-:W-:Y:S01]  /*0fc0*/  NOP ;  /* 0x0000000000007918 */ /* 0x008fe20000000000 */
.L_x_17:
[----:B------:R-:W1:Y:S01]  /*0fd0*/  S2UR UR67, SR_CTAID.X ;  /* 0x00000000004379c3 */ /* 0x000e620000002500 */
[----:B------:R-:W-:-:S05]  /*0fe0*/  CS2R.32 R142, SR_CgaSize ;  /* 0x00000000008e7805 */ /* 0x000fca0000008a00 */
[----:B------:R-:W-:-:S05]  /*0ff0*/  IMAD R142, R142, -0xa0, RZ ;  /* 0xffffff608e8e7824 */ /* 0x000fca00078e02ff */
[----:B------:R-:W-:-:S14]  /*1000*/  R2UR UR5, R142 ;  /* 0x000000008e0572ca */ /* 0x000fdc00000e0000 */
[----:B------:R-:W2:Y:S01]  /*1010*/  LDCU UR5, c[0x0][UR5+0x2b0] ;  /* 0x00005600050577ac */ /* 0x000ea20008000800 */
[----:B------:R-:W-:-:S05]  /*1020*/  CS2R.32 R142, SR_CgaSize ;  /* 0x00000000008e7805 */ /* 0x000fca0000008a00 */
[----:B------:R-:W-:-:S05]  /*1030*/  IMAD R142, R142, -0xa0, RZ ;  /* 0xffffff608e8e7824 */ /* 0x000fca00078e02ff */
[----:B------:R-:W-:-:S14]  /*1040*/  R2UR UR4, R142 ;  /* 0x000000008e0472ca */ /* 0x000fdc00000e0000 */
[----:B------:R-:W3:Y:S01]  /*1050*/  LDCU UR4, c[0x0][UR4+0x2b4] ;  /* 0x00005680040477ac */ /* 0x000ee20008000800 */
[----:B------:R-:W4:Y:S01]  /*1060*/  S2UR UR7, SR_CTAID.Y ;  /* 0x00000000000779c3 */ /* 0x000f220000002600 */
[----:B------:R-:W-:-:S05]  /*1070*/  CS2R.32 R142, SR_CgaSize ;  /* 0x00000000008e7805 */ /* 0x000fca0000008a00 */
[----:B------:R-:W-:-:S05]  /*1080*/  IMAD R142, R142, -0xa0, RZ ;  /* 0xffffff608e8e7824 */ /* 0x000fca00078e02ff */
[----:B------:R-:W-:-:S14]  /*1090*/  R2UR UR8, R142 ;  /* 0x000000008e0872ca */ /* 0x000fdc00000e0000 */
[----:B------:R-:W3:Y:S01]  /*10a0*/  LDCU UR8, c[0x0][UR8+0x2a0] ;  /* 0x00005400080877ac */ /* 0x000ee20008000800 */
[----:B------:R-:W-:-:S05]  /*10b0*/  CS2R.32 R142, SR_CgaSize ;  /* 0x00000000008e7805 */ /* 0x000fca0000008a00 */
[----:B------:R-:W-:-:S05]  /*10c0*/  IMAD R142, R142, -0xa0, RZ ;  /* 0xffffff608e8e7824 */ /* 0x000fca00078e02ff */
[----:B------:R-:W-:-:S14]  /*10d0*/  R2UR UR9, R142 ;  /* 0x000000008e0972ca */ /* 0x000fdc00000e0000 */
[----:B------:R-:W3:Y:S01]  /*10e0*/  LDCU UR9, c[0x0][UR9+0x2a4] ;  /* 0x00005480090977ac */ /* 0x000ee20008000800 */
[----:B------:R-:W3:Y:S01]  /*10f0*/  S2UR UR6, SR_CgaCtaId ;  /* 0x00000000000679c3 */ /* 0x000ee20000008800 */
[----:B------:R-:W-:Y:S01]  /*1100*/  UISETP.GT.U32.AND UP0, UPT, UR28, 0xffff, UPT ;  /* 0x0000ffff1c00788c */ /* 0x000fe2000bf04070 */
[----:B------:R-:W3:Y:S03]  /*1110*/  LDCU UR21, c[0x0][0xf24] ;  /* 0x0001e480ff1577ac */ /* 0x000ee60008000800 */
[----:B------:R-:W-:Y:S01]  /*1120*/  USEL UR46, UR28, 0xffff, !UP0 ;  /* 0x0000ffff1c2e7887 */ /* 0x000fe2000c000000 */
[----:B-1----:R-:W-:Y:S02]  /*1130*/  I2FP.F32.U32 R2, UR67 ;  /* 0x0000004300027c45 */ /* 0x002fe40008201000 */
[----:B------:R-:W1:Y:S01]  /*1140*/  S2UR UR44, SR_CTAID.Z ;  /* 0x00000000002c79c3 */ /* 0x000e620000002700 */
[----:B------:R-:W-:Y:S01]  /*1150*/  UMOV UR31, 0x5 ;  /* 0x00000005001f7882 */ /* 0x000fe20000000000 */
[----:B------:R-:W-:Y:S01]  /*1160*/  UMOV UR30, 0x3 ;  /* 0x00000003001e7882 */ /* 0x000fe20000000000 */
[----:B------:R-:W1:Y:S01]  /*1170*/  LDCU UR45, c[0x0][0xf24] ;  /* 0x0001e480ff2d77ac */ /* 0x000e620008000800 */
[----:B--2---:R-:W-:Y:S01]  /*1180*/  FMUL R2, R2, UR5 ;  /* 0x0000000502027c20 */ /* 0x004fe20008400000 */
[----:B----4-:R-:W-:Y:S01]  /*1190*/  I2FP.F32.U32 R0, UR7 ;  /* 0x0000000700007c45 */ /* 0x010fe20008201000 */
[----:B------:R-:W2:Y:S04]  /*11a0*/  LDCU UR29, c[0x0][0xf30] ;  /* 0x0001e600ff1d77ac */ /* 0x000ea80008000800 */
[----:B------:R-:W4:Y:S01]  /*11b0*/  F2I.U32.TRUNC.NTZ R2, R2 ;  /* 0x0000000200027305 */ /* 0x000f22000020f000 */
[----:B---3--:R-:W-:Y:S01]  /*11c0*/  FMUL R0, R0, UR4 ;  /* 0x0000000400007c20 */ /* 0x008fe20008400000 */
[----:B------:R-:W-:Y:S01]  /*11d0*/  UMOV UR20, UR67 ;  /* 0x0000004300147c82 */ /* 0x000fe20008000000 */
[----:B------:R-:W-:-:S02]  /*11e0*/  UISETP.GE.AND UP2, UPT, UR21, 0x1, UPT ;  /* 0x000000011500788c */ /* 0x000fc4000bf46270 */
[----:B------:R-:W-:-:S03]  /*11f0*/  ULOP3.LUT UR5, UR6, 0x2, URZ, 0xc0, !UPT ;  /* 0x0000000206057892 */ /* 0x000fc6000f8ec0ff */
[----:B------:R-:W3:Y:S01]  /*1200*/  F2I.U32.TRUNC.NTZ R0, R0 ;  /* 0x0000000000007305 */ /* 0x000ee2000020f000 */
[----:B------:R-:W-:Y:S02]  /*1210*/  USHF.L.U32 UR63, UR6, 0x5, URZ ;  /* 0x00000005063f7899 */ /* 0x000fe400080006ff */
[----:B------:R-:W-:Y:S02]  /*1220*/  USHF.L.U32 UR47, UR6, 0xb, URZ ;  /* 0x0000000b062f7899 */ /* 0x000fe400080006ff */
[----:B------:R-:W-:Y:S02]  /*1230*/  USHF.L.U32 UR51, UR6, 0x7, URZ ;  /* 0x0000000706337899 */ /* 0x000fe400080006ff */
[----:B------:R-:W-:Y:S01]  /*1240*/  USHF.L.U32 UR27, UR6, 0x6, URZ ;  /* 0x00000006061b7899 */ /* 0x000fe200080006ff */
[----:B----4-:R-:W-:Y:S01]  /*1250*/  R2UR UR4, R2 ;  /* 0x00000000020472ca */ /* 0x010fe200000e0000 */
[----:B------:R-:W-:Y:S01]  /*1260*/  USHF.L.U32 UR50, UR6, 0x9, URZ ;  /* 0x0000000906327899 */ /* 0x000fe200080006ff */
[----:B------:R-:W-:Y:S01]  /*1270*/  PRMT R2, RZ, 0x7610, R2 ;  /* 0x00007610ff027816 */ /* 0x000fe20000000002 */
[----:B------:R-:W-:Y:S01]  /*1280*/  UISETP.GT.U32.AND UP0, UPT, UR5, 0xffff, UPT ;  /* 0x0000ffff0500788c */ /* 0x000fe2000bf04070 */
[----:B------:R-:W-:Y:S01]  /*1290*/  UMOV UR16, UR7 ;  /* 0x0000000700107c82 */ /* 0x000fe20008000000 */
[----:B---3--:R-:W-:-:S02]  /*12a0*/  R2UR UR6, R0 ;  /* 0x00000000000672ca */ /* 0x008fc400000e0000 */
[----:B------:R-:W-:Y:S01]  /*12b0*/  USEL UR37, UR5, 0xffff, !UP0 ;  /* 0x0000ffff05257887 */ /* 0x000fe2000c000000 */
[----:B------:R-:W-:-:S05]  /*12c0*/  PRMT R0, RZ, 0x7610, R0 ;  /* 0x00007610ff007816 */ /* 0x000fca0000000000 */
[----:B------:R-:W-:-:S04]  /*12d0*/  UIADD3 UR5, UPT, UPT, -UR4, URZ, URZ ;  /* 0x000000ff04057290 */ /* 0x000fc8000fffe1ff */
[----:B------:R-:W-:Y:S02]  /*12e0*/  UIMAD UR5, UR8, UR5, UR67 ;  /* 0x00000005080572a4 */ /* 0x000fe4000f8e0243 */
[----:B------:R-:W-:-:S04]  /*12f0*/  UIADD3 UR4, UPT, UPT, -UR6, URZ, URZ ;  /* 0x000000ff06047290 */ /* 0x000fc8000fffe1ff */
[----:B------:R-:W-:Y:S01]  /*1300*/  IMAD.U32 R142, RZ, RZ, UR5 ;  /* 0x00000005ff8e7e24 */ /* 0x000fe2000f8e00ff */
[----:B------:R-:W-:-:S06]  /*1310*/  UIMAD UR4, UR9, UR4, UR7 ;  /* 0x00000004090472a4 */ /* 0x000fcc000f8e0207 */
[----:B------:R-:W-:Y:S01]  /*1320*/  IMAD.U32 R141, RZ, RZ, UR4 ;  /* 0x00000004ff8d7e24 */ /* 0x000fe2000f8e00ff */
[----:B-12---:R-:W-:Y:S06]  /*1330*/  BRA.U UP4, `(.L_x_18) ;  /* 0x0000000104407547 */ /* 0x006fec000b800000 */
[----:B------:R-:W-:Y:S02]  /*1340*/  R2UR UR4, R142 ;  /* 0x000000008e0472ca */ /* 0x000fe400000e0000 */
[----:B------:R-:W-:-:S11]  /*1350*/  R2UR UR8, R141 ;  /* 0x000000008d0872ca */ /* 0x000fd600000e0000 */
[----:B------:R-:W-:Y:S02]  /*1360*/  UISETP.GT.U32.AND UP0, UPT, UR4, 0x1, UPT ;  /* 0x000000010400788c */ /* 0x000fe4000bf04070 */
[----:B------:R-:W-:Y:S02]  /*1370*/  ULOP3.LUT UR4, UR4, 0xfffffffe, URZ, 0xc0, !UPT ;  /* 0xfffffffe04047892 */ /* 0x000fe4000f8ec0ff */
[----:B------:R-:W-:Y:S02]  /*1380*/  UISETP.NE.AND UP1, UPT, UR8, URZ, UP0 ;  /* 0x000000ff0800728c */ /* 0x000fe40008725270 */
[----:B------:R-:W-:Y:S02]  /*1390*/  UISETP.NE.AND UP0, UPT, UR8, 0x1, UP0 ;  /* 0x000000010800788c */ /* 0x000fe40008705270 */
[----:B------:R-:W-:Y:S02]  /*13a0*/  USEL UR7, URZ, 0x1, UP1 ;  /* 0x00000001ff077887 */ /* 0x000fe40008800000 */
[----:B------:R-:W-:-:S02]  /*13b0*/  USEL UR6, URZ, 0x4, UP0 ;  /* 0x00000004ff067887 */ /* 0x000fc40008000000 */
[----:B------:R-:W-:Y:S02]  /*13c0*/  USEL UR5, URZ, 0x2, UP1 ;  /* 0x00000002ff057887 */ /* 0x000fe40008800000 */
[----:B------:R-:W-:Y:S02]  /*13d0*/  ULEA UR4, UR8, UR4, 0x1 ;  /* 0x0000000408047291 */ /* 0x000fe4000f8e08ff */
[----:B------:R-:W-:Y:S02]  /*13e0*/  USEL UR8, URZ, 0x8, UP0 ;  /* 0x00000008ff087887 */ /* 0x000fe40008000000 */
[----:B------:R-:W-:Y:S02]  /*13f0*/  UIADD3 UR5, UPT, UPT, UR5, UR6, UR7 ;  /* 0x0000000605057290 */ /* 0x000fe4000fffe007 */
[----:B------:R-:W-:Y:S02]  /*1400*/  USHF.L.U32 UR4, UR30, UR4, URZ ;  /* 0x000000041e047299 */ /* 0x000fe400080006ff */
[----:B------:R-:W-:-:S04]  /*1410*/  UIADD3 UR5, UPT, UPT, UR5, UR8, URZ ;  /* 0x0000000805057290 */ /* 0x000fc8000fffe0ff */
[----:B------:R-:W-:Y:S02]  /*1420*/  IMAD.U32 R0, RZ, RZ, UR4 ;  /* 0x00000004ff007e24 */ /* 0x000fe4000f8e00ff */
[----:B------:R-:W-:Y:S02]  /*1430*/  IMAD.U32 R2, RZ, RZ, UR5 ;  /* 0x00000005ff027e24 */ /* 0x000fe4000f8e00ff */
.L_x_18:
[----:B------:R-:W-:Y:S05]  /*1440*/  BRA.U !UP2, `(.L_x_19) ;  /* 0x000000010ad47547 */ /* 0x000fea000b800000 */
[----:B------:R-:W1:Y:S01]  /*1450*/  LDCU.128 UR12, c[0x0][0xf10] ;  /* 0x0001e200ff0c77ac */ /* 0x000e620008000c00 */
[----:B------:R-:W2:Y:S01]  /*1460*/  LDCU UR6, c[0x0][0x370] ;  /* 0x00006e00ff0677ac */ /* 0x000ea20008000800 */
[----:B------:R-:W3:Y:S01]  /*1470*/  LDCU UR5, c[0x0][0x374] ;  /* 0x00006e80ff0577ac */ /* 0x000ee20008000800 */
[----:B------:R-:W4:Y:S01]  /*1480*/  LDCU UR26, c[0x0][0xf0c] ;  /* 0x0001e180ff1a77ac */ /* 0x000f220008000800 */
[----:B------:R-:W4:Y:S01]  /*1490*/  LDCU UR4, c[0x0][0xf20] ;  /* 0x0001e400ff0477ac */ /* 0x000f220008000800 */
[----:B------:R-:W4:Y:S01]  /*14a0*/  LDCU.64 UR8, c[0x0][0xf28] ;  /* 0x0001e500ff0877ac */ /* 0x000f220008000a00 */
[----:B-1----:R-:W-:Y:S02]  /*14b0*/  UISETP.NE.AND UP0, UPT, UR14, 0x1, UPT ;  /* 0x000000010e00788c */ /* 0x002fe4000bf05270 */
[----:B---3--:R-:W-:Y:S02]  /*14c0*/  UIMAD.WIDE.U32 UR10, UR5, UR15, URZ ;  /* 0x0000000f050a72a5 */ /* 0x008fe4000f8e00ff */
[----:B--2---:R-:W-:-:S02]  /*14d0*/  UIMAD.WIDE.U32 UR22, UR6, UR12, URZ ;  /* 0x0000000c061672a5 */ /* 0x004fc4000f8e00ff */
[----:B----4-:R-:W-:Y:S02]  /*14e0*/  UISETP.NE.AND UP1, UPT, UR26, 0x1, UPT ;  /* 0x000000011a00788c */ /* 0x010fe4000bf25270 */
[----:B------:R-:W-:Y:S01]  /*14f0*/  UISETP.NE.AND UP2, UPT, UR21, 0x1, UPT ;  /* 0x000000011500788c */ /* 0x000fe2000bf45270 */
[----:B------:R-:W-:Y:S02]  /*1500*/  UMOV UR10, UR11 ;  /* 0x0000000b000a7c82 */ /* 0x000fe40008000000 */
[----:B------:R-:W-:Y:S01]  /*1510*/  UMOV UR22, UR23 ;  /* 0x0000001700167c82 */ /* 0x000fe20008000000 */
[----:B------:R-:W-:Y:S02]  /*1520*/  @UP0 USHF.R.U32.HI UR5, URZ, UR4, UR10 ;  /* 0x00000004ff050299 */ /* 0x000fe4000801160a */
[----:B------:R-:W-:Y:S02]  /*1530*/  UIMAD.WIDE.U32 UR24, UR16, UR15, URZ ;  /* 0x0000000f101872a5 */ /* 0x000fe4000f8e00ff */
[----:B------:R-:W-:-:S02]  /*1540*/  UIMAD.WIDE.U32 UR10, UR5, UR8, URZ ;  /* 0x00000008050a72a5 */ /* 0x000fc4000f8e00ff */
[----:B------:R-:W-:Y:S02]  /*1550*/  @UP1 USHF.R.U32.HI UR6, URZ, UR13, UR22 ;  /* 0x0000000dff061299 */ /* 0x000fe40008011616 */
[----:B------:R-:W-:Y:S02]  /*1560*/  UIMAD.WIDE.U32 UR18, UR20, UR12, URZ ;  /* 0x0000000c141272a5 */ /* 0x000fe4000f8e00ff */
[----:B------:R-:W-:Y:S01]  /*1570*/  UIMAD.WIDE.U32 UR22, UR6, UR8, URZ ;  /* 0x00000008061672a5 */ /* 0x000fe2000f8e00ff */
[----:B------:R-:W-:Y:S01]  /*1580*/  UMOV UR24, UR25 ;  /* 0x0000001900187c82 */ /* 0x000fe20008000000 */
[----:B------:R-:W-:Y:S01]  /*1590*/  UMOV UR10, UR11 ;  /* 0x0000000b000a7c82 */ /* 0x000fe20008000000 */
[----:B------:R-:W-:Y:S02]  /*15a0*/  USHF.R.U32.HI UR24, URZ, UR4, UR24 ;  /* 0x00000004ff187299 */ /* 0x000fe40008011618 */
[----:B------:R-:W-:Y:S02]  /*15b0*/  @UP2 USHF.R.U32.HI UR5, URZ, UR9, UR10 ;  /* 0x00000009ff052299 */ /* 0x000fe4000801160a */
[----:B------:R-:W-:Y:S01]  /*15c0*/  UMOV UR7, UR23 ;  /* 0x0000001700077c82 */ /* 0x000fe20008000000 */
[----:B------:R-:W-:Y:S01]  /*15d0*/  UMOV UR18, UR19 ;  /* 0x0000001300127c82 */ /* 0x000fe20008000000 */
[----:B------:R-:W-:-:S02]  /*15e0*/  @UP2 USHF.R.U32.HI UR6, URZ, UR9, UR7 ;  /* 0x00000009ff062299 */ /* 0x000fc40008011607 */
[----:B------:R-:W-:Y:S02]  /*15f0*/  USHF.R.U32.HI UR18, URZ, UR13, UR18 ;  /* 0x0000000dff127299 */ /* 0x000fe40008011612 */
[----:B------:R-:W-:Y:S02]  /*1600*/  USEL UR4, UR16, UR24, !UP0 ;  /* 0x0000001810047287 */ /* 0x000fe4000c000000 */
[----:B------:R-:W-:Y:S02]  /*1610*/  UIMAD UR7, UR5, UR21, URZ ;  /* 0x00000015050772a4 */ /* 0x000fe4000f8e02ff */
[----:B------:R-:W-:Y:S02]  /*1620*/  USEL UR5, UR20, UR18, !UP1 ;  /* 0x0000001214057287 */ /* 0x000fe4000c800000 */
[----:B------:R-:W-:Y:S02]  /*1630*/  UIMAD UR12, UR6, UR21, URZ ;  /* 0x00000015060c72a4 */ /* 0x000fe4000f8e02ff */
[----:B------:R-:W-:-:S02]  /*1640*/  UISETP.GE.AND UP0, UPT, UR4, UR7, UPT ;  /* 0x000000070400728c */ /* 0x000fc4000bf06270 */
[----:B------:R-:W-:Y:S02]  /*1650*/  UIMAD.WIDE.U32 UR10, UR4, UR8, URZ ;  /* 0x00000008040a72a5 */ /* 0x000fe4000f8e00ff */
[----:B------:R-:W-:Y:S02]  /*1660*/  UISETP.GE.OR UP0, UPT, UR5, UR12, UP0 ;  /* 0x0000000c0500728c */ /* 0x000fe40008706670 */
[----:B------:R-:W-:Y:S02]  /*1670*/  UIMAD.WIDE.U32 UR12, UR5, UR8, URZ ;  /* 0x00000008050c72a5 */ /* 0x000fe4000f8e00ff */
[----:B------:R-:W-:Y:S01]  /*1680*/  UIADD3 UR10, UPT, UPT, -UR4, URZ, URZ ;  /* 0x000000ff040a7290 */ /* 0x000fe2000fffe1ff */
[----:B------:R-:W-:Y:S01]  /*1690*/  UMOV UR8, UR11 ;  /* 0x0000000b00087c82 */ /* 0x000fe20008000000 */
[----:B------:R-:W-:Y:S02]  /*16a0*/  UIADD3 UR11, UPT, UPT, -UR5, URZ, URZ ;  /* 0x000000ff050b7290 */ /* 0x000fe4000fffe1ff */
[----:B------:R-:W-:-:S03]  /*16b0*/  USHF.R.U32.HI UR8, URZ, UR9, UR8 ;  /* 0x00000009ff087299 */ /* 0x000fc60008011608 */
[----:B------:R-:W-:Y:S01]  /*16c0*/  @!UP0 UMOV UR7, UR13 ;  /* 0x0000000d00078c82 */ /* 0x000fe20008000000 */
[----:B------:R-:W-:Y:S02]  /*16d0*/  UIMAD UR16, UR14, UR10, UR16 ;  /* 0x0000000a0e1072a4 */ /* 0x000fe4000f8e0210 */
[----:B------:R-:W-:Y:S02]  /*16e0*/  USEL UR8, UR4, UR8, !UP2 ;  /* 0x0000000804087287 */ /* 0x000fe4000d000000 */
[----:B------:R-:W-:Y:S02]  /*16f0*/  @!UP0 USHF.R.U32.HI UR7, URZ, UR9, UR7 ;  /* 0x00000009ff078299 */ /* 0x000fe40008011607 */
[----:B------:R-:W-:Y:S02]  /*1700*/  UIADD3 UR9, UPT, UPT, -UR8, URZ, URZ ;  /* 0x000000ff08097290 */ /* 0x000fe4000fffe1ff */
[----:B------:R-:W-:Y:S02]  /*1710*/  @!UP0 USEL UR7, UR5, UR7, !UP2 ;  /* 0x0000000705078287 */ /* 0x000fe4000d000000 */
[----:B------:R-:W-:-:S02]  /*1720*/  UIMAD UR9, UR21, UR9, UR4 ;  /* 0x00000009150972a4 */ /* 0x000fc4000f8e0204 */
[----:B------:R-:W-:Y:S02]  /*1730*/  @!UP0 UIADD3 UR8, UPT, UPT, UR8, -UR7, URZ ;  /* 0x8000000708088290 */ /* 0x000fe4000fffe0ff */
[----:B------:R-:W-:Y:S02]  /*1740*/  @!UP0 UIMAD UR6, UR9, UR6, UR7 ;  /* 0x00000006090682a4 */ /* 0x000fe4000f8e0207 */
[----:B------:R-:W-:Y:S02]  /*1750*/  @!UP0 UIMAD UR4, UR8, UR21, UR5 ;  /* 0x00000015080482a4 */ /* 0x000fe4000f8e0205 */
[----:B------:R-:W-:Y:S02]  /*1760*/  UIMAD UR20, UR26, UR11, UR20 ;  /* 0x0000000b1a1472a4 */ /* 0x000fe4000f8e0214 */
[----:B------:R-:W-:Y:S01]  /*1770*/  UIMAD UR16, UR4, UR14, UR16 ;  /* 0x0000000e041072a4 */ /* 0x000fe2000f8e0210 */
[----:B------:R-:W-:Y:S02]  /*1780*/  @!UP0 UMOV UR5, UR6 ;  /* 0x0000000600058c82 */ /* 0x000fe40008000000 */
[----:B------:R-:W-:-:S12]  /*1790*/  UIMAD UR20, UR5, UR26, UR20 ;  /* 0x0000001a051472a4 */ /* 0x000fd8000f8e0214 */
.L_x_19:
[----:B------:R-:W-:Y:S02]  /*17a0*/  UISETP.NE.AND UP1, UPT, UR29, 0x1, UPT ;  /* 0x000000011d00788c */ /* 0x000fe4000bf25270 */
[----:B------:R-:W-:Y:S02]  /*17b0*/  USHF.L.U32 UR4, UR67, 0x7, URZ ;  /* 0x0000000743047899 */ /* 0x000fe400080006ff */
[----:B------:R-:W-:Y:S02]  /*17c0*/  ULOP3.LUT UR46, UR46, 0xffff, URZ, 0xc0, !UPT ;  /* 0x0000ffff2e2e7892 */ /* 0x000fe4000f8ec0ff */
[----:B------:R-:W-:Y:S02]  /*17d0*/  ULOP3.LUT UR37, UR37, 0xffff, URZ, 0xc0, !UPT ;  /* 0x0000ffff25257892 */ /* 0x000fe4000f8ec0ff */
[----:B------:R-:W-:Y:S02]  /*17e0*/  UISETP.NE.AND UP0, UPT, UR17, 0x2, UPT ;  /* 0x000000021100788c */ /* 0x000fe4000bf05270 */
[----:B------:R-:W-:-:S02]  /*17f0*/  ULOP3.LUT UR63, UR63, 0x40, URZ, 0xc0, !UPT ;  /* 0x000000403f3f7892 */ /* 0x000fc4000f8ec0ff */
[----:B------:R-:W-:Y:S02]  /*1800*/  ULOP3.LUT UR47, UR47, 0x1000, URZ, 0xc0, !UPT ;  /* 0x000010002f2f7892 */ /* 0x000fe4000f8ec0ff */
[----:B------:R-:W-:Y:S02]  /*1810*/  ULOP3.LUT UR51, UR51, 0x100, URZ, 0xc0, !UPT ;  /* 0x0000010033337892 */ /* 0x000fe4000f8ec0ff */
[----:B------:R-:W-:Y:S02]  /*1820*/  ULOP3.LUT UR50, UR50, 0x200, URZ, 0xc0, !UPT ;  /* 0x0000020032327892 */ /* 0x000fe4000f8ec0ff */
[----:B------:R-:W-:Y:S02]  /*1830*/  ULOP3.LUT UR18, UR27, 0x80, URZ, 0xc0, !UPT ;  /* 0x000000801b127892 */ /* 0x000fe4000f8ec0ff */
[----:B------:R-:W-:Y:S02]  /*1840*/  ULOP3.LUT UR65, UR4, 0x80, URZ, 0xc0, !UPT ;  /* 0x0000008004417892 */ /* 0x000fe4000f8ec0ff */
[----:B------:R-:W-:-:S02]  /*1850*/  USHF.L.U32 UR46, UR31, UR46, URZ ;  /* 0x0000002e1f2e7299 */ /* 0x000fc400080006ff */
[----:B------:R-:W-:Y:S01]  /*1860*/  USHF.L.U32 UR37, UR30, UR37, URZ ;  /* 0x000000251e257299 */ /* 0x000fe200080006ff */
[----:B------:R-:W-:Y:S11]  /*1870*/  BRA.U UP1, `(.L_x_20) ;  /* 0x0000000101447547 */ /* 0x000ff6000b800000 */
[----:B------:R-:W1:Y:S01]  /*1880*/  LDCU.128 UR8, c[0x0][0xf10] ;  /* 0x0001e200ff0877ac */ /* 0x000e620008000c00 */
[----:B------:R-:W2:Y:S01]  /*1890*/  LDCU UR12, c[0x0][0xf0c] ;  /* 0x0001e180ff0c77ac */ /* 0x000ea20008000800 */
[----:B------:R-:W3:Y:S01]  /*18a0*/  LDCU UR13, c[0x0][0xf20] ;  /* 0x0001e400ff0d77ac */ /* 0x000ee20008000800 */
[----:B-1----:R-:W-:Y:S02]  /*18b0*/  UIMAD.WIDE.U32 UR6, UR20, UR8, URZ ;  /* 0x00000008140672a5 */ /* 0x002fe4000f8e00ff */
[----:B------:R-:W-:Y:S02]  /*18c0*/  UIMAD.WIDE.U32 UR4, UR16, UR11, URZ ;  /* 0x0000000b100472a5 */ /* 0x000fe4000f8e00ff */
[----:B--2---:R-:W-:Y:S02]  /*18d0*/  UISETP.NE.AND UP2, UPT, UR12, 0x1, UPT ;  /* 0x000000010c00788c */ /* 0x004fe4000bf45270 */
[----:B------:R-:W-:Y:S01]  /*18e0*/  UISETP.NE.AND UP1, UPT, UR10, 0x1, UPT ;  /* 0x000000010a00788c */ /* 0x000fe2000bf25270 */
[----:B------:R-:W-:-:S02]  /*18f0*/  UMOV UR6, UR7 ;  /* 0x0000000700067c82 */ /* 0x000fc40008000000 */
[----:B------:R-:W-:Y:S01]  /*1900*/  UMOV UR4, UR5 ;  /* 0x0000000500047c82 */ /* 0x000fe20008000000 */
[----:B------:R-:W-:Y:S02]  /*1910*/  USHF.R.U32.HI UR9, URZ, UR9, UR6 ;  /* 0x00000009ff097299 */ /* 0x000fe40008011606 */
[----:B---3--:R-:W-:Y:S02]  /*1920*/  USHF.R.U32.HI UR4, URZ, UR13, UR4 ;  /* 0x0000000dff047299 */ /* 0x008fe40008011604 */
[----:B------:R-:W-:Y:S02]  /*1930*/  USEL UR5, UR20, UR9, !UP2 ;  /* 0x0000000914057287 */ /* 0x000fe4000d000000 */
[----:B------:R-:W-:-:S04]  /*1940*/  USEL UR4, UR16, UR4, !UP1 ;  /* 0x0000000410047287 */ /* 0x000fc8000c800000 */
[----:B------:R-:W-:Y:S02]  /*1950*/  UIADD3 UR6, UPT, UPT, UR5, -UR4, URZ ;  /* 0x8000000405067290 */ /* 0x000fe4000fffe0ff */
[----:B------:R-:W-:Y:S02]  /*1960*/  UIADD3 UR4, UPT, UPT, -UR5, UR4, URZ ;  /* 0x0000000405047290 */ /* 0x000fe4000fffe1ff */
[----:B------:R-:W-:Y:S02]  /*1970*/  UIMAD UR16, UR6, UR10, UR16 ;  /* 0x0000000a061072a4 */ /* 0x000fe4000f8e0210 */
[----:B------:R-:W-:-:S12]  /*1980*/  UIMAD UR20, UR4, UR12, UR20 ;  /* 0x0000000c041472a4 */ /* 0x000fd8000f8e0214 */
.L_x_20:
[----:B------:R-:W-:Y:S05]  /*1990*/  BRA.U !UP5, `(.L_x_21) ;  /* 0x000000010d0c7547 */ /* 0x000fea000b800000 */
[----:B------:R-:W-:Y:S01]  /*19a0*/  UCGABAR_WAIT ;  /* 0x0000000000007dc7 */ /* 0x000fe20008000000 */
[----:B------:R-:W-:Y:S01]  /*19b0*/  CCTL.IVALL ;  /* 0x00000000ff00798f */ /* 0x000fe20002000000 */
[----:B------:R-:W-:Y:S05]  /*19c0*/  BRA `(.L_x_22) ;  /* 0x0000000000047947 */ /* 0x000fea0003800000 */
.L_x_21:
[----:B------:R-:W-:Y:S06]  /*19d0*/  BAR.SYNC.DEFER_BLOCKING 0x0 ;  /* 0x0000000000007b1d */ /* 0x000fec0000010000 */
.L_x_22:
[----:B------:R-:W-:Y:S05]  /*19e0*/  BRA.U UP0, `(.L_x_23) ;  /* 0x0000001900547547 */ /* 0x000fea000b800000 */
[----:B------:R-:W1:Y:S01]  /*19f0*/  LDCU UR6, c[0x0][0x38c] ;  /* 0x00007180ff0677ac */ /* 0x000e620008000800 */
[----:B------:R-:W2:Y:S01]  /*1a00*/  S2UR UR8, SR_CgaCtaId ;  /* 0x00000000000879c3 */ /* 0x000ea20000008800 */
[----:B------:R-:W-:Y:S01]  /*1a10*/  PLOP3.LUT P2, PT, PT, PT, UP3, 0x80, 0x8 ;  /* 0x000000000008781c */ /* 0x000fe20003f4f038 */
[----:B------:R-:W-:Y:S01]  /*1a20*/  IMAD.MOV.U32 R12, RZ, RZ, 0x1 ;  /* 0x00000001ff0c7424 */ /* 0x000fe200078e00ff */
[----:B------:R-:W-:Y:S01]  /*1a30*/  UMOV UR7, 0x400 ;  /* 0x0000040000077882 */ /* 0x000fe20000000000 */
[----:B------:R-:W-:Y:S01]  /*1a40*/  UISETP.NE.AND UP1, UPT, UR17, URZ, UPT ;  /* 0x000000ff1100728c */ /* 0x000fe2000bf25270 */
[----:B------:R-:W-:Y:S02]  /*1a50*/  ISETP.NE.AND P3, PT, R3, RZ, P4 ;  /* 0x000000ff0300720c */ /* 0x000fe40002765270 */
[----:B------:R-:W-:Y:S02]  /*1a60*/  CS2R R10, SRZ ;  /* 0x00000000000a7805 */ /* 0x000fe4000001ff00 */
[----:B------:R-:W-:Y:S01]  /*1a70*/  PLOP3.LUT P2, PT, P2, PT, PT, 0x8, 0x80 ;  /* 0x000000000080781c */ /* 0x000fe2000174e170 */
[----:B------:R-:W-:Y:S01]  /*1a80*/  IMAD.MOV.U32 R9, RZ, RZ, RZ ;  /* 0x000000ffff097224 */ /* 0x000fe200078e00ff */
[----:B------:R-:W3:Y:S01]  /*1a90*/  LDCU UR58, c[0x0][0x370] ;  /* 0x00006e00ff3a77ac */ /* 0x000ee20008000800 */
[----:B------:R-:W-:Y:S01]  /*1aa0*/  IMAD.MOV.U32 R8, RZ, RZ, 0x1 ;  /* 0x00000001ff087424 */ /* 0x000fe200078e00ff */
[----:B------:R-:W-:Y:S01]  /*1ab0*/  USEL UR31, UR52, 0x2, UP1 ;  /* 0x00000002341f7887 */ /* 0x000fe20008800000 */
[----:B------:R-:W4:Y:S01]  /*1ac0*/  LDCU.64 UR38, c[0x0][0x348] ;  /* 0x00006900ff2677ac */ /* 0x000f220008000a00 */
[----:B-1----:R-:W-:-:S02]  /*1ad0*/  UIADD3 UR5, UPT, UPT, UR6, 0x7f, URZ ;  /* 0x0000007f06057890 */ /* 0x002fc4000fffe0ff */
[----:B------:R-:W-:Y:S02]  /*1ae0*/  USHF.R.U32.HI UR64, URZ, 0x9, UR50 ;  /* 0x00000009ff407899 */ /* 0x000fe40008011632 */
[----:B------:R-:W-:Y:S02]  /*1af0*/  USHF.R.S32.HI UR4, URZ, 0x1f, UR5 ;  /* 0x0000001fff047899 */ /* 0x000fe40008011405 */
[----:B--2---:R-:W-:Y:S02]  /*1b00*/  ULEA UR7, UR8, UR7, 0x18 ;  /* 0x0000000708077291 */ /* 0x004fe4000f8ec0ff */
[----:B------:R-:W-:Y:S02]  /*1b10*/  ULEA.HI UR4, UR4, UR5, URZ, 0x7 ;  /* 0x0000000504047291 */ /* 0x000fe4000f8f38ff */
[----:B------:R-:W-:Y:S02]  /*1b20*/  UIADD3 UR63, UPT, UPT, UR65, UR63, URZ ;  /* 0x0000003f413f7290 */ /* 0x000fe4000fffe0ff */
[----:B------:R-:W-:-:S02]  /*1b30*/  USHF.R.S32.HI UR60, URZ, 0x7, UR4 ;  /* 0x00000007ff3c7899 */ /* 0x000fc40008011404 */
[----:B------:R-:W-:Y:S02]  /*1b40*/  UIADD3 UR4, UPT, UPT, UR6, -0x1, URZ ;  /* 0xffffffff06047890 */ /* 0x000fe4000fffe0ff */
[----:B------:R-:W-:Y:S02]  /*1b50*/  UISETP.LT.U32.AND UP0, UPT, UR60, 0x9, UPT ;  /* 0x000000093c00788c */ /* 0x000fe4000bf01070 */
[----:B------:R-:W-:Y:S02]  /*1b60*/  UISETP.GE.U32.AND UP2, UPT, UR4, -0xff, UPT ;  /* 0xffffff010400788c */ /* 0x000fe4000bf46070 */
[----:B------:R-:W-:Y:S02]  /*1b70*/  USEL UR59, UR60, 0x9, UP0 ;  /* 0x000000093c3b7887 */ /* 0x000fe40008000000 */
[----:B------:R-:W-:Y:S02]  /*1b80*/  UIADD3 UR66, UPT, UPT, UR6, 0xfe, URZ ;  /* 0x000000fe06427890 */ /* 0x000fe4000fffe0ff */
[----:B------:R-:W-:Y:S01]  /*1b90*/  UIADD3 UR4, UPT, UPT, UR59, -0x1, URZ ;  /* 0xffffffff3b047890 */ /* 0x000fe2000fffe0ff */
[----:B------:R-:W1:Y:S04]  /*1ba0*/  LDCU UR57, c[0x0][0x374] ;  /* 0x00006e80ff3977ac */ /* 0x000e680008000800 */
[----:B------:R-:W-:-:S02]  /*1bb0*/  @UP2 UIADD3 UR4, UPT, UPT, UR59, URZ, URZ ;  /* 0x000000ff3b042290 */ /* 0x000fc4000fffe0ff */
[----:B------:R-:W-:Y:S02]  /*1bc0*/  UIADD3 UR54, UPT, UPT, UR7, 0x34800, UR51 ;  /* 0x0003480007367890 */ /* 0x000fe4000fffe033 */
[----:B------:R-:W-:Y:S02]  /*1bd0*/  UIADD3 UR53, UPT, UPT, UR7, 0x35a00, UR50 ;  /* 0x00035a0007357890 */ /* 0x000fe4000fffe032 */
[----:B------:R-:W-:Y:S02]  /*1be0*/  UIADD3 UR62, UPT, UPT, UR60, -UR59, URZ ;  /* 0x8000003b3c3e7290 */ /* 0x000fe4000fffe0ff */
[----:B------:R-:W-:Y:S02]  /*1bf0*/  UIADD3 UR52, UPT, UPT, UR4, 0x1, URZ ;  /* 0x0000000104347890 */ /* 0x000fe4000fffe0ff */
[----:B------:R-:W-:Y:S01]  /*1c00*/  UIADD3 UR61, UPT, UPT, -UR4, URZ, URZ ;  /* 0x000000ff043d7290 */ /* 0x000fe2000fffe1ff */
[----:B---34-:R-:W-:-:S11]  /*1c10*/  UMOV UR14, URZ ;  /* 0x000000ff000e7c82 */ /* 0x018fd60008000000 */
.L_x_47:
[----:B------:R-:W2:Y:S02]  /*1c20*/  S2UR UR4, SR_CgaCtaId ;  /* 0x00000000000479c3 */ /* 0x000ea40000008800 */
[----:B--2---:R-:W-:-:S09]  /*1c30*/  UISETP.NE.AND UP0, UPT, UR4, URZ, UPT ;  /* 0x000000ff0400728c */ /* 0x004fd2000bf05270 */
[----:B-1-3--:R-:W-:Y:S05]  /*1c40*/  BRA.U UP0, `(.L_x_24) ;  /* 0x0000000100287547 */ /* 0x00afea000b800000 */
[----:B------:R-:W-:Y:S02]  /*1c50*/  LEA R0, R9, UR7, 0x3 ;  /* 0x0000000709007c11 */ /* 0x000fe4000f8e18ff */
[----:B------:R-:W-:-:S04]  /*1c60*/  SHF.L.U32 R3, R8, 0x1f, RZ ;  /* 0x0000001f08037819 */ /* 0x000fc800000006ff */
[----:B------:R-:W2:Y:S02]  /*1c70*/  SYNCS.PHASECHK.TRANS64.TRYWAIT P0, [R0+URZ+0x120], R3 ;  /* 0x00012003000075a7 */ /* 0x000ea400080011ff */
[----:B--2---:R-:W-:Y:S05]  /*1c80*/  @!P0 BRA `(.L_x_25) ;  /* 0x000000a800888947 */ /* 0x004fea0003800000 */
.L_x_157:
[----:B------:R3:W-:Y:S01]  /*1c90*/  SYNCS.ARRIVE.TRANS64.A1T0 RZ, [R0+URZ+0x110], RZ ;  /* 0x000110ff00ff79a7 */ /* 0x0007e200081000ff */
[----:B------:R-:W-:-:S05]  /*1ca0*/  VIADD R9, R9, 0x1 ;  /* 0x0000000109097836 */ /* 0x000fca0000000000 */
[----:B------:R-:W-:-:S04]  /*1cb0*/  ISETP.NE.AND P0, PT, R9, 0x2, PT ;  /* 0x000000020900780c */ /* 0x000fc80003f05270 */
[----:B--2---:R-:W-:Y:S02]  /*1cc0*/  SEL R3, RZ, 0x1, P0 ;  /* 0x00000001ff037807 */ /* 0x004fe40000000000 */
[----:B------:R-:W-:Y:S02]  /*1cd0*/  SEL R9, R9, RZ, P0 ;  /* 0x000000ff09097207 */ /* 0x000fe40000000000 */
[----:B------:R-:W-:Y:S02]  /*1ce0*/  LOP3.LUT R8, R8, R3, RZ, 0x3c, !PT ;  /* 0x0000000308087212 */ /* 0x000fe400078e3cff */
.L_x_24:
[----:B------:R-:W-:Y:S01]  /*1cf0*/  ULEA UR4, UR14, UR7, 0x3 ;  /* 0x000000070e047291 */ /* 0x000fe2000f8e18ff */
[----:B---3--:R-:W-:Y:S01]  /*1d00*/  SHF.L.U32 R0, R12, 0x1f, RZ ;  /* 0x0000001f0c007819 */ /* 0x008fe200000006ff */
[----:B------:R-:W-:Y:S02]  /*1d10*/  UISETP.GE.U32.AND UP0, UPT, UR66, 0xff, UPT ;  /* 0x000000ff4200788c */ /* 0x000fe4000bf06070 */
[----:B------:R-:W-:Y:S02]  /*1d20*/  ULEA UR35, UR16, UR65, 0x8 ;  /* 0x0000004110237291 */ /* 0x000fe4000f8e40ff */
[----:B------:R-:W-:Y:S01]  /*1d30*/  ULEA UR11, UR16, UR64, 0x1 ;  /* 0x00000040100b7291 */ /* 0x000fe2000f8e08ff */
[----:B------:R-:W-:Y:S02]  /*1d40*/  UMOV UR28, URZ ;  /* 0x000000ff001c7c82 */ /* 0x000fe40008000000 */
[----:B------:R2:W3:Y:S01]  /*1d50*/  SYNCS.PHASECHK.TRANS64.TRYWAIT P1, [UR4+0x48], R0 ;  /* 0x00004800ff0075a7 */ /* 0x0004e20008021104 */
[----:B------:R-:W-:-:S04]  /*1d60*/  ULEA.HI UR4, UR20, UR20, URZ, 0x1 ;  /* 0x0000001414047291 */ /* 0x000fc8000f8f08ff */
[----:B------:R-:W-:Y:S02]  /*1d70*/  USHF.L.U32 UR5, UR4, 0x7, URZ ;  /* 0x0000000704057899 */ /* 0x000fe400080006ff */
[----:B------:R-:W-:Y:S02]  /*1d80*/  ULOP3.LUT UR19, UR4, 0xfffffffe, URZ, 0xc0, !UPT ;  /* 0xfffffffe04137892 */ /* 0x000fe4000f8ec0ff */
[----:B------:R-:W-:Y:S02]  /*1d90*/  ULOP3.LUT UR5, UR5, 0xffffff00, URZ, 0xc0, !UPT ;  /* 0xffffff0005057892 */ /* 0x000fe4000f8ec0ff */
[----:B------:R-:W-:Y:S02]  /*1da0*/  ULOP3.LUT UR19, UR19, 0x1, UR67, 0xf8, !UPT ;  /* 0x0000000113137892 */ /* 0x000fe4000f8ef843 */
[----:B------:R-:W-:Y:S01]  /*1db0*/  UIADD3 UR43, UPT, UPT, UR63, UR5, URZ ;  /* 0x000000053f2b7290 */ /* 0x000fe2000fffe0ff */
[----:B------:R-:W-:Y:S11]  /*1dc0*/  BRA.U !UP0, `(.L_x_26) ;  /* 0x0000000508247547 */ /* 0x000ff6000b800000 */
[----:B------:R-:W-:Y:S01]  /*1dd0*/  UMOV UR15, UR61 ;  /* 0x0000003d000f7c82 */ /* 0x000fe20008000000 */
[----:B------:R-:W-:Y:S01]  /*1de0*/  UMOV UR4, UR14 ;  /* 0x0000000e00047c82 */ /* 0x000fe20008000000 */
[----:B------:R-:W-:Y:S01]  /*1df0*/  UMOV UR20, 0xffffffff ;  /* 0xffffffff00147882 */ /* 0x000fe20000000000 */
[----:B------:R-:W-:-:S05]  /*1e00*/  UMOV UR42, URZ ;  /* 0x000000ff002a7c82 */ /* 0x000fca0008000000 */
.L_x_34:
[----:B------:R-:W-:Y:S01]  /*1e10*/  ULEA UR5, UR4, UR7, 0x3 ;  /* 0x0000000704057291 */ /* 0x000fe2000f8e18ff */
[----:B---3--:R-:W-:Y:S01]  /*1e20*/  @P4 MOV R2, 0x8c00 ;  /* 0x00008c0000024802 */ /* 0x008fe20000000f00 */
[----:B-123--:R-:W-:Y:S10]  /*1e30*/  @P1 BRA `(.L_x_27) ;  /* 0x00000000000c1947 */ /* 0x00eff40003800000 */
[----:B------:R-:W-:-:S04]  /*1e40*/  SHF.L.U32 R3, R12, 0x1f, RZ ;  /* 0x0000001f0c037819 */ /* 0x000fc800000006ff */
[----:B------:R-:W3:Y:S02]  /*1e50*/  SYNCS.PHASECHK.TRANS64.TRYWAIT P0, [UR5+0x48], R3 ;  /* 0x00004803ff0075a7 */ /* 0x000ee40008001105 */
[----:B---3--:R-:W-:Y:S05]  /*1e60*/  @!P0 BRA `(.L_x_28) ;  /* 0x000000a800248947 */ /* 0x008fea0003800000 */
.L_x_27:
[----:B------:R3:W-:Y:S01]  /*1e70*/  @P4 SYNCS.ARRIVE.TRANS64 RZ, [UR5], R2 ;  /* 0x00000002ffff49a7 */ /* 0x0007e20008000005 */
[----:B------:R-:W-:Y:S02]  /*1e80*/  ULOP3.LUT UR6, UR31, 0x2, URZ, 0xfc, !UPT ;  /* 0x000000021f067892 */ /* 0x000fe4000f8efcff */
[----:B------:R-:W-:Y:S02]  /*1e90*/  UIADD3 UR15, UPT, UPT, UR15, 0x1, URZ ;  /* 0x000000010f0f7890 */ /* 0x000fe4000fffe0ff */
[----:B------:R-:W-:Y:S02]  /*1ea0*/  UISETP.NE.AND UP0, UPT, UR6, 0x2, UPT ;  /* 0x000000020600788c */ /* 0x000fe4000bf05270 */
[----:B------:R-:W-:Y:S02]  /*1eb0*/  UIADD3 UR20, UPT, UPT, UR20, 0x1, URZ ;  /* 0x0000000114147890 */ /* 0x000fe4000fffe0ff */
[----:B------:R-:W-:-:S05]  /*1ec0*/  UISETP.NE.AND UP4, UPT, UR15, 0x1, UPT ;  /* 0x000000010f00788c */ /* 0x000fca000bf85270 */
[----:B------:R-:W-:Y:S05]  /*1ed0*/  BRA.U UP0, `(.L_x_29) ;  /* 0x0000000100047547 */ /* 0x000fea000b800000 */
[----:B-1----:R-:W-:Y:S05]  /*1ee0*/  BPT.TRAP 0x1 ;  /* 0x000000040000795c */ /* 0x002fea0000300000 */
.L_x_29:
[----:B------:R-:W-:Y:S04]  /*1ef0*/  BSSY.RECONVERGENT B0, `(.L_x_30) ;  /* 0x0000003000007945 */ /* 0x000fe80003800200 */
[----:B------:R-:W-:Y:S05]  /*1f00*/  @!P3 BRA `(.L_x_31) ;  /* 0x000000000004b947 */ /* 0x000fea0003800000 */
[----:B-1----:R-:W-:Y:S05]  /*1f10*/  BPT.TRAP 0x1 ;  /* 0x000000040000795c */ /* 0x002fea0000300000 */
.L_x_31:
[----:B-1----:R-:W-:Y:S05]  /*1f20*/  BSYNC.RECONVERGENT B0 ;  /* 0x0000000000007941 */ /* 0x002fea0003800200 */
.L_x_30:
[----:B------:R-:W-:Y:S01]  /*1f30*/  UIADD3 UR6, UPT, UPT, UR4, 0x1, URZ ;  /* 0x0000000104067890 */ /* 0x000fe2000fffe0ff */
[----:B------:R-:W-:Y:S01]  /*1f40*/  BSSY.RECONVERGENT B0, `(.L_x_32) ;  /* 0x000002d000007945 */ /* 0x000fe20003800200 */
[----:B------:R-:W-:Y:S02]  /*1f50*/  ELECT P0, URZ, PT ;  /* 0x0000000000ff782f */ /* 0x000fe40003800000 */
[----:B------:R-:W-:-:S04]  /*1f60*/  UISETP.NE.AND UP0, UPT, UR6, 0x9, UPT ;  /* 0x000000090600788c */ /* 0x000fc8000bf05270 */
[----:B------:R-:W-:Y:S02]  /*1f70*/  USEL UR8, URZ, 0x1, UP0 ;  /* 0x00000001ff087887 */ /* 0x000fe40008000000 */
[----:B------:R-:W-:-:S04]  /*1f80*/  USEL UR14, UR6, URZ, UP0 ;  /* 0x000000ff060e7287 */ /* 0x000fc80008000000 */
[----:B------:R-:W-:Y:S01]  /*1f90*/  ULEA UR6, UR14, UR7, 0x3 ;  /* 0x000000070e067291 */ /* 0x000fe2000f8e18ff */
[----:B------:R-:W-:-:S04]  /*1fa0*/  LOP3.LUT R12, R12, UR8, RZ, 0x3c, !PT ;  /* 0x000000080c0c7c12 */ /* 0x000fc8000f8e3cff */
[----:B--2---:R-:W-:-:S04]  /*1fb0*/  SHF.L.U32 R0, R12, 0x1f, RZ ;  /* 0x0000001f0c007819 */ /* 0x004fc800000006ff */
[----:B------:R1:W2:Y:S01]  /*1fc0*/  SYNCS.PHASECHK.TRANS64.TRYWAIT P1, [UR6+0x48], R0 ;  /* 0x00004800ff0075a7 */ /* 0x0002a20008021106 */
[----:B------:R-:W-:Y:S05]  /*1fd0*/  @!P0 BRA `(.L_x_33) ;  /* 0x00000000008c8947 */ /* 0x000fea0003800000 */
[----:B------:R-:W-:Y:S02]  /*1fe0*/  USHF.L.U32 UR32, UR4, 0xd, URZ ;  /* 0x0000000d04207899 */ /* 0x000fe400080006ff */
[----:B------:R-:W-:Y:S02]  /*1ff0*/  UIADD3 UR28, UP3, UPT, UR38, 0x80, URZ ;  /* 0x00000080261c7890 */ /* 0x000fe4000ff7e0ff */
[----:B------:R-:W-:Y:S02]  /*2000*/  ULOP3.LUT UR40, UR32, UR47, URZ, 0xfc, !UPT ;  /* 0x0000002f20287292 */ /* 0x000fe4000f8efcff */
[----:B------:R-:W-:Y:S02]  /*2010*/  UIADD3 UR26, UP2, UPT, UR38, 0x180, URZ ;  /* 0x00000180261a7890 */ /* 0x000fe4000ff5e0ff */
[----:B------:R-:W-:Y:S02]  /*2020*/  ULEA UR16, UR4, UR51, 0x9 ;  /* 0x0000003304107291 */ /* 0x000fe4000f8e48ff */
[----:B------:R-:W-:-:S02]  /*2030*/  UIADD3 UR24, UP1, UPT, UR38, 0x280, URZ ;  /* 0x0000028026187890 */ /* 0x000fc4000ff3e0ff */
[----:B------:R-:W-:Y:S02]  /*2040*/  ULEA UR8, UR4, UR50, 0xa ;  /* 0x0000003204087291 */ /* 0x000fe4000f8e50ff */
[----:B------:R-:W-:Y:S02]  /*2050*/  UIADD3 UR22, UP0, UPT, UR38, 0x380, URZ ;  /* 0x0000038026167890 */ /* 0x000fe4000ff1e0ff */
[----:B------:R-:W-:Y:S02]  /*2060*/  ULOP3.LUT UR41, UR5, 0xfefffff8, URZ, 0xc0, !UPT ;  /* 0xfefffff805297892 */ /* 0x000fe4000f8ec0ff */
[----:B------:R-:W-:Y:S02]  /*2070*/  UIADD3.X UR29, UPT, UPT, URZ, UR39, URZ, UP3, !UPT ;  /* 0x00000027ff1d7290 */ /* 0x000fe40009ffe4ff */
[----:B------:R-:W-:Y:S02]  /*2080*/  UPRMT UR6, URZ, 0x5410, UR46 ;  /* 0x00005410ff067896 */ /* 0x000fe4000800002e */
[----:B------:R-:W-:-:S02]  /*2090*/  UIADD3 UR40, UPT, UPT, UR7, 0x10800, UR40 ;  /* 0x0001080007287890 */ /* 0x000fc4000fffe028 */
[----:B------:R-:W-:Y:S02]  /*20a0*/  UIADD3.X UR27, UPT, UPT, URZ, UR39, URZ, UP2, !UPT ;  /* 0x00000027ff1b7290 */ /* 0x000fe400097fe4ff */
[----:B------:R-:W-:Y:S02]  /*20b0*/  UIADD3 UR32, UPT, UPT, UR7, 0x22800, UR32 ;  /* 0x0002280007207890 */ /* 0x000fe4000fffe020 */
[----:B------:R-:W-:Y:S02]  /*20c0*/  UIADD3.X UR25, UPT, UPT, URZ, UR39, URZ, UP1, !UPT ;  /* 0x00000027ff197290 */ /* 0x000fe40008ffe4ff */
[----:B------:R-:W-:Y:S02]  /*20d0*/  UIADD3 UR16, UPT, UPT, UR7, 0x34800, UR16 ;  /* 0x0003480007107890 */ /* 0x000fe4000fffe010 */
[----:B------:R-:W-:Y:S02]  /*20e0*/  UIADD3.X UR23, UPT, UPT, URZ, UR39, URZ, UP0, !UPT ;  /* 0x00000027ff177290 */ /* 0x000fe400087fe4ff */
[----:B------:R-:W-:-:S02]  /*20f0*/  UPRMT UR30, URZ, 0x5410, UR37 ;  /* 0x00005410ff1e7896 */ /* 0x000fc40008000025 */
[----:B------:R-:W-:Y:S01]  /*2100*/  UIADD3 UR8, UPT, UPT, UR7, 0x35a00, UR8 ;  /* 0x00035a0007087890 */ /* 0x000fe2000fffe008 */
[----:B------:R-:W-:Y:S01]  /*2110*/  UMOV UR48, 0x0 ;  /* 0x0000000000307882 */ /* 0x000fe20000000000 */
[----:B------:R-:W-:Y:S01]  /*2120*/  UMOV UR49, 0x10000000 ;  /* 0x1000000000317882 */ /* 0x000fe20000000000 */
[----:B------:R-:W-:Y:S01]  /*2130*/  UMOV UR34, UR42 ;  /* 0x0000002a00227c82 */ /* 0x000fe20008000000 */
[----:B------:R-:W-:Y:S01]  /*2140*/  UMOV UR36, UR44 ;  /* 0x0000002c00247c82 */ /* 0x000fe20008000000 */
[----:B------:R-:W-:Y:S01]  /*2150*/  UMOV UR33, UR41 ;  /* 0x0000002900217c82 */ /* 0x000fe20008000000 */
[----:B------:R-:W-:Y:S01]  /*2160*/  UMOV UR21, UR44 ;  /* 0x0000002c00157c82 */ /* 0x000fe20008000000 */
[----:B------:R-:W-:Y:S01]  /*2170*/  UMOV UR17, UR41 ;  /* 0x0000002900117c82 */ /* 0x000fe20008000000 */
[----:B------:R4:W-:Y:S01]  /*2180*/  UTMALDG.3D.MULTICAST.2CTA [UR40], [UR28], UR6, desc[UR48] ;  /* 0x000030281c0073b4 */ /* 0x0009e20008211806 */
[----:B------:R-:W-:Y:S01]  /*2190*/  UMOV UR10, URZ ;  /* 0x000000ff000a7c82 */ /* 0x000fe20008000000 */
[----:B------:R-:W-:Y:S01]  /*21a0*/  UMOV UR12, UR20 ;  /* 0x00000014000c7c82 */ /* 0x000fe20008000000 */
[----:B------:R-:W-:Y:S01]  /*21b0*/  UMOV UR13, UR44 ;  /* 0x0000002c000d7c82 */ /* 0x000fe20008000000 */
[----:B------:R-:W-:Y:S01]  /*21c0*/  UMOV UR9, UR41 ;  /* 0x0000002900097c82 */ /* 0x000fe20008000000 */
[----:B------:R4:W-:Y:S01]  /*21d0*/  UTMALDG.3D.2CTA [UR32], [UR26], desc[UR48] ;  /* 0x000030201a0075b4 */ /* 0x0009e20008211000 */
[----:B------:R4:W-:Y:S01]  /*21e0*/  UTMALDG.4D.MULTICAST.2CTA [UR16], [UR24], UR6, desc[UR48] ;  /* 0x00003010180073b4 */ /* 0x0009e20008219806 */
[----:B------:R4:W-:Y:S02]  /*21f0*/  UTMALDG.4D.MULTICAST.2CTA [UR8], [UR22], UR30, desc[UR48] ;  /* 0x00003008160073b4 */ /* 0x0009e4000821981e */
[----:B----4-:R-:W-:Y:S01]  /*2200*/  NOP ;  /* 0x0000000000007918 */ /* 0x010fe20000000000 */
.L_x_33:
[----:B------:R-:W-:Y:S05]  /*2210*/  BSYNC.RECONVERGENT B0 ;  /* 0x0000000000007941 */ /* 0x000fea0003800200 */
.L_x_32:
[----:B------:R-:W-:Y:S01]  /*2220*/  UIADD3 UR42, UPT, UPT, UR42, 0x80, URZ ;  /* 0x000000802a2a7890 */ /* 0x000fe2000fffe0ff */
[----:B------:R-:W-:Y:S01]  /*2230*/  UMOV UR4, UR14 ;  /* 0x0000000e00047c82 */ /* 0x000fe20008000000 */
[----:B------:R-:W-:Y:S01]  /*2240*/  UMOV UR28, UR52 ;  /* 0x00000034001c7c82 */ /* 0x000fe20008000000 */
[----:B------:R-:W-:Y:S09]  /*2250*/  BRA.U UP4, `(.L_x_34) ;  /* 0xfffffff904ec7547 */ /* 0x000ff2000b83ffff */
.L_x_26:
[----:B------:R-:W-:Y:S01]  /*2260*/  ULEA UR4, UR14, UR7, 0x3 ;  /* 0x000000070e047291 */ /* 0x000fe2000f8e18ff */
[----:B-12---:R-:W-:Y:S01]  /*2270*/  SHF.L.U32 R0, R12, 0x1f, RZ ;  /* 0x0000001f0c007819 */ /* 0x006fe200000006ff */
[----:B------:R-:W-:Y:S01]  /*2280*/  @!P2 SYNCS.ARRIVE.TRANS64.A1T0 RZ, [UR7+0xd8], RZ ;  /* 0x0000d8ffffffa9a7 */ /* 0x000fe20008100007 */
[----:B------:R-:W-:-:S06]  /*2290*/  UISETP.GT.AND UP0, UPT, UR60, UR59, UPT ;  /* 0x0000003b3c00728c */ /* 0x000fcc000bf04270 */
[----:B---3--:R1:W2:Y:S03]  /*22a0*/  SYNCS.PHASECHK.TRANS64.TRYWAIT P1, [UR4+0x48], R0 ;  /* 0x00004800ff0075a7 */ /* 0x0082a60008021104 */
[----:B------:R-:W-:Y:S05]  /*22b0*/  BRA.U !UP0, `(.L_x_35) ;  /* 0x0000000508147547 */ /* 0x000fea000b800000 */
[----:B------:R-:W-:Y:S01]  /*22c0*/  UIADD3 UR30, UPT, UPT, UR62, UR28, URZ ;  /* 0x0000001c3e1e7290 */ /* 0x000fe2000fffe0ff */
[----:B------:R-:W-:-:S11]  /*22d0*/  UMOV UR5, UR14 ;  /* 0x0000000e00057c82 */ /* 0x000fd60008000000 */
.L_x_43:
[----:B------:R-:W-:Y:S01]  /*22e0*/  ULEA UR6, UR5, UR7, 0x3 ;  /* 0x0000000705067291 */ /* 0x000fe2000f8e18ff */
[----:B--2---:R-:W-:Y:S01]  /*22f0*/  @P4 MOV R2, 0x8c00 ;  /* 0x00008c0000024802 */ /* 0x004fe20000000f00 */
[----:B--23--:R-:W-:Y:S10]  /*2300*/  @P1 BRA `(.L_x_36) ;  /* 0x00000000000c1947 */ /* 0x00cff40003800000 */
[----:B------:R-:W-:-:S04]  /*2310*/  SHF.L.U32 R3, R12, 0x1f, RZ ;  /* 0x0000001f0c037819 */ /* 0x000fc800000006ff */
[----:B------:R-:W2:Y:S02]  /*2320*/  SYNCS.PHASECHK.TRANS64.TRYWAIT P0, [UR6+0x48], R3 ;  /* 0x00004803ff0075a7 */ /* 0x000ea40008001106 */
[----:B--2---:R-:W-:Y:S05]  /*2330*/  @!P0 BRA `(.L_x_37) ;  /* 0x000000a400088947 */ /* 0x004fea0003800000 */
.L_x_36:
[----:B------:R2:W-:Y:S01]  /*2340*/  @P4 SYNCS.ARRIVE.TRANS64 RZ, [UR6], R2 ;  /* 0x00000002ffff49a7 */ /* 0x0005e20008000006 */
[----:B------:R-:W-:-:S04]  /*2350*/  ULOP3.LUT UR4, UR31, 0x2, URZ, 0xfc, !UPT ;  /* 0x000000021f047892 */ /* 0x000fc8000f8efcff */
[----:B------:R-:W-:-:S09]  /*2360*/  UISETP.NE.AND UP0, UPT, UR4, 0x2, UPT ;  /* 0x000000020400788c */ /* 0x000fd2000bf05270 */
[----:B------:R-:W-:Y:S05]  /*2370*/  BRA.U UP0, `(.L_x_38) ;  /* 0x0000000100047547 */ /* 0x000fea000b800000 */
[----:B------:R-:W-:Y:S05]  /*2380*/  BPT.TRAP 0x1 ;  /* 0x000000040000795c */ /* 0x000fea0000300000 */
.L_x_38:
[----:B------:R-:W-:Y:S04]  /*2390*/  BSSY.RECONVERGENT B0, `(.L_x_39) ;  /* 0x0000003000007945 */ /* 0x000fe80003800200 */
[----:B------:R-:W-:Y:S05]  /*23a0*/  @!P3 BRA `(.L_x_40) ;  /* 0x000000000004b947 */ /* 0x000fea0003800000 */
[----:B------:R-:W-:Y:S05]  /*23b0*/  BPT.TRAP 0x1 ;  /* 0x000000040000795c */ /* 0x000fea0000300000 */
.L_x_40:
[----:B------:R-:W-:Y:S05]  /*23c0*/  BSYNC.RECONVERGENT B0 ;  /* 0x0000000000007941 */ /* 0x000fea0003800200 */
.L_x_39:
        /* <DEDUP_REMOVED lines=8> */
[----:B-1----:R-:W-:-:S04]  /*2450*/  SHF.L.U32 R0, R12, 0x1f, RZ ;  /* 0x0000001f0c007819 */ /* 0x002fc800000006ff */
[----:B------:R1:W3:Y:S01]  /*2460*/  SYNCS.PHASECHK.TRANS64.TRYWAIT P1, [UR4+0x48], R0 ;  /* 0x00004800ff0075a7 */ /* 0x0002e20008021104 */
[----:B------:R-:W-:Y:S05]  /*2470*/  @!P0 BRA `(.L_x_42) ;  /* 0x0000000000908947 */ /* 0x000fea0003800000 */
[----:B------:R-:W-:Y:S02]  /*2480*/  USHF.L.U32 UR32, UR5, 0xd, URZ ;  /* 0x0000000d05207899 */ /* 0x000fe400080006ff */
[----:B------:R-:W-:Y:S02]  /*2490*/  UIADD3 UR16, UP3, UPT, UR38, 0x80, URZ ;  /* 0x0000008026107890 */ /* 0x000fe4000ff7e0ff */
[----:B------:R-:W-:Y:S02]  /*24a0*/  ULOP3.LUT UR40, UR47, UR32, URZ, 0xfc, !UPT ;  /* 0x000000202f287292 */ /* 0x000fe4000f8efcff */
[----:B------:R-:W-:Y:S02]  /*24b0*/  UIADD3 UR12, UP2, UPT, UR38, 0x180, URZ ;  /* 0x00000180260c7890 */ /* 0x000fe4000ff5e0ff */
[----:B------:R-:W-:Y:S02]  /*24c0*/  UIADD3 UR22, UP1, UPT, UR38, 0x280, URZ ;  /* 0x0000028026167890 */ /* 0x000fe4000ff3e0ff */
[----:B------:R-:W-:-:S02]  /*24d0*/  UIADD3 UR20, UP0, UPT, UR38, 0x380, URZ ;  /* 0x0000038026147890 */ /* 0x000fc4000ff1e0ff */
[----:B------:R-:W-:Y:S02]  /*24e0*/  USHF.L.U32 UR42, UR28, 0x7, URZ ;  /* 0x000000071c2a7899 */ /* 0x000fe400080006ff */
[----:B------:R-:W-:Y:S02]  /*24f0*/  ULOP3.LUT UR41, UR6, 0xfefffff8, URZ, 0xc0, !UPT ;  /* 0xfefffff806297892 */ /* 0x000fe4000f8ec0ff */
[----:B------:R-:W-:Y:S02]  /*2500*/  UIADD3.X UR17, UPT, UPT, URZ, UR39, URZ, UP3, !UPT ;  /* 0x00000027ff117290 */ /* 0x000fe40009ffe4ff */
[----:B------:R-:W-:Y:S02]  /*2510*/  UIADD3 UR40, UPT, UPT, UR7, 0x10800, UR40 ;  /* 0x0001080007287890 */ /* 0x000fe4000fffe028 */
[----:B------:R-:W-:Y:S02]  /*2520*/  UPRMT UR4, URZ, 0x5410, UR46 ;  /* 0x00005410ff047896 */ /* 0x000fe4000800002e */
[----:B------:R-:W-:-:S02]  /*2530*/  UIADD3 UR32, UPT, UPT, UR7, 0x22800, UR32 ;  /* 0x0002280007207890 */ /* 0x000fc4000fffe020 */
[----:B------:R-:W-:Y:S02]  /*2540*/  UIADD3.X UR13, UPT, UPT, URZ, UR39, URZ, UP2, !UPT ;  /* 0x00000027ff0d7290 */ /* 0x000fe400097fe4ff */
[----:B------:R-:W-:Y:S02]  /*2550*/  ULEA UR24, UR5, UR54, 0x9 ;  /* 0x0000003605187291 */ /* 0x000fe4000f8e48ff */
[----:B------:R-:W-:Y:S02]  /*2560*/  UIADD3.X UR23, UPT, UPT, URZ, UR39, URZ, UP1, !UPT ;  /* 0x00000027ff177290 */ /* 0x000fe40008ffe4ff */
[----:B------:R-:W-:Y:S02]  /*2570*/  ULEA UR8, UR5, UR53, 0xa ;  /* 0x0000003505087291 */ /* 0x000fe4000f8e50ff */
[----:B------:R-:W-:Y:S02]  /*2580*/  UPRMT UR15, URZ, 0x5410, UR37 ;  /* 0x00005410ff0f7896 */ /* 0x000fe40008000025 */
[----:B------:R-:W-:Y:S01]  /*2590*/  UIADD3.X UR21, UPT, UPT, URZ, UR39, URZ, UP0, !UPT ;  /* 0x00000027ff157290 */ /* 0x000fe200087fe4ff */
[----:B------:R-:W-:Y:S01]  /*25a0*/  UMOV UR48, 0x0 ;  /* 0x0000000000307882 */ /* 0x000fe20000000000 */
[----:B------:R-:W-:Y:S01]  /*25b0*/  UMOV UR49, 0x10000000 ;  /* 0x1000000000317882 */ /* 0x000fe20000000000 */
[----:B------:R-:W-:Y:S01]  /*25c0*/  UMOV UR36, UR44 ;  /* 0x0000002c00247c82 */ /* 0x000fe20008000000 */
[----:B------:R-:W-:Y:S01]  /*25d0*/  UMOV UR33, UR41 ;  /* 0x0000002900217c82 */ /* 0x000fe20008000000 */
[----:B------:R-:W-:Y:S01]  /*25e0*/  UMOV UR34, UR42 ;  /* 0x0000002a00227c82 */ /* 0x000fe20008000000 */
[----:B------:R-:W-:Y:S01]  /*25f0*/  UTMALDG.3D.MULTICAST.2CTA [UR40], [UR16], UR4, desc[UR48] ;  /* 0x00003028100073b4 */ /* 0x000fe20008211804 */
[----:B------:R-:W-:Y:S01]  /*2600*/  UMOV UR26, UR18 ;  /* 0x00000012001a7c82 */ /* 0x000fe20008000000 */
[----:B------:R-:W-:Y:S01]  /*2610*/  UMOV UR27, UR19 ;  /* 0x00000013001b7c82 */ /* 0x000fe20008000000 */
[----:B------:R-:W-:Y:S01]  /*2620*/  UMOV UR29, UR44 ;  /* 0x0000002c001d7c82 */ /* 0x000fe20008000000 */
[----:B------:R-:W-:Y:S01]  /*2630*/  UMOV UR25, UR41 ;  /* 0x0000002900197c82 */ /* 0x000fe20008000000 */
[----:B------:R-:W-:Y:S01]  /*2640*/  UMOV UR10, URZ ;  /* 0x000000ff000a7c82 */ /* 0x000fe20008000000 */
[----:B------:R-:W-:Y:S01]  /*2650*/  UMOV UR9, UR41 ;  /* 0x0000002900097c82 */ /* 0x000fe20008000000 */
[----:B------:R4:W-:Y:S01]  /*2660*/  UTMALDG.3D.2CTA [UR32], [UR12], desc[UR48] ;  /* 0x000030200c0075b4 */ /* 0x0009e20008211000 */
[----:B------:R1:W-:Y:S01]  /*2670*/  UTMALDG.4D.MULTICAST.2CTA [UR24], [UR22], UR4, desc[UR48] ;  /* 0x00003018160073b4 */ /* 0x0003e20008219804 */
[----:B----4-:R-:W-:Y:S01]  /*2680*/  UMOV UR12, UR28 ;  /* 0x0000001c000c7c82 */ /* 0x010fe20008000000 */
[----:B------:R-:W-:-:S02]  /*2690*/  UMOV UR13, UR44 ;  /* 0x0000002c000d7c82 */ /* 0x000fc40008000000 */
[----:B------:R1:W-:Y:S02]  /*26a0*/  UTMALDG.4D.MULTICAST.2CTA [UR8], [UR20], UR15, desc[UR48] ;  /* 0x00003008140073b4 */ /* 0x0003e4000821980f */
[----:B-1----:R-:W-:Y:S01]  /*26b0*/  NOP ;  /* 0x0000000000007918 */ /* 0x002fe20000000000 */
.L_x_42:
[----:B------:R-:W-:Y:S05]  /*26c0*/  BSYNC.RECONVERGENT B0 ;  /* 0x0000000000007941 */ /* 0x000fea0003800200 */
.L_x_41:
[----:B------:R-:W-:Y:S01]  /*26d0*/  UIADD3 UR28, UPT, UPT, UR28, 0x1, URZ ;  /* 0x000000011c1c7890 */ /* 0x000fe2000fffe0ff */
[----:B------:R-:W-:-:S03]  /*26e0*/  UMOV UR5, UR14 ;  /* 0x0000000e00057c82 */ /* 0x000fc60008000000 */
[----:B------:R-:W-:-:S09]  /*26f0*/  UISETP.NE.AND UP0, UPT, UR28, UR30, UPT ;  /* 0x0000001e1c00728c */ /* 0x000fd2000bf05270 */
[----:B------:R-:W-:Y:S05]  /*2700*/  BRA.U UP0, `(.L_x_43) ;  /* 0xfffffff900f47547 */ /* 0x000fea000b83ffff */
.L_x_35:
[C---:B------:R-:W-:Y:S01]  /*2710*/  LEA R3, R11.reuse, UR7, 0x3 ;  /* 0x000000070b037c11 */ /* 0x040fe2000f8e18ff */
[----:B------:R-:W-:Y:S01]  /*2720*/  NOP ;  /* 0x0000000000007918 */ /* 0x000fe20000000000 */
[----:B-1----:R-:W-:Y:S02]  /*2730*/  SHF.L.U32 R0, R10, 0x1f, RZ ;  /* 0x0000001f0a007819 */ /* 0x002fe400000006ff */
[----:B------:R-:W-:Y:S02]  /*2740*/  LEA R5, R11, UR7, 0x4 ;  /* 0x000000070b057c11 */ /* 0x000fe4000f8e20ff */
[----:B------:R-:W1:Y:S02]  /*2750*/  SYNCS.PHASECHK.TRANS64.TRYWAIT P0, [R3+URZ+0xe0], R0 ;  /* 0x0000e000030075a7 */ /* 0x000e6400080011ff */
[----:B-1----:R-:W-:Y:S05]  /*2760*/  @!P0 BRA `(.L_x_44) ;  /* 0x000000a000148947 */ /* 0x002fea0003800000 */
.L_x_160:
[----:B------:R-:W4:Y:S01]  /*2770*/  LDS.128 R4, [R5+0x140] ;  /* 0x0001400005047984 */ /* 0x000f220000000c00 */
[----:B------:R-:W-:Y:S01]  /*2780*/  UISETP.GE.AND UP0, UPT, UR45, 0x1, UPT ;  /* 0x000000012d00788c */ /* 0x000fe2000bf06270 */
[----:B------:R-:W-:Y:S01]  /*2790*/  @!PT LDS RZ, [RZ] ;  /* 0x00000000fffff984 */ /* 0x000fe20000000800 */
[----:B------:R-:W-:Y:S01]  /*27a0*/  @!PT LDS RZ, [RZ] ;  /* 0x00000000fffff984 */ /* 0x000fe20000000800 */
[----:B------:R-:W-:Y:S01]  /*27b0*/  @!PT LDS RZ, [RZ] ;  /* 0x00000000fffff984 */ /* 0x000fe20000000800 */
[----:B------:R-:W-:Y:S01]  /*27c0*/  @!PT LDS RZ, [RZ] ;  /* 0x00000000fffff984 */ /* 0x000fe20000000800 */
[----:B------:R1:W-:Y:S06]  /*27d0*/  MEMBAR.ALL.CTA ;  /* 0x0000000000007992 */ /* 0x0003ec0000008000 */
[----:B-1----:R-:W1:Y:S01]  /*27e0*/  FENCE.VIEW.ASYNC.S ;  /* 0x00000000000073c6 */ /* 0x002e620000000000 */
[----:B----4-:R-:W-:-:S13]  /*27f0*/  LOP3.LUT P0, RZ, R6, 0x1, RZ, 0xc0, !PT ;  /* 0x0000000106ff7812 */ /* 0x010fda000780c0ff */
[----:B-1----:R-:W-:Y:S01]  /*2800*/  VOTEU.ANY UP1, P0 ;  /* 0x0000000000ff7886 */ /* 0x002fe20000020100 */
[----:B------:R-:W-:-:S13]  /*2810*/  PLOP3.LUT P0, PT, PT, PT, UP1, 0x80, 0x8 ;  /* 0x000000000008781c */ /* 0x000fda0003f0f018 */
[----:B------:R-:W-:Y:S02]  /*2820*/  @P0 LOP3.LUT R0, R5, 0xffff, RZ, 0xc0, !PT ;  /* 0x0000ffff05000812 */ /* 0x000fe400078ec0ff */
[----:B--2---:R-:W-:Y:S02]  /*2830*/  @P0 MOV R2, R4 ;  /* 0x0000000400020202 */ /* 0x004fe40000000f00 */
[----:B------:R-:W-:Y:S01]  /*2840*/  @P0 R2UR UR5, R0 ;  /* 0x00000000000502ca */ /* 0x000fe200000e0000 */
[----:B------:R-:W-:Y:S01]  /*2850*/  VIADD R0, R3, 0xf0 ;  /* 0x000000f003007836 */ /* 0x000fe20000000000 */
[----:B------:R-:W-:Y:S02]  /*2860*/  @P0 SHF.R.U32.HI R4, RZ, 0x10, R5 ;  /* 0x00000010ff040819 */ /* 0x000fe40000011605 */
[----:B------:R-:W-:Y:S02]  /*2870*/  @P0 R2UR UR6, R2 ;  /* 0x00000000020602ca */ /* 0x000fe400000e0000 */
[----:B------:R-:W-:-:S02]  /*2880*/  PRMT R0, RZ, 0x654, R0 ;  /* 0x00000654ff007816 */ /* 0x000fc40000000000 */
[----:B------:R-:W-:Y:S02]  /*2890*/  @P0 R2UR UR4, R4 ;  /* 0x00000000040402ca */ /* 0x000fe400000e0000 */
[----:B------:R1:W-:Y:S03]  /*28a0*/  SYNCS.ARRIVE.TRANS64.RED.A1T0 RZ, [R0+URZ], RZ ;  /* 0x000000ff00ff79a7 */ /* 0x0003e600081004ff */
[----:B------:R-:W-:-:S04]  /*28b0*/  @UP1 UMOV UR55, UR5 ;  /* 0x0000000500371c82 */ /* 0x000fc80008000000 */
[----:B------:R-:W-:-:S04]  /*28c0*/  @UP1 UMOV UR56, UR6 ;  /* 0x0000000600381c82 */ /* 0x000fc80008000000 */
[----:B------:R-:W-:Y:S01]  /*28d0*/  @UP1 UMOV UR44, UR4 ;  /* 0x00000004002c1c82 */ /* 0x000fe20008000000 */
[----:B------:R-:W-:Y:S05]  /*28e0*/  BRA.U !UP0, `(.L_x_45) ;  /* 0x0000000108d47547 */ /* 0x000fea000b800000 */
[----:B------:R-:W2:Y:S01]  /*28f0*/  LDCU.128 UR20, c[0x0][0xf10] ;  /* 0x0001e200ff1477ac */ /* 0x000ea20008000c00 */
[----:B------:R-:W4:Y:S01]  /*2900*/  LDCU UR19, c[0x0][0xf20] ;  /* 0x0001e400ff1377ac */ /* 0x000f220008000800 */
[----:B------:R-:W3:Y:S01]  /*2910*/  LDCU UR15, c[0x0][0xf0c] ;  /* 0x0001e180ff0f77ac */ /* 0x000ee20008000800 */
[----:B------:R-:W1:Y:S01]  /*2920*/  LDCU.64 UR8, c[0x0][0xf28] ;  /* 0x0001e500ff0877ac */ /* 0x000e620008000a00 */
[----:B------:R-:W-:Y:S02]  /*2930*/  UISETP.NE.AND UP3, UPT, UR45, 0x1, UPT ;  /* 0x000000012d00788c */ /* 0x000fe4000bf65270 */
[----:B--2---:R-:W-:Y:S02]  /*2940*/  UIMAD.WIDE.U32 UR10, UR57, UR23, URZ ;  /* 0x00000017390a72a5 */ /* 0x004fe4000f8e00ff */
[----:B------:R-:W-:Y:S02]  /*2950*/  UIMAD.WIDE.U32 UR4, UR58, UR20, URZ ;  /* 0x000000143a0472a5 */ /* 0x000fe4000f8e00ff */
[----:B------:R-:W-:-:S02]  /*2960*/  UISETP.NE.AND UP0, UPT, UR22, 0x1, UPT ;  /* 0x000000011600788c */ /* 0x000fc4000bf05270 */
[----:B------:R-:W-:Y:S01]  /*2970*/  UIMAD.WIDE.U32 UR16, UR55, UR23, URZ ;  /* 0x00000017371072a5 */ /* 0x000fe2000f8e00ff */
[----:B------:R-:W-:Y:S02]  /*2980*/  UMOV UR10, UR11 ;  /* 0x0000000b000a7c82 */ /* 0x000fe40008000000 */
[----:B------:R-:W-:Y:S01]  /*2990*/  UMOV UR4, UR5 ;  /* 0x0000000500047c82 */ /* 0x000fe20008000000 */
[----:B----4-:R-:W-:Y:S02]  /*29a0*/  USHF.R.U32.HI UR10, URZ, UR19, UR10 ;  /* 0x00000013ff0a7299 */ /* 0x010fe4000801160a */
[----:B---3--:R-:W-:Y:S02]  /*29b0*/  UISETP.NE.AND UP2, UPT, UR15, 0x1, UPT ;  /* 0x000000010f00788c */ /* 0x008fe4000bf45270 */
[----:B------:R-:W-:Y:S02]  /*29c0*/  USHF.R.U32.HI UR4, URZ, UR21, UR4 ;  /* 0x00000015ff047299 */ /* 0x000fe40008011604 */
[----:B------:R-:W-:-:S02]  /*29d0*/  USEL UR5, UR57, UR10, !UP0 ;  /* 0x0000000a39057287 */ /* 0x000fc4000c000000 */
[----:B------:R-:W-:Y:S02]  /*29e0*/  USEL UR6, UR58, UR4, !UP2 ;  /* 0x000000043a067287 */ /* 0x000fe4000d000000 */
[----:B-1----:R-:W-:Y:S01]  /*29f0*/  UIMAD.WIDE.U32 UR10, UR5, UR8, URZ ;  /* 0x00000008050a72a5 */ /* 0x002fe2000f8e00ff */
[----:B------:R-:W-:Y:S01]  /*2a00*/  UMOV UR4, UR17 ;  /* 0x0000001100047c82 */ /* 0x000fe20008000000 */
[----:B------:R-:W-:Y:S02]  /*2a10*/  UIMAD.WIDE.U32 UR12, UR56, UR20, URZ ;  /* 0x00000014380c72a5 */ /* 0x000fe4000f8e00ff */
[----:B------:R-:W-:-:S03]  /*2a20*/  UIMAD.WIDE.U32 UR16, UR6, UR8, URZ ;  /* 0x00000008061072a5 */ /* 0x000fc6000f8e00ff */
[----:B------:R-:W-:Y:S01]  /*2a30*/  UMOV UR10, UR11 ;  /* 0x0000000b000a7c82 */ /* 0x000fe20008000000 */
[----:B------:R-:W-:Y:S02]  /*2a40*/  USHF.R.U32.HI UR4, URZ, UR19, UR4 ;  /* 0x00000013ff047299 */ /* 0x000fe40008011604 */
[----:B------:R-:W-:Y:S01]  /*2a50*/  @UP3 USHF.R.U32.HI UR5, URZ, UR9, UR10 ;  /* 0x00000009ff053299 */ /* 0x000fe2000801160a */
[----:B------:R-:W-:Y:S01]  /*2a60*/  UMOV UR12, UR13 ;  /* 0x0000000d000c7c82 */ /* 0x000fe20008000000 */
[----:B------:R-:W-:Y:S01]  /*2a70*/  UMOV UR16, UR17 ;  /* 0x0000001100107c82 */ /* 0x000fe20008000000 */
[----:B------:R-:W-:Y:S02]  /*2a80*/  USHF.R.U32.HI UR21, URZ, UR21, UR12 ;  /* 0x00000015ff157299 */ /* 0x000fe4000801160c */
[----:B------:R-:W-:Y:S02]  /*2a90*/  USEL UR4, UR55, UR4, !UP0 ;  /* 0x0000000437047287 */ /* 0x000fe4000c000000 */
[----:B------:R-:W-:-:S02]  /*2aa0*/  @UP3 USHF.R.U32.HI UR6, URZ, UR9, UR16 ;  /* 0x00000009ff063299 */ /* 0x000fc40008011610 */
[----:B------:R-:W-:Y:S02]  /*2ab0*/  UIMAD UR10, UR45, UR5, URZ ;  /* 0x000000052d0a72a4 */ /* 0x000fe4000f8e02ff */
[----:B------:R-:W-:Y:S02]  /*2ac0*/  USEL UR5, UR56, UR21, !UP2 ;  /* 0x0000001538057287 */ /* 0x000fe4000d000000 */
[----:B------:R-:W-:Y:S02]  /*2ad0*/  UIMAD UR12, UR45, UR6, URZ ;  /* 0x000000062d0c72a4 */ /* 0x000fe4000f8e02ff */
[----:B------:R-:W-:Y:S02]  /*2ae0*/  UISETP.GE.AND UP0, UPT, UR4, UR10, UPT ;  /* 0x0000000a0400728c */ /* 0x000fe4000bf06270 */
[----:B------:R-:W-:Y:S02]  /*2af0*/  UIMAD.WIDE.U32 UR10, UR4, UR8, URZ ;  /* 0x00000008040a72a5 */ /* 0x000fe4000f8e00ff */
[----:B------:R-:W-:-:S02]  /*2b00*/  UISETP.GE.OR UP0, UPT, UR5, UR12, UP0 ;  /* 0x0000000c0500728c */ /* 0x000fc40008706670 */
        /* <DEDUP_REMOVED lines=19> */
.L_x_45:
[----:B------:R-:W2:Y:S02]  /*2c40*/  LDCU UR4, c[0x0][0xf30] ;  /* 0x0001e600ff0477ac */ /* 0x000ea40008000800 */
[----:B--2---:R-:W-:-:S09]  /*2c50*/  UISETP.NE.AND UP0, UPT, UR4, 0x1, UPT ;  /* 0x000000010400788c */ /* 0x004fd2000bf05270 */
[----:B------:R-:W-:Y:S05]  /*2c60*/  BRA.U UP0, `(.L_x_46) ;  /* 0x0000000100447547 */ /* 0x000fea000b800000 */
[----:B------:R-:W2:Y:S01]  /*2c70*/  LDCU.128 UR20, c[0x0][0xf10] ;  /* 0x0001e200ff1477ac */ /* 0x000ea20008000c00 */
[----:B------:R-:W4:Y:S01]  /*2c80*/  LDCU UR10, c[0x0][0xf0c] ;  /* 0x0001e180ff0a77ac */ /* 0x000f220008000800 */
[----:B------:R-:W1:Y:S01]  /*2c90*/  LDCU UR6, c[0x0][0xf20] ;  /* 0x0001e400ff0677ac */ /* 0x000e620008000800 */
[----:B--2---:R-:W-:Y:S02]  /*2ca0*/  UIMAD.WIDE.U32 UR8, UR56, UR20, URZ ;  /* 0x00000014380872a5 */ /* 0x004fe4000f8e00ff */
[----:B------:R-:W-:Y:S02]  /*2cb0*/  UIMAD.WIDE.U32 UR4, UR55, UR23, URZ ;  /* 0x00000017370472a5 */ /* 0x000fe4000f8e00ff */
[----:B----4-:R-:W-:Y:S02]  /*2cc0*/  UISETP.NE.AND UP2, UPT, UR10, 0x1, UPT ;  /* 0x000000010a00788c */ /* 0x010fe4000bf45270 */
[----:B------:R-:W-:Y:S01]  /*2cd0*/  UISETP.NE.AND UP0, UPT, UR22, 0x1, UPT ;  /* 0x000000011600788c */ /* 0x000fe2000bf05270 */
[----:B------:R-:W-:-:S02]  /*2ce0*/  UMOV UR8, UR9 ;  /* 0x0000000900087c82 */ /* 0x000fc40008000000 */
[----:B------:R-:W-:Y:S01]  /*2cf0*/  UMOV UR4, UR5 ;  /* 0x0000000500047c82 */ /* 0x000fe20008000000 */
[----:B------:R-:W-:Y:S02]  /*2d00*/  USHF.R.U32.HI UR21, URZ, UR21, UR8 ;  /* 0x00000015ff157299 */ /* 0x000fe40008011608 */
[----:B-1----:R-:W-:Y:S02]  /*2d10*/  USHF.R.U32.HI UR4, URZ, UR6, UR4 ;  /* 0x00000006ff047299 */ /* 0x002fe40008011604 */
[----:B------:R-:W-:Y:S02]  /*2d20*/  USEL UR5, UR56, UR21, !UP2 ;  /* 0x0000001538057287 */ /* 0x000fe4000d000000 */
[----:B------:R-:W-:-:S04]  /*2d30*/  USEL UR4, UR55, UR4, !UP0 ;  /* 0x0000000437047287 */ /* 0x000fc8000c000000 */
[----:B------:R-:W-:Y:S02]  /*2d40*/  UIADD3 UR6, UPT, UPT, UR5, -UR4, URZ ;  /* 0x8000000405067290 */ /* 0x000fe4000fffe0ff */
[----:B------:R-:W-:Y:S02]  /*2d50*/  UIADD3 UR4, UPT, UPT, -UR5, UR4, URZ ;  /* 0x0000000405047290 */ /* 0x000fe4000fffe1ff */
[----:B------:R-:W-:Y:S02]  /*2d60*/  UIMAD UR55, UR6, UR22, UR55 ;  /* 0x00000016063772a4 */ /* 0x000fe4000f8e0237 */
[----:B------:R-:W-:-:S12]  /*2d70*/  UIMAD UR56, UR4, UR10, UR56 ;  /* 0x0000000a043872a4 */ /* 0x000fd8000f8e0238 */
.L_x_46:
[----:B------:R-:W-:Y:S01]  /*2d80*/  VIADD R11, R11, 0x1 ;  /* 0x000000010b0b7836 */ /* 0x000fe20000000000 */
[----:B------:R-:W-:Y:S02]  /*2d90*/  R2UR UR5, R142 ;  /* 0x000000008e0572ca */ /* 0x000fe400000e0000 */
[----:B------:R-:W-:Y:S02]  /*2da0*/  R2UR UR4, R141 ;  /* 0x000000008d0472ca */ /* 0x000fe400000e0000 */
[C---:B------:R-:W-:Y:S02]  /*2db0*/  ISETP.NE.AND P0, PT, R11.reuse, 0x2, PT ;  /* 0x000000020b00780c */ /* 0x040fe40003f05270 */
[----:B------:R-:W-:Y:S02]  /*2dc0*/  PLOP3.LUT P2, PT, PT, PT, PT, 0x80, 0x8 ;  /* 0x000000000008781c */ /* 0x000fe40003f4f070 */
[----:B------:R-:W-:Y:S02]  /*2dd0*/  SEL R3, RZ, 0x1, P0 ;  /* 0x00000001ff037807 */ /* 0x000fe40000000000 */
[----:B------:R-:W-:-:S02]  /*2de0*/  SEL R11, R11, RZ, P0 ;  /* 0x000000ff0b0b7207 */ /* 0x000fc40000000000 */
[----:B------:R-:W-:Y:S01]  /*2df0*/  LOP3.LUT R10, R10, R3, RZ, 0x3c, !PT ;  /* 0x000000030a0a7212 */ /* 0x000fe200078e3cff */
[----:B------:R-:W-:Y:S02]  /*2e00*/  UIADD3 UR20, UPT, UPT, UR56, UR5, URZ ;  /* 0x0000000538147290 */ /* 0x000fe4000fffe0ff */
[----:B------:R-:W-:Y:S01]  /*2e10*/  UIADD3 UR16, UPT, UPT, UR55, UR4, URZ ;  /* 0x0000000437107290 */ /* 0x000fe2000fffe0ff */
[----:B------:R-:W-:Y:S11]  /*2e20*/  BRA.U UP1, `(.L_x_47) ;  /* 0xffffffed017c7547 */ /* 0x000ff6000b83ffff */
[----:B------:R-:W-:Y:S01]  /*2e30*/  UIADD3 UR7, UPT, UPT, UR7, 0x48, URZ ;  /* 0x0000004807077890 */ /* 0x000fe2000fffe0ff */
[----:B------:R-:W-:-:S03]  /*2e40*/  SHF.L.U32 R3, R12, 0x1f, RZ ;  /* 0x0000001f0c037819 */ /* 0x000fc600000006ff */
[----:B------:R-:W-:-:S09]  /*2e50*/  ULEA UR4, UR14, UR7, 0x3 ;  /* 0x000000070e047291 */ /* 0x000fd2000f8e18ff */
[----:B------:R-:W2:Y:S02]  /*2e60*/  SYNCS.PHASECHK.TRANS64.TRYWAIT P0, [UR4], R3 ;  /* 0x00000003ff0075a7 */ /* 0x000ea40008001104 */
[----:B--2---:R-:W-:Y:S05]  /*2e70*/  @!P0 BRA `(.L_x_48) ;  /* 0x0000009800648947 */ /* 0x004fea0003800000 */
.L_x_162:
[----:B------:R-:W-:-:S04]  /*2e80*/  UIADD3 UR4, UPT, UPT, UR14, 0x1, URZ ;  /* 0x000000010e047890 */ /* 0x000fc8000fffe0ff */
[----:B------:R-:W-:-:S04]  /*2e90*/  UISETP.NE.AND UP0, UPT, UR4, 0x9, UPT ;  /* 0x000000090400788c */ /* 0x000fc8000bf05270 */
[----:B------:R-:W-:Y:S02]  /*2ea0*/  USEL UR6, URZ, 0x1, UP0 ;  /* 0x00000001ff067887 */ /* 0x000fe40008000000 */
[----:B------:R-:W-:-:S04]  /*2eb0*/  USEL UR4, UR4, URZ, UP0 ;  /* 0x000000ff04047287 */ /* 0x000fc80008000000 */
[----:B------:R-:W-:Y:S01]  /*2ec0*/  ULEA UR5, UR4, UR7, 0x3 ;  /* 0x0000000704057291 */ /* 0x000fe2000f8e18ff */
[----:B------:R-:W-:-:S04]  /*2ed0*/  LOP3.LUT R2, R12, UR6, RZ, 0x3c, !PT ;  /* 0x000000060c027c12 */ /* 0x000fc8000f8e3cff */
[----:B-1----:R-:W-:-:S04]  /*2ee0*/  SHF.L.U32 R3, R2, 0x1f, RZ ;  /* 0x0000001f02037819 */ /* 0x002fc800000006ff */
[----:B------:R-:W1:Y:S02]  /*2ef0*/  SYNCS.PHASECHK.TRANS64.TRYWAIT P0, [UR5], R3 ;  /* 0x00000003ff0075a7 */ /* 0x000e640008001105 */
[----:B-1----:R-:W-:Y:S05]  /*2f00*/  @!P0 BRA `(.L_x_49) ;  /* 0x0000009800588947 */ /* 0x002fea0003800000 */
.L_x_164:
        /* <DEDUP_REMOVED lines=9> */
.L_x_166:
        /* <DEDUP_REMOVED lines=9> */
.L_x_168:
        /* <DEDUP_REMOVED lines=9> */
.L_x_170:
        /* <DEDUP_REMOVED lines=9> */
.L_x_172:
        /* <DEDUP_REMOVED lines=9> */
.L_x_174:
        /* <DEDUP_REMOVED lines=9> */
.L_x_176:
[----:B------:R-:W-:-:S04]  /*3270*/  UIADD3 UR4, UPT, UPT, UR4, 0x1, URZ ;  /* 0x0000000104047890 */ /* 0x000fc8000fffe0ff */
[----:B------:R-:W-:-:S04]  /*3280*/  UISETP.NE.AND UP0, UPT, UR4, 0x9, UPT ;  /* 0x000000090400788c */ /* 0x000fc8000bf05270 */
[----:B------:R-:W-:Y:S02]  /*3290*/  USEL UR5, URZ, 0x1, UP0 ;  /* 0x00000001ff057887 */ /* 0x000fe40008000000 */
[----:B------:R-:W-:-:S04]  /*32a0*/  USEL UR4, UR4, URZ, UP0 ;  /* 0x000000ff04047287 */ /* 0x000fc80008000000 */
[----:B------:R-:W-:Y:S01]  /*32b0*/  ULEA UR4, UR4, UR7, 0x3 ;  /* 0x0000000704047291 */ /* 0x000fe2000f8e18ff */
[----:B-1----:R-:W-:-:S04]  /*32c0*/  LOP3.LUT R3, R2, UR5, RZ, 0x3c, !PT ;  /* 0x0000000502037c12 */ /* 0x002fc8000f8e3cff */
[----:B------:R-:W-:Y:S01]  /*32d0*/  SHF.L.U32 R3, R3, 0x1f, RZ ;  /* 0x0000001f03037819 */ /* 0x000fe200000006ff */
[----:B------:R-:W-:-:S07]  /*32e0*/  IMAD.U32 R0, RZ, RZ, UR4 ;  /* 0x00000004ff007e24 */ /* 0x000fce000f8e00ff */
.L_x_56:
[----:B-1----:R1:W2:Y:S02]  /*32f0*/  SYNCS.PHASECHK.TRANS64.TRYWAIT P0, [R0+URZ], R3 ;  /* 0x00000003000075a7 */ /* 0x0022a400080011ff */
[----:B--2---:R-:W-:Y:S05]  /*3300*/  @!P0 NANOSLEEP.SYNCS 0x989680 ;  /* 0x009896800000895d */ /* 0x004fea0003900000 */
[----:B------:R-:W2:Y:S02]  /*3310*/  @!P0 SYNCS.PHASECHK.TRANS64 P0, [R0+URZ], R3 ;  /* 0x00000003000085a7 */ /* 0x000ea400080010ff */
[----:B--2---:R-:W-:Y:S05]  /*3320*/  @P0 EXIT ;  /* 0x000000000000094d */ /* 0x004fea0003800000 */
[----:B------:R-:W-:Y:S05]  /*3330*/  BRA `(.L_x_56) ;  /* 0xfffffffc00ec7947 */ /* 0x000fea000383ffff */
.L_x_23:
[----:B------:R-:W1:Y:S02]  /*3340*/  S2UR UR4, SR_CgaCtaId ;  /* 0x00000000000479c3 */ /* 0x000e640000008800 */
[----:B-1----:R-:W-:-:S04]  /*3350*/  UISETP.NE.AND UP0, UPT, UR4, URZ, UPT ;  /* 0x000000ff0400728c */ /* 0x002fc8000bf05270 */
[----:B------:R-:W-:-:S09]  /*3360*/  UISETP.NE.OR UP0, UPT, UR17, 0x1, UP0 ;  /* 0x000000011100788c */ /* 0x000fd20008705670 */
[----:B------:R-:W-:Y:S05]  /*3370*/  BRA.U UP0, `(.L_x_57) ;  /* 0x00000005004c7547 */ /* 0x000fea000b800000 */
[----:B------:R-:W1:Y:S01]  /*3380*/  S2UR UR5, SR_CgaCtaId ;  /* 0x00000000000579c3 */ /* 0x000e620000008800 */
[----:B------:R-:W-:Y:S01]  /*3390*/  UMOV UR4, 0x400 ;  /* 0x0000040000047882 */ /* 0x000fe20000000000 */
[----:B------:R-:W-:Y:S01]  /*33a0*/  ISETP.GE.U32.AND P2, PT, R3, 0x4, PT ;  /* 0x000000040300780c */ /* 0x000fe20003f46070 */
[----:B------:R-:W-:Y:S01]  /*33b0*/  IMAD.MOV.U32 R12, RZ, RZ, 0x1 ;  /* 0x00000001ff0c7424 */ /* 0x000fe200078e00ff */
[----:B------:R-:W-:Y:S02]  /*33c0*/  CS2R R10, SRZ ;  /* 0x00000000000a7805 */ /* 0x000fe4000001ff00 */
[----:B------:R-:W-:Y:S01]  /*33d0*/  CS2R R8, SRZ ;  /* 0x0000000000087805 */ /* 0x000fe2000001ff00 */
[----:B-1----:R-:W-:-:S03]  /*33e0*/  ULEA UR6, UR5, UR4, 0x18 ;  /* 0x0000000405067291 */ /* 0x002fc6000f8ec0ff */
[----:B------:R-:W-:-:S09]  /*33f0*/  UMOV UR5, URZ ;  /* 0x000000ff00057c82 */ /* 0x000fd20008000000 */
.L_x_61:
[----:B------:R-:W-:Y:S02]  /*3400*/  LEA R0, R8, UR6, 0x3 ;  /* 0x0000000608007c11 */ /* 0x000fe4000f8e18ff */
[----:B------:R-:W-:-:S03]  /*3410*/  SHF.L.U32 R5, R9, 0x1f, RZ ;  /* 0x0000001f09057819 */ /* 0x000fc600000006ff */
[----:B------:R-:W-:Y:S01]  /*3420*/  VIADD R4, R0, 0x120 ;  /* 0x0000012000047836 */ /* 0x000fe20000000000 */
[----:B------:R-:W1:Y:S02]  /*3430*/  SYNCS.PHASECHK.TRANS64.TRYWAIT P0, [R0+URZ+0x110], R5 ;  /* 0x00011005000075a7 */ /* 0x000e6400080011ff */
[----:B-1----:R-:W-:Y:S05]  /*3440*/  @!P0 BRA `(.L_x_58) ;  /* 0x0000009400b08947 */ /* 0x002fea0003800000 */
.L_x_177:
[----:B------:R-:W-:Y:S01]  /*3450*/  ULEA UR4, UR5, UR6, 0x3 ;  /* 0x0000000605047291 */ /* 0x000fe2000f8e18ff */
[----:B------:R-:W-:Y:S01]  /*3460*/  PRMT R4, RZ, 0x654, R4 ;  /* 0x00000654ff047816 */ /* 0x000fe20000000004 */
[----:B-1----:R-:W-:Y:S01]  /*3470*/  @!P2 IMAD.MOV.U32 R5, RZ, RZ, 0x10 ;  /* 0x00000010ff05a424 */ /* 0x002fe200078e00ff */
[----:B------:R-:W-:Y:S01]  /*3480*/  SHF.L.U32 R7, R12, 0x1f, RZ ;  /* 0x0000001f0c077819 */ /* 0x000fe200000006ff */
[----:B------:R-:W-:Y:S01]  /*3490*/  UIADD3 UR7, UPT, UPT, UR4, 0xe0, URZ ;  /* 0x000000e004077890 */ /* 0x000fe2000fffe0ff */
[----:B------:R1:W-:Y:S05]  /*34a0*/  SYNCS.ARRIVE.TRANS64.RED.A1T0 RZ, [R4+URZ], RZ ;  /* 0x000000ff04ff79a7 */ /* 0x0003ea00081004ff */
[----:B------:R-:W-:Y:S01]  /*34b0*/  IMAD.U32 R0, RZ, RZ, UR7 ;  /* 0x00000007ff007e24 */ /* 0x000fe2000f8e00ff */
[----:B------:R-:W2:Y:S04]  /*34c0*/  SYNCS.PHASECHK.TRANS64.TRYWAIT P0, [UR4+0xf0], R7 ;  /* 0x0000f007ff0075a7 */ /* 0x000ea80008001104 */
[----:B------:R-:W-:Y:S01]  /*34d0*/  PRMT R13, R3, 0x654, R0 ;  /* 0x00000654030d7816 */ /* 0x000fe20000000000 */
[----:B-12---:R-:W-:Y:S06]  /*34e0*/  @!P0 BRA `(.L_x_59) ;  /* 0x00000094009c8947 */ /* 0x006fec0003800000 */
.L_x_179:
[----:B------:R-:W-:Y:S01]  /*34f0*/  ULEA UR8, UR5, UR6, 0x4 ;  /* 0x0000000605087291 */ /* 0x000fe2000f8e20ff */
[----:B------:R-:W-:Y:S01]  /*3500*/  SEL R2, R13, R2, !P2 ;  /* 0x000000020d027207 */ /* 0x000fe20005000000 */
[----:B------:R-:W-:Y:S01]  /*3510*/  UIADD3 UR9, UPT, UPT, UR4, 0xe0, URZ ;  /* 0x000000e004097890 */ /* 0x000fe2000fffe0ff */
[----:B-1----:R-:W-:Y:S01]  /*3520*/  LEA R0, R11, UR6, 0x3 ;  /* 0x000000060b007c11 */ /* 0x002fe2000f8e18ff */
[----:B------:R-:W-:Y:S01]  /*3530*/  UIADD3 UR8, UPT, UPT, UR8, 0x140, URZ ;  /* 0x0000014008087890 */ /* 0x000fe2000fffe0ff */
[----:B------:R1:W-:Y:S01]  /*3540*/  @!P2 SYNCS.ARRIVE.TRANS64.RED RZ, [R2+URZ], R5 ;  /* 0x0000000502ffa9a7 */ /* 0x0003e200080004ff */
[----:B------:R-:W-:Y:S01]  /*3550*/  UIADD3 UR4, UPT, UPT, UR5, 0x1, URZ ;  /* 0x0000000105047890 */ /* 0x000fe2000fffe0ff */
[----:B------:R-:W-:-:S03]  /*3560*/  VIADD R8, R8, 0x1 ;  /* 0x0000000108087836 */ /* 0x000fc60000000000 */
[----:B------:R-:W-:Y:S02]  /*3570*/  UISETP.NE.AND UP0, UPT, UR4, 0x2, UPT ;  /* 0x000000020400788c */ /* 0x000fe4000bf05270 */
[----:B------:R-:W-:Y:S01]  /*3580*/  ISETP.NE.AND P0, PT, R8, 0x2, PT ;  /* 0x000000020800780c */ /* 0x000fe20003f05270 */
[----:B------:R-:W-:Y:S06]  /*3590*/  UGETNEXTWORKID.BROADCAST [UR8], [UR9] ;  /* 0x00000000080073ca */ /* 0x000fec0008000100 */
[----:B------:R-:W-:Y:S02]  /*35a0*/  USEL UR7, URZ, 0x1, UP0 ;  /* 0x00000001ff077887 */ /* 0x000fe40008000000 */
[----:B------:R-:W-:-:S04]  /*35b0*/  USEL UR5, UR4, URZ, UP0 ;  /* 0x000000ff04057287 */ /* 0x000fc80008000000 */
[----:B------:R-:W-:Y:S02]  /*35c0*/  LOP3.LUT R12, R12, UR7, RZ, 0x3c, !PT ;  /* 0x000000070c0c7c12 */ /* 0x000fe4000f8e3cff */
[----:B-1----:R-:W-:-:S04]  /*35d0*/  SHF.L.U32 R5, R10, 0x1f, RZ ;  /* 0x0000001f0a057819 */ /* 0x002fc800000006ff */
[----:B------:R-:W1:Y:S02]  /*35e0*/  SYNCS.PHASECHK.TRANS64.TRYWAIT P1, [R0+URZ+0xe0], R5 ;  /* 0x0000e005000075a7 */ /* 0x000e6400080211ff */
[----:B-1----:R-:W-:Y:S05]  /*35f0*/  @!P1 BRA `(.L_x_60) ;  /* 0x0000009400709947 */ /* 0x002fea0003800000 */
.L_x_180:
[C---:B------:R-:W-:Y:S01]  /*3600*/  LEA R4, R11.reuse, UR6, 0x4 ;  /* 0x000000060b047c11 */ /* 0x040fe2000f8e20ff */
[----:B-1----:R-:W-:Y:S01]  /*3610*/  VIADD R0, R0, 0xf0 ;  /* 0x000000f000007836 */ /* 0x002fe20000000000 */
[----:B------:R-:W-:Y:S01]  /*3620*/  SEL R8, R8, RZ, P0 ;  /* 0x000000ff08087207 */ /* 0x000fe20000000000 */
[----:B------:R-:W-:-:S03]  /*3630*/  VIADD R11, R11, 0x1 ;  /* 0x000000010b0b7836 */ /* 0x000fc60000000000 */
[----:B------:R-:W1:Y:S01]  /*3640*/  LDS.128 R4, [R4+0x140] ;  /* 0x0001400004047984 */ /* 0x000e620000000c00 */
[----:B------:R-:W-:Y:S02]  /*3650*/  PRMT R0, RZ, 0x654, R0 ;  /* 0x00000654ff007816 */ /* 0x000fe40000000000 */
[C---:B------:R-:W-:Y:S01]  /*3660*/  ISETP.NE.AND P1, PT, R11.reuse, 0x2, PT ;  /* 0x000000020b00780c */ /* 0x040fe20003f25270 */
[----:B------:R-:W-:Y:S01]  /*3670*/  @!PT LDS RZ, [RZ] ;  /* 0x00000000fffff984 */ /* 0x000fe20000000800 */
[----:B------:R-:W-:Y:S01]  /*3680*/  @!PT LDS RZ, [RZ] ;  /* 0x00000000fffff984 */ /* 0x000fe20000000800 */
[----:B------:R-:W-:Y:S01]  /*3690*/  @!PT LDS RZ, [RZ] ;  /* 0x00000000fffff984 */ /* 0x000fe20000000800 */
[----:B------:R-:W-:Y:S01]  /*36a0*/  @!PT LDS RZ, [RZ] ;  /* 0x00000000fffff984 */ /* 0x000fe20000000800 */
[----:B------:R2:W-:Y:S06]  /*36b0*/  MEMBAR.ALL.CTA ;  /* 0x0000000000007992 */ /* 0x0005ec0000008000 */
[----:B--2---:R-:W2:Y:S01]  /*36c0*/  FENCE.VIEW.ASYNC.S ;  /* 0x00000000000073c6 */ /* 0x004ea20000000000 */
[----:B------:R-:W-:Y:S01]  /*36d0*/  SEL R11, R11, RZ, P1 ;  /* 0x000000ff0b0b7207 */ /* 0x000fe20000800000 */
[----:B--2---:R2:W-:Y:S01]  /*36e0*/  SYNCS.ARRIVE.TRANS64.RED.A1T0 RZ, [R0+URZ], RZ ;  /* 0x000000ff00ff79a7 */ /* 0x0045e200081004ff */
[----:B-1----:R-:W-:-:S02]  /*36f0*/  LOP3.LUT P3, RZ, R6, 0x1, RZ, 0xc0, !PT ;  /* 0x0000000106ff7812 */ /* 0x002fc4000786c0ff */
[----:B------:R-:W-:-:S04]  /*3700*/  SEL R5, RZ, 0x1, P1 ;  /* 0x00000001ff057807 */ /* 0x000fc80000800000 */
[----:B------:R-:W-:Y:S02]  /*3710*/  LOP3.LUT R10, R10, R5, RZ, 0x3c, !PT ;  /* 0x000000050a0a7212 */ /* 0x000fe400078e3cff */
[----:B--2---:R-:W-:-:S04]  /*3720*/  SEL R0, RZ, 0x1, P0 ;  /* 0x00000001ff007807 */ /* 0x004fc80000000000 */
[----:B------:R-:W-:Y:S01]  /*3730*/  LOP3.LUT R9, R9, R0, RZ, 0x3c, !PT ;  /* 0x0000000009097212 */ /* 0x000fe200078e3cff */
[----:B------:R-:W-:Y:S06]  /*3740*/  @P3 BRA `(.L_x_61) ;  /* 0xfffffffc002c3947 */ /* 0x000fec000383ffff */
[----:B------:R-:W-:Y:S01]  /*3750*/  ULEA UR4, UR5, UR6, 0x3 ;  /* 0x0000000605047291 */ /* 0x000fe2000f8e18ff */
[----:B------:R-:W-:-:S08]  /*3760*/  SHF.L.U32 R3, R12, 0x1f, RZ ;  /* 0x0000001f0c037819 */ /* 0x000fd000000006ff */
[----:B------:R-:W1:Y:S02]  /*3770*/  SYNCS.PHASECHK.TRANS64 P0, [UR4+0xf0], R3 ;  /* 0x0000f003ff0075a7 */ /* 0x000e640008001004 */
[----:B-1----:R-:W-:Y:S05]  /*3780*/  @P0 BRA `(.L_x_62) ;  /* 0x0000000000080947 */ /* 0x002fea0003800000 */
[----:B------:R-:W1:Y:S02]  /*3790*/  SYNCS.PHASECHK.TRANS64.TRYWAIT P0, [UR4+0xf0], R3 ;  /* 0x0000f003ff0075a7 */ /* 0x000e640008001104 */
[----:B-1----:R-:W-:Y:S05]  /*37a0*/  @!P0 BRA `(.L_x_63) ;  /* 0x0000009400188947 */ /* 0x002fea0003800000 */
.L_x_62:
[----:B------:R-:W-:-:S04]  /*37b0*/  UIADD3 UR7, UPT, UPT, UR5, 0x1, URZ ;  /* 0x0000000105077890 */ /* 0x000fc8000fffe0ff */
[----:B------:R-:W-:-:S04]  /*37c0*/  UISETP.NE.AND UP0, UPT, UR7, 0x2, UPT ;  /* 0x000000020700788c */ /* 0x000fc8000bf05270 */
[----:B------:R-:W-:Y:S02]  /*37d0*/  USEL UR8, URZ, 0x1, UP0 ;  /* 0x00000001ff087887 */ /* 0x000fe40008000000 */
[----:B------:R-:W-:-:S04]  /*37e0*/  USEL UR7, UR7, URZ, UP0 ;  /* 0x000000ff07077287 */ /* 0x000fc80008000000 */
[----:B------:R-:W-:Y:S01]  /*37f0*/  ULEA UR7, UR7, UR6, 0x3 ;  /* 0x0000000607077291 */ /* 0x000fe2000f8e18ff */
[----:B-1----:R-:W-:-:S04]  /*3800*/  LOP3.LUT R3, R12, UR8, RZ, 0x3c, !PT ;  /* 0x000000080c037c12 */ /* 0x002fc8000f8e3cff */
[----:B------:R-:W-:-:S04]  /*3810*/  SHF.L.U32 R0, R3, 0x1f, RZ ;  /* 0x0000001f03007819 */ /* 0x000fc800000006ff */
[----:B------:R-:W1:Y:S02]  /*3820*/  SYNCS.PHASECHK.TRANS64 P0, [UR7+0xf0], R0 ;  /* 0x0000f000ff0075a7 */ /* 0x000e640008001007 */
[----:B-1----:R-:W-:Y:S05]  /*3830*/  @P0 EXIT ;  /* 0x000000000000094d */ /* 0x002fea0003800000 */
[----:B------:R-:W-:Y:S02]  /*3840*/  SHF.L.U32 R3, R3, 0x1f, RZ ;  /* 0x0000001f03037819 */ /* 0x000fe400000006ff */
[----:B------:R-:W-:-:S07]  /*3850*/  MOV R0, UR7 ;  /* 0x0000000700007c02 */ /* 0x000fce0008000f00 */
.L_x_64:
[----:B-1----:R1:W2:Y:S02]  /*3860*/  SYNCS.PHASECHK.TRANS64.TRYWAIT P0, [R0+URZ+0xf0], R3 ;  /* 0x0000f003000075a7 */ /* 0x0022a400080011ff */
[----:B--2---:R-:W-:Y:S05]  /*3870*/  @!P0 NANOSLEEP.SYNCS 0x989680 ;  /* 0x009896800000895d */ /* 0x004fea0003900000 */
[----:B------:R-:W2:Y:S02]  /*3880*/  @!P0 SYNCS.PHASECHK.TRANS64 P0, [R0+URZ+0xf0], R3 ;  /* 0x0000f003000085a7 */ /* 0x000ea400080010ff */
[----:B--2---:R-:W-:Y:S05]  /*3890*/  @P0 EXIT ;  /* 0x000000000000094d */ /* 0x004fea0003800000 */
[----:B------:R-:W-:Y:S05]  /*38a0*/  BRA `(.L_x_64) ;  /* 0xfffffffc00ec7947 */ /* 0x000fea000383ffff */
.L_x_57:
[----:B------:R-:W-:Y:S05]  /*38b0*/  BRA.U UP4, `(.L_x_65) ;  /* 0x0000001504207547 */ /* 0x000fea000b800000 */
[----:B------:R-:W1:Y:S01]  /*38c0*/  S2UR UR7, SR_CgaCtaId ;  /* 0x00000000000779c3 */ /* 0x000e620000008800 */
[----:B------:R-:W-:Y:S01]  /*38d0*/  UMOV UR4, 0x40 ;  /* 0x0000004000047882 */ /* 0x000fe20000000000 */
[----:B------:R-:W-:Y:S01]  /*38e0*/  NOP ;  /* 0x0000000000007918 */ /* 0x000fe20000000000 */
[----:B------:R-:W-:Y:S01]  /*38f0*/  UMOV UR6, 0x400 ;  /* 0x0000040000067882 */ /* 0x000fe20000000000 */
[----:B-1----:R-:W-:Y:S02]  /*3900*/  ULEA UR5, UR7, UR4, 0x18 ;  /* 0x0000000407057291 */ /* 0x002fe4000f8ec0ff */
[----:B------:R-:W-:-:S07]  /*3910*/  ULEA UR6, UR7, UR6, 0x18 ;  /* 0x0000000607067291 */ /* 0x000fce000f8ec0ff */
[----:B------:R-:W1:Y:S02]  /*3920*/  LDS.U8 R3, [UR5+0x1c] ;  /* 0x00001c05ff037984 */ /* 0x000e640008000000 */
[----:B-1----:R-:W-:-:S13]  /*3930*/  ISETP.NE.AND P0, PT, R3, RZ, PT ;  /* 0x000000ff0300720c */ /* 0x002fda0003f05270 */
[----:B------:R-:W-:Y:S05]  /*3940*/  @P0 BRA `(.L_x_66) ;  /* 0x0000000400100947 */ /* 0x000fea0003800000 */
[----:B------:R-:W1:Y:S01]  /*3950*/  S2UR UR4, SR_CgaCtaId ;  /* 0x00000000000479c3 */ /* 0x000e620000008800 */
[----:B------:R-:W-:Y:S02]  /*3960*/  UISETP.NE.U32.AND UP1, UPT, UR28, 0x1, UPT ;  /* 0x000000011c00788c */ /* 0x000fe4000bf25070 */
[----:B------:R-:W-:Y:S02]  /*3970*/  UIADD3 UR7, UPT, UPT, UR5, 0x8, URZ ;  /* 0x0000000805077890 */ /* 0x000fe4000fffe0ff */
[----:B-1----:R-:W-:-:S05]  /*3980*/  ULOP3.LUT UR8, UR4, 0x1, URZ, 0x3c, !UPT ;  /* 0x0000000104087892 */ /* 0x002fca000f8e3cff */
[----:B------:R-:W-:Y:S07]  /*3990*/  BRA.U !UP1, `(.L_x_67) ;  /* 0x00000001099c7547 */ /* 0x000fee000b800000 */
[----:B------:R-:W-:Y:S01]  /*39a0*/  ELECT P0, URZ, PT ;  /* 0x0000000000ff782f */ /* 0x000fe20003800000 */
[----:B------:R-:W-:-:S12]  /*39b0*/  BSSY B0, `(.L_x_67) ;  /* 0x0000025000007945 */ /* 0x000fd80003800000 */
[----:B------:R-:W-:Y:S05]  /*39c0*/  @!P0 BRA `(.L_x_68) ;  /* 0x00000000008c8947 */ /* 0x000fea0003800000 */
[----:B------:R-:W-:-:S05]  /*39d0*/  UMOV UR4, 0x10 ;  /* 0x0000001000047882 */ /* 0x000fca0000000000 */
[----:B------:R-:W-:Y:S04]  /*39e0*/  DEPBAR.LE SB1, 0x36 ;  /* 0x00009d800000791a */ /* 0x000fe80000000000 */
[----:B------:R-:W1:Y:S02]  /*39f0*/  UTCATOMSWS.2CTA.FIND_AND_SET.ALIGN UP0, UR4, UR4 ;  /* 0x00000004000475e3 */ /* 0x000e640008200800 */
[----:B-1----:R-:W-:Y:S01]  /*3a00*/  MOV R10, UR4 ;  /* 0x00000004000a7c02 */ /* 0x002fe20008000f00 */
[----:B------:R-:W-:Y:S06]  /*3a10*/  BRA.U UP0, `(.L_x_69) ;  /* 0x0000000100187547 */ /* 0x000fec000b800000 */
.L_x_70:
[----:B------:R-:W-:Y:S05]  /*3a20*/  NANOSLEEP 0x64 ;  /* 0x000000640000795d */ /* 0x000fea0003800000 */
[----:B------:R-:W-:-:S05]  /*3a30*/  UMOV UR4, 0x10 ;  /* 0x0000001000047882 */ /* 0x000fca0000000000 */
[----:B------:R-:W-:Y:S04]  /*3a40*/  DEPBAR.LE SB1, 0x36 ;  /* 0x00009d800000791a */ /* 0x000fe80000000000 */
[----:B------:R-:W1:Y:S02]  /*3a50*/  UTCATOMSWS.2CTA.FIND_AND_SET.ALIGN UP0, UR4, UR4 ;  /* 0x00000004000475e3 */ /* 0x000e640008200800 */
[----:B-1----:R-:W-:Y:S01]  /*3a60*/  MOV R10, UR4 ;  /* 0x00000004000a7c02 */ /* 0x002fe20008000f00 */
[----:B------:R-:W-:Y:S05]  /*3a70*/  BRA.U !UP0, `(.L_x_70) ;  /* 0xfffffffd08e87547 */ /* 0x000fea000b83ffff */
.L_x_69:
[----:B------:R-:W1:Y:S01]  /*3a80*/  LDS R6, [UR5+0x10] ;  /* 0x00001005ff067984 */ /* 0x000e620008000800 */
[----:B------:R-:W-:Y:S01]  /*3a90*/  IMAD.U32 R3, RZ, RZ, UR6 ;  /* 0x00000006ff037e24 */ /* 0x000fe2000f8e00ff */
[----:B------:R-:W-:-:S03]  /*3aa0*/  MOV R4, UR8 ;  /* 0x0000000800047c02 */ /* 0x000fc60008000f00 */
[----:B------:R-:W-:Y:S01]  /*3ab0*/  VIADD R3, R3, 0x160 ;  /* 0x0000016003037836 */ /* 0x000fe20000000000 */
[----:B-1----:R-:W-:-:S04]  /*3ac0*/  SHF.L.U32 R6, R6, 0x1f, RZ ;  /* 0x0000001f06067819 */ /* 0x002fc800000006ff */
[----:B------:R-:W1:Y:S02]  /*3ad0*/  SYNCS.PHASECHK.TRANS64.TRYWAIT P0, [UR5+0x8], R6 ;  /* 0x00000806ff0075a7 */ /* 0x000e640008001105 */
[----:B-1----:R-:W-:Y:S05]  /*3ae0*/  @P0 BRA `(.L_x_71) ;  /* 0x0000000000080947 */ /* 0x002fea0003800000 */
[----:B------:R-:W1:Y:S02]  /*3af0*/  SYNCS.PHASECHK.TRANS64.TRYWAIT P0, [UR5+0x8], R6 ;  /* 0x00000806ff0075a7 */ /* 0x000e640008001105 */
[----:B-1----:R-:W-:Y:S05]  /*3b00*/  @!P0 BRA `(.L_x_72) ;  /* 0x0000009000588947 */ /* 0x002fea0003800000 */
.L_x_71:
[----:B------:R-:W-:Y:S01]  /*3b10*/  PRMT R4, R4, 0x654, R3 ;  /* 0x0000065404047816 */ /* 0x000fe20000000003 */
[----:B------:R-:W-:Y:S01]  /*3b20*/  HFMA2 R3, -RZ, RZ, 0, 5.9604644775390625e-08 ;  /* 0x00000001ff037431 */ /* 0x000fe200000001ff */
[----:B------:R-:W-:Y:S01]  /*3b30*/  UPRMT UR4, UR8, 0x654, UR7 ;  /* 0x0000065408047896 */ /* 0x000fe20008000007 */
[----:B------:R-:W-:Y:S02]  /*3b40*/  IMAD.MOV.U32 R7, RZ, RZ, 0xffff ;  /* 0x0000ffffff077424 */ /* 0x000fe400078e00ff */
[----:B-1----:R-:W-:Y:S02]  /*3b50*/  IMAD.MOV.U32 R6, RZ, RZ, 0x4 ;  /* 0x00000004ff067424 */ /* 0x002fe400078e00ff */
[----:B------:R-:W-:Y:S01]  /*3b60*/  IMAD.SHL.U32 R9, R10, 0x20, RZ ;  /* 0x000000200a097824 */ /* 0x000fe200078e00ff */
[----:B------:R-:W-:Y:S02]  /*3b70*/  MOV R5, UR4 ;  /* 0x0000000400057c02 */ /* 0x000fe40008000f00 */
[-C--:B------:R-:W-:Y:S01]  /*3b80*/  SHF.L.U32 R8, R7, R10.reuse, RZ ;  /* 0x0000000a07087219 */ /* 0x080fe200000006ff */
[----:B------:R1:W-:Y:S01]  /*3b90*/  SYNCS.ARRIVE.TRANS64.RED RZ, [UR4], R6 ;  /* 0x00000006ffff79a7 */ /* 0x0003e20008000404 */
[----:B------:R-:W-:Y:S01]  /*3ba0*/  SHF.L.U32 R7, R3, R10, RZ ;  /* 0x0000000a03077219 */ /* 0x000fe200000006ff */
[----:B------:R1:W-:Y:S04]  /*3bb0*/  STS [UR6+0x160], R9 ;  /* 0x00016009ff007988 */ /* 0x0003e80008000806 */
[----:B------:R1:W-:Y:S04]  /*3bc0*/  STAS [R4.64], R10 ;  /* 0x0000000a04007dbd */ /* 0x0003e8000c0008ff */
[----:B------:R1:W-:Y:S04]  /*3bd0*/  ATOMS.OR RZ, [UR5+0x14], R8 ;  /* 0x00001408ffff798c */ /* 0x0003e8000b000005 */
[----:B------:R1:W-:Y:S04]  /*3be0*/  ATOMS.OR RZ, [UR5+0x18], R7 ;  /* 0x00001807ffff798c */ /* 0x0003e8000b000005 */
[----:B------:R1:W-:Y:S02]  /*3bf0*/  ATOMS.XOR RZ, [UR5+0x10], R3 ;  /* 0x00001003ffff798c */ /* 0x0003e4000b800005 */
.L_x_68:
[----:B------:R-:W-:Y:S05]  /*3c00*/  BSYNC B0 ;  /* 0x0000000000007941 */ /* 0x000fea0003800000 */
.L_x_67:
[----:B------:R-:W-:Y:S05]  /*3c10*/  BRA.U UP1, `(.L_x_73) ;  /* 0x00000001016c7547 */ /* 0x000fea000b800000 */
[----:B------:R-:W-:-:S03]  /*3c20*/  UMOV UR4, 0xffffffff ;  /* 0xffffffff00047882 */ /* 0x000fc60000000000 */
[----:B------:R-:W-:Y:S05]  /*3c30*/  BRA.DIV UR4, `(.L_x_74) ;  /* 0x0000009204247947 */ /* 0x000fea000b800000 */
[----:B------:R-:W-:-:S13]  /*3c40*/  ELECT P6, URZ, PT ;  /* 0x0000000000ff782f */ /* 0x000fda00038c0000 */
.L_x_184:
[----:B------:R-:W-:Y:S05]  /*3c50*/  @!P6 BRA `(.L_x_73) ;  /* 0x00000000005ce947 */ /* 0x000fea0003800000 */
[----:B-1----:R-:W1:Y:S02]  /*3c60*/  LDS R4, [UR5+0x10] ;  /* 0x00001005ff047984 */ /* 0x002e640008000800 */
[----:B-1----:R-:W-:-:S04]  /*3c70*/  SHF.L.U32 R4, R4, 0x1f, RZ ;  /* 0x0000001f04047819 */ /* 0x002fc800000006ff */
[----:B------:R-:W1:Y:S02]  /*3c80*/  SYNCS.PHASECHK.TRANS64.TRYWAIT P0, [UR5+0x8], R4 ;  /* 0x00000804ff0075a7 */ /* 0x000e640008001105 */
[----:B-1----:R-:W-:Y:S05]  /*3c90*/  @P0 BRA `(.L_x_75) ;  /* 0x0000000000080947 */ /* 0x002fea0003800000 */
[----:B------:R-:W1:Y:S02]  /*3ca0*/  SYNCS.PHASECHK.TRANS64.TRYWAIT P0, [UR5+0x8], R4 ;  /* 0x00000804ff0075a7 */ /* 0x000e640008001105 */
[----:B-1----:R-:W-:Y:S05]  /*3cb0*/  @!P0 BRA `(.L_x_76) ;  /* 0x0000009000248947 */ /* 0x002fea0003800000 */
.L_x_75:
[----:B------:R-:W2:Y:S01]  /*3cc0*/  LDS R6, [UR6+0x160] ;  /* 0x00016006ff067984 */ /* 0x000ea20008000800 */
[----:B-1----:R-:W-:Y:S02]  /*3cd0*/  HFMA2 R3, -RZ, RZ, 0, 5.9604644775390625e-08 ;  /* 0x00000001ff037431 */ /* 0x002fe400000001ff */
[----:B------:R-:W-:Y:S01]  /*3ce0*/  IMAD.MOV.U32 R4, RZ, RZ, 0xffff ;  /* 0x0000ffffff047424 */ /* 0x000fe200078e00ff */
[----:B------:R-:W-:Y:S01]  /*3cf0*/  UPRMT UR4, UR8, 0x654, UR7 ;  /* 0x0000065408047896 */ /* 0x000fe20008000007 */
[----:B--2---:R-:W-:-:S03]  /*3d00*/  IMAD.SHL.U32 R5, R6, 0x20, RZ ;  /* 0x0000002006057824 */ /* 0x004fc600078e00ff */
[-C--:B------:R-:W-:Y:S02]  /*3d10*/  SHF.L.U32 R4, R4, R6.reuse, RZ ;  /* 0x0000000604047219 */ /* 0x080fe400000006ff */
[----:B------:R-:W-:Y:S01]  /*3d20*/  SHF.L.U32 R6, R3, R6, RZ ;  /* 0x0000000603067219 */ /* 0x000fe200000006ff */
[----:B------:R2:W-:Y:S04]  /*3d30*/  STS [UR6+0x160], R5 ;  /* 0x00016005ff007988 */ /* 0x0005e80008000806 */
[----:B------:R2:W-:Y:S04]  /*3d40*/  ATOMS.OR RZ, [UR5+0x14], R4 ;  /* 0x00001404ffff798c */ /* 0x0005e8000b000005 */
[----:B------:R2:W-:Y:S01]  /*3d50*/  ATOMS.OR RZ, [UR5+0x18], R6 ;  /* 0x00001806ffff798c */ /* 0x0005e2000b000005 */
[----:B------:R-:W-:Y:S03]  /*3d60*/  SYNCS.ARRIVE.TRANS64.RED.A1T0 RZ, [UR4], RZ ;  /* 0x000000ffffff79a7 */ /* 0x000fe60008100404 */
[----:B------:R2:W-:Y:S01]  /*3d70*/  ATOMS.XOR RZ, [UR5+0x10], R3 ;  /* 0x00001003ffff798c */ /* 0x0005e2000b800005 */
[----:B------:R-:W-:Y:S05]  /*3d80*/  BRA `(.L_x_73) ;  /* 0x0000000000107947 */ /* 0x000fea0003800000 */
.L_x_66:
[----:B------:R-:W-:Y:S02]  /*3d90*/  MOV R3, 0xffffffff ;  /* 0xffffffff00037802 */ /* 0x000fe40000000f00 */
[----:B------:R-:W-:-:S03]  /*3da0*/  MOV R4, 0x3dd0 ;  /* 0x00003dd000047802 */ /* 0x000fc60000000f00 */
[----:B------:R1:W-:Y:S04]  /*3db0*/  STS [UR6+0x160], R3 ;  /* 0x00016003ff007988 */ /* 0x0003e80008000806 */
[----:B-1---5:R-:W-:Y:S05]  /*3dc0*/  CALL.REL.NOINC `($__internal_1_$__cuda_sm10x_tcgen05_guardrail_trap_phase_invalid_during_alloc) ;  /* 0x0000009400cc7944 */ /* 0x022fea0003c00000 */
.L_x_73:
[----:B------:R-:W-:Y:S05]  /*3dd0*/  WARPSYNC.ALL ;  /* 0x0000000000007948 */ /* 0x000fea0003800000 */
[----:B------:R-:W3:Y:S01]  /*3de0*/  S2UR UR4, SR_CgaCtaId ;  /* 0x00000000000479c3 */ /* 0x000ee20000008800 */
[----:B------:R-:W-:Y:S01]  /*3df0*/  UMOV UR25, 0x400 ;  /* 0x0000040000197882 */ /* 0x000fe20000000000 */
[----:B------:R-:W-:-:S06]  /*3e00*/  NOP ;  /* 0x0000000000007918 */ /* 0x000fcc0000000000 */
[----:B------:R-:W-:Y:S08]  /*3e10*/  BAR.ARV 0x6, 0xa0 ;  /* 0x0182800000007b1d */ /* 0x000ff00000002000 */
[----:B-12---:R-:W1:Y:S01]  /*3e20*/  LDC R4, c[0x0][0x38c] ;  /* 0x0000e300ff047b82 */ /* 0x006e620000000800 */
[----:B------:R-:W-:Y:S02]  /*3e30*/  LOP3.LUT R0, R0, 0xffff, RZ, 0xc0, !PT ;  /* 0x0000ffff00007812 */ /* 0x000fe400078ec0ff */
[----:B------:R-:W-:Y:S01]  /*3e40*/  CS2R R8, SRZ ;  /* 0x0000000000087805 */ /* 0x000fe2000001ff00 */
[----:B------:R-:W-:Y:S01]  /*3e50*/  UISETP.NE.AND UP3, UPT, UR28, URZ, UPT ;  /* 0x000000ff1c00728c */ /* 0x000fe2000bf65270 */
[----:B------:R-:W-:Y:S01]  /*3e60*/  R2UR UR45, R0 ;  /* 0x00000000002d72ca */ /* 0x000fe200000e0000 */
[----:B------:R-:W-:Y:S01]  /*3e70*/  UMOV UR39, 0x1 ;  /* 0x0000000100277882 */ /* 0x000fe20000000000 */
[----:B------:R-:W-:Y:S01]  /*3e80*/  UMOV UR42, URZ ;  /* 0x000000ff002a7c82 */ /* 0x000fe20008000000 */
[----:B------:R-:W-:Y:S01]  /*3e90*/  UMOV UR30, URZ ;  /* 0x000000ff001e7c82 */ /* 0x000fe20008000000 */
[----:B------:R-:W-:Y:S01]  /*3ea0*/  UMOV UR28, URZ ;  /* 0x000000ff001c7c82 */ /* 0x000fe20008000000 */
[----:B---3--:R-:W-:-:S04]  /*3eb0*/  ULEA UR25, UR4, UR25, 0x18 ;  /* 0x0000001904197291 */ /* 0x008fc8000f8ec0ff */
[----:B------:R-:W-:Y:S02]  /*3ec0*/  UIADD3 UR6, UPT, UPT, UR25, 0x10800, URZ ;  /* 0x0001080019067890 */ /* 0x000fe4000fffe0ff */
[----:B------:R-:W-:Y:S02]  /*3ed0*/  UIADD3 UR5, UPT, UPT, UR25, 0x22800, URZ ;  /* 0x0002280019057890 */ /* 0x000fe4000fffe0ff */
[----:B------:R-:W-:Y:S01]  /*3ee0*/  UIADD3 UR4, UPT, UPT, UR25, 0x34800, URZ ;  /* 0x0003480019047890 */ /* 0x000fe2000fffe0ff */
[----:B------:R-:W2:Y:S01]  /*3ef0*/  LDS R3, [UR25+0x160] ;  /* 0x00016019ff037984 */ /* 0x000ea20008000800 */
[----:B------:R-:W-:Y:S02]  /*3f00*/  UIADD3 UR7, UPT, UPT, UR25, 0x35a00, URZ ;  /* 0x00035a0019077890 */ /* 0x000fe4000fffe0ff */
[----:B------:R-:W-:Y:S02]  /*3f10*/  USHF.R.U32.HI UR8, URZ, 0x4, UR6 ;  /* 0x00000004ff087899 */ /* 0x000fe40008011606 */
[----:B------:R-:W-:Y:S01]  /*3f20*/  USHF.R.U32.HI UR6, URZ, 0x4, UR5 ;  /* 0x00000004ff067899 */ /* 0x000fe20008011605 */
[----:B-1----:R-:W-:Y:S01]  /*3f30*/  VIADD R4, R4, 0x7f ;  /* 0x0000007f04047836 */ /* 0x002fe20000000000 */
[----:B------:R-:W-:-:S02]  /*3f40*/  USHF.R.U32.HI UR5, URZ, 0x4, UR4 ;  /* 0x00000004ff057899 */ /* 0x000fc40008011604 */
[----:B------:R-:W-:Y:S02]  /*3f50*/  USHF.R.U32.HI UR4, URZ, 0x4, UR7 ;  /* 0x00000004ff047899 */ /* 0x000fe40008011607 */
[----:B------:R-:W-:Y:S02]  /*3f60*/  ULOP3.LUT UR6, UR6, 0x3fff, URZ, 0xc0, !UPT ;  /* 0x00003fff06067892 */ /* 0x000fe4000f8ec0ff */
[----:B------:R-:W-:Y:S02]  /*3f70*/  ULOP3.LUT UR5, UR5, 0x3fff, URZ, 0xc0, !UPT ;  /* 0x00003fff05057892 */ /* 0x000fe4000f8ec0ff */
[----:B------:R-:W-:Y:S02]  /*3f80*/  ULOP3.LUT UR4, UR4, 0x3fff, URZ, 0xc0, !UPT ;  /* 0x00003fff04047892 */ /* 0x000fe4000f8ec0ff */
[----:B------:R-:W-:Y:S02]  /*3f90*/  ULOP3.LUT UR8, UR8, 0x3fff, URZ, 0xc0, !UPT ;  /* 0x00003fff08087892 */ /* 0x000fe4000f8ec0ff */
[----:B------:R-:W-:-:S02]  /*3fa0*/  ULOP3.LUT UR36, UR6, 0x10000, URZ, 0xfc, !UPT ;  /* 0x0001000006247892 */ /* 0x000fc4000f8efcff */
[----:B------:R-:W-:Y:S02]  /*3fb0*/  ULOP3.LUT UR37, UR5, 0x10000, URZ, 0xfc, !UPT ;  /* 0x0001000005257892 */ /* 0x000fe4000f8efcff */
[----:B------:R-:W-:Y:S02]  /*3fc0*/  ULOP3.LUT UR38, UR4, 0x10000, URZ, 0xfc, !UPT ;  /* 0x0001000004267892 */ /* 0x000fe4000f8efcff */
[----:B------:R-:W-:Y:S02]  /*3fd0*/  ULOP3.LUT UR27, UR8, 0x10000, URZ, 0xfc, !UPT ;  /* 0x00010000081b7892 */ /* 0x000fe4000f8efcff */
[----:B------:R-:W-:Y:S01]  /*3fe0*/  UIADD3 UR47, UPT, UPT, UR25, 0x100, URZ ;  /* 0x00000100192f7890 */ /* 0x000fe2000fffe0ff */
[----:B--2---:R-:W-:Y:S02]  /*3ff0*/  R2UR UR22, R3 ;  /* 0x00000000031672ca */ /* 0x004fe400000e0000 */
[----:B------:R-:W-:-:S04]  /*4000*/  SHF.R.S32.HI R3, RZ, 0x1f, R4 ;  /* 0x0000001fff037819 */ /* 0x000fc80000011404 */
[----:B------:R-:W-:-:S04]  /*4010*/  LEA.HI R3, R3, R4, RZ, 0x7 ;  /* 0x0000000403037211 */ /* 0x000fc800078f38ff */
[----:B------:R-:W-:-:S03]  /*4020*/  SHF.R.S32.HI R3, RZ, 0x7, R3 ;  /* 0x00000007ff037819 */ /* 0x000fc60000011403 */
[----:B------:R-:W-:Y:S01]  /*4030*/  UIADD3 UR34, UPT, UPT, UR22, 0x1c0, URZ ;  /* 0x000001c016227890 */ /* 0x000fe2000fffe0ff */
[----:B------:R-:W-:Y:S01]  /*4040*/  R2UR UR44, R3 ;  /* 0x00000000032c72ca */ /* 0x000fe200000e0000 */
[----:B------:R-:W-:Y:S01]  /*4050*/  UIADD3 UR35, UPT, UPT, UR22, 0x1c4, URZ ;  /* 0x000001c416237890 */ /* 0x000fe2000fffe0ff */
[----:B------:R-:W-:Y:S01]  /*4060*/  IMAD.MOV.U32 R3, RZ, RZ, RZ ;  /* 0x000000ffff037224 */ /* 0x000fe200078e00ff */
[----:B------:R-:W-:Y:S02]  /*4070*/  UIADD3 UR32, UPT, UPT, UR22, -0x7ffffe40, URZ ;  /* 0x800001c016207890 */ /* 0x000fe4000fffe0ff */
[----:B------:R-:W-:Y:S02]  /*4080*/  UIADD3 UR33, UPT, UPT, UR22, -0x7ffffe3c, URZ ;  /* 0x800001c416217890 */ /* 0x000fe4000fffe0ff */
[----:B------:R-:W-:Y:S02]  /*4090*/  USHF.R.U32.HI UR6, URZ, 0x11, UR34 ;  /* 0x00000011ff067899 */ /* 0x000fe40008011622 */
[----:B------:R-:W-:-:S02]  /*40a0*/  USHF.R.U32.HI UR5, URZ, 0x1a, UR35 ;  /* 0x0000001aff057899 */ /* 0x000fc40008011623 */
[----:B------:R-:W-:Y:S02]  /*40b0*/  USHF.R.U32.HI UR4, URZ, 0x11, UR32 ;  /* 0x00000011ff047899 */ /* 0x000fe40008011620 */
[----:B------:R-:W-:Y:S02]  /*40c0*/  USHF.R.U32.HI UR7, URZ, 0x1a, UR33 ;  /* 0x0000001aff077899 */ /* 0x000fe40008011621 */
[----:B------:R-:W-:Y:S02]  /*40d0*/  ULOP3.LUT UR8, UR6, 0x6000, URZ, 0xc0, !UPT ;  /* 0x0000600006087892 */ /* 0x000fe4000f8ec0ff */
[----:B------:R-:W-:Y:S02]  /*40e0*/  ULOP3.LUT UR6, UR5, 0x30, URZ, 0xc0, !UPT ;  /* 0x0000003005067892 */ /* 0x000fe4000f8ec0ff */
[----:B------:R-:W-:Y:S02]  /*40f0*/  ULOP3.LUT UR5, UR4, 0x6000, URZ, 0xc0, !UPT ;  /* 0x0000600004057892 */ /* 0x000fe4000f8ec0ff */
[----:B------:R-:W-:-:S02]  /*4100*/  ULOP3.LUT UR4, UR7, 0x30, URZ, 0xc0, !UPT ;  /* 0x0000003007047892 */ /* 0x000fc4000f8ec0ff */
[----:B------:R-:W-:Y:S02]  /*4110*/  ULOP3.LUT UR8, UR8, 0x10c0, URZ, 0xfc, !UPT ;  /* 0x000010c008087892 */ /* 0x000fe4000f8efcff */
[----:B------:R-:W-:Y:S02]  /*4120*/  ULOP3.LUT UR6, UR6, 0x480, URZ, 0xfc, !UPT ;  /* 0x0000048006067892 */ /* 0x000fe4000f8efcff */
[----:B------:R-:W-:Y:S02]  /*4130*/  ULOP3.LUT UR5, UR5, 0x10c0, URZ, 0xfc, !UPT ;  /* 0x000010c005057892 */ /* 0x000fe4000f8efcff */
[----:B------:R-:W-:Y:S02]  /*4140*/  ULOP3.LUT UR40, UR4, 0x480, URZ, 0xfc, !UPT ;  /* 0x0000048004287892 */ /* 0x000fe4000f8efcff */
[----:B------:R-:W-:Y:S02]  /*4150*/  UPRMT UR43, UR6, 0x5410, UR8 ;  /* 0x00005410062b7896 */ /* 0x000fe40008000008 */
[----:B------:R-:W-:-:S02]  /*4160*/  UPRMT UR41, UR40, 0x5410, UR5 ;  /* 0x0000541028297896 */ /* 0x000fc40008000005 */
[----:B------:R-:W-:Y:S01]  /*4170*/  UIADD3 UR46, UPT, UPT, UR44, -0x1, URZ ;  /* 0xffffffff2c2e7890 */ /* 0x000fe2000fffe0ff */
[----:B------:R-:W-:Y:S01]  /*4180*/  UMOV UR4, URZ ;  /* 0x000000ff00047c82 */ /* 0x000fe20008000000 */
[----:B------:R-:W-:Y:S01]  /*4190*/  UMOV UR40, URZ ;  /* 0x000000ff00287c82 */ /* 0x000fe20008000000 */
[----:B------:R-:W-:Y:S02]  /*41a0*/  UMOV UR31, UR43 ;  /* 0x0000002b001f7c82 */ /* 0x000fe40008000000 */
[----:B------:R-:W-:-:S07]  /*41b0*/  UMOV UR29, UR41 ;  /* 0x00000029001d7c82 */ /* 0x000fce0008000000 */
.L_x_87:
[C---:B------:R-:W-:Y:S02]  /*41c0*/  LEA R0, R9.reuse, UR25, 0x3 ;  /* 0x0000001909007c11 */ /* 0x040fe4000f8e18ff */
[----:B------:R-:W-:Y:S02]  /*41d0*/  SHF.L.U32 R5, R8, 0x1f, RZ ;  /* 0x0000001f08057819 */ /* 0x000fe400000006ff */
[----:B------:R-:W-:Y:S02]  /*41e0*/  LEA R4, R9, UR25, 0x4 ;  /* 0x0000001909047c11 */ /* 0x000fe4000f8e20ff */
[----:B------:R-:W1:Y:S02]  /*41f0*/  SYNCS.PHASECHK.TRANS64.TRYWAIT P0, [R0+URZ+0xe0], R5 ;  /* 0x0000e005000075a7 */ /* 0x000e6400080011ff */
[----:B-12---:R-:W-:Y:S05]  /*4200*/  @!P0 BRA `(.L_x_77) ;  /* 0x0000008800e88947 */ /* 0x006fea0003800000 */
.L_x_185:
[----:B-1----:R-:W1:Y:S01]  /*4210*/  LDS.128 R4, [R4+0x140] ;  /* 0x0001400004047984 */ /* 0x002e620000000c00 */
[----:B------:R-:W-:Y:S02]  /*4220*/  VIADD R0, R0, 0xf0 ;  /* 0x000000f000007836 */ /* 0x000fe40000000000 */
[----:B------:R-:W-:Y:S01]  /*4230*/  VIADD R9, R9, 0x1 ;  /* 0x0000000109097836 */ /* 0x000fe20000000000 */
[----:B------:R-:W-:Y:S01]  /*4240*/  @!PT LDS RZ, [RZ] ;  /* 0x00000000fffff984 */ /* 0x000fe20000000800 */
[----:B------:R-:W-:Y:S01]  /*4250*/  @!PT LDS RZ, [RZ] ;  /* 0x00000000fffff984 */ /* 0x000fe20000000800 */
[----:B------:R-:W-:Y:S01]  /*4260*/  @!PT LDS RZ, [RZ] ;  /* 0x00000000fffff984 */ /* 0x000fe20000000800 */
[----:B------:R-:W-:Y:S01]  /*4270*/  @!PT LDS RZ, [RZ] ;  /* 0x00000000fffff984 */ /* 0x000fe20000000800 */
[----:B------:R2:W-:Y:S06]  /*4280*/  MEMBAR.ALL.CTA ;  /* 0x0000000000007992 */ /* 0x0005ec0000008000 */
[----:B--2---:R-:W2:Y:S01]  /*4290*/  FENCE.VIEW.ASYNC.S ;  /* 0x00000000000073c6 */ /* 0x004ea20000000000 */
[----:B------:R-:W-:-:S04]  /*42a0*/  PRMT R0, RZ, 0x654, R0 ;  /* 0x00000654ff007816 */ /* 0x000fc80000000000 */
[----:B--2---:R2:W-:Y:S01]  /*42b0*/  SYNCS.ARRIVE.TRANS64.RED.A1T0 RZ, [R0+URZ], RZ ;  /* 0x000000ff00ff79a7 */ /* 0x0045e200081004ff */
[----:B-1----:R-:W-:Y:S01]  /*42c0*/  LOP3.LUT P2, RZ, R6, 0x1, RZ, 0xc0, !PT ;  /* 0x0000000106ff7812 */ /* 0x002fe2000784c0ff */
[----:B--2---:R-:W-:-:S12]  /*42d0*/  BRA.U UP3, `(.L_x_78) ;  /* 0x0000000503c47547 */ /* 0x004fd8000b800000 */
[----:B------:R-:W1:Y:S01]  /*42e0*/  LDCU UR7, c[0x0][0x38c] ;  /* 0x00007180ff0777ac */ /* 0x000e620008000800 */
[----:B------:R-:W-:Y:S01]  /*42f0*/  ULOP3.LUT UR26, UR39, 0x1, URZ, 0x3c, !UPT ;  /* 0x00000001271a7892 */ /* 0x000fe2000f8e3cff */
[----:B------:R-:W-:Y:S01]  /*4300*/  UMOV UR19, URZ ;  /* 0x000000ff00137c82 */ /* 0x000fe20008000000 */
[----:B------:R-:W-:Y:S02]  /*4310*/  UMOV UR6, 0x1 ;  /* 0x0000000100067882 */ /* 0x000fe40000000000 */
[----:B------:R-:W-:Y:S01]  /*4320*/  UIMAD UR26, UR26, 0xc0, UR22 ;  /* 0x000000c01a1a78a4 */ /* 0x000fe2000f8e0216 */
[----:B------:R-:W-:Y:S01]  /*4330*/  UMOV UR21, UR4 ;  /* 0x0000000400157c82 */ /* 0x000fe20008000000 */
[----:B------:R-:W-:Y:S01]  /*4340*/  UMOV UR20, UR44 ;  /* 0x0000002c00147c82 */ /* 0x000fe20008000000 */
[----:B-1----:R-:W-:-:S09]  /*4350*/  UISETP.GE.AND UP0, UPT, UR7, 0x1, UPT ;  /* 0x000000010700788c */ /* 0x002fd2000bf06270 */
[----:B------:R-:W-:Y:S05]  /*4360*/  BRA.U !UP0, `(.L_x_79) ;  /* 0x0000000108c87547 */ /* 0x000fea000b800000 */
[----:B------:R-:W-:Y:S01]  /*4370*/  ULEA UR5, UR4, UR25, 0x3 ;  /* 0x0000001904057291 */ /* 0x000fe2000f8e18ff */
[----:B------:R-:W-:-:S08]  /*4380*/  SHF.L.U32 R5, R3, 0x1f, RZ ;  /* 0x0000001f03057819 */ /* 0x000fd000000006ff */
[----:B------:R-:W1:Y:S02]  /*4390*/  SYNCS.PHASECHK.TRANS64.TRYWAIT P0, [UR5], R5 ;  /* 0x00000005ff0075a7 */ /* 0x000e640008001105 */
[----:B-1----:R-:W-:Y:S05]  /*43a0*/  @P0 BRA `(.L_x_80) ;  /* 0x0000000000080947 */ /* 0x002fea0003800000 */
[----:B------:R-:W1:Y:S02]  /*43b0*/  SYNCS.PHASECHK.TRANS64.TRYWAIT P0, [UR5], R5 ;  /* 0x00000005ff0075a7 */ /* 0x000e640008001105 */
[----:B-1----:R-:W-:Y:S05]  /*43c0*/  @!P0 BRA `(.L_x_81) ;  /* 0x00000088008c8947 */ /* 0x002fea0003800000 */
.L_x_80:
[----:B------:R-:W-:Y:S01]  /*43d0*/  UISETP.GE.U32.AND UP1, UPT, UR7, 0x81, UPT ;  /* 0x000000810700788c */ /* 0x000fe2000bf26070 */
[----:B-1----:R-:W-:Y:S01]  /*43e0*/  IMAD.U32 R0, RZ, RZ, UR39 ;  /* 0x00000027ff007e24 */ /* 0x002fe2000f8e00ff */
[----:B------:R-:W-:Y:S02]  /*43f0*/  UIADD3 UR21, UPT, UPT, UR4, 0x1, URZ ;  /* 0x0000000104157890 */ /* 0x000fe4000fffe0ff */
[----:B------:R-:W-:Y:S02]  /*4400*/  ULEA UR8, UR4, UR38, 0x6 ;  /* 0x0000002604087291 */ /* 0x000fe4000f8e30ff */
[----:B------:R-:W-:Y:S01]  /*4410*/  UISETP.NE.AND UP0, UPT, UR21, 0x9, UPT ;  /* 0x000000091500788c */ /* 0x000fe2000bf05270 */
[----:B------:R-:W-:Y:S01]  /*4420*/  PLOP3.LUT P1, PT, PT, PT, UP1, 0x80, 0x8 ;  /* 0x000000000008781c */ /* 0x000fe20003f2f018 */
[----:B------:R-:W-:Y:S01]  /*4430*/  ULEA UR12, UR4, UR37, 0x5 ;  /* 0x00000025040c7291 */ /* 0x000fe2000f8e28ff */
[----:B------:R-:W-:Y:S01]  /*4440*/  SHF.L.U32 R5, R0, 0x1f, RZ ;  /* 0x0000001f00057819 */ /* 0x000fe200000006ff */
[----:B------:R-:W-:-:S02]  /*4450*/  USEL UR6, URZ, 0x1, UP0 ;  /* 0x00000001ff067887 */ /* 0x000fc40008000000 */
[----:B------:R-:W-:Y:S02]  /*4460*/  USEL UR21, UR21, URZ, UP0 ;  /* 0x000000ff15157287 */ /* 0x000fe40008000000 */
[----:B------:R-:W-:Y:S02]  /*4470*/  UIADD3 UR10, UPT, UPT, UR8, 0x20, URZ ;  /* 0x00000020080a7890 */ /* 0x000fe4000fffe0ff */
[----:B------:R-:W-:Y:S01]  /*4480*/  @UP1 ULEA UR7, UR21, UR25, 0x3 ;  /* 0x0000001915071291 */ /* 0x000fe2000f8e18ff */
[----:B------:R-:W-:Y:S01]  /*4490*/  LOP3.LUT R3, R3, UR6, RZ, 0x3c, !PT ;  /* 0x0000000603037c12 */ /* 0x000fe2000f8e3cff */
[----:B------:R-:W-:Y:S01]  /*44a0*/  UMOV UR13, 0x4008 ;  /* 0x00004008000d7882 */ /* 0x000fe20000000000 */
[----:B------:R-:W-:Y:S01]  /*44b0*/  UMOV UR9, 0x4008 ;  /* 0x0000400800097882 */ /* 0x000fe20000000000 */
[----:B------:R-:W-:Y:S01]  /*44c0*/  UMOV UR11, 0x4008 ;  /* 0x00004008000b7882 */ /* 0x000fe20000000000 */
[----:B------:R-:W-:Y:S01]  /*44d0*/  @P1 SHF.L.U32 R4, R3, 0x1f, RZ ;  /* 0x0000001f03041819 */ /* 0x000fe200000006ff */
[----:B------:R-:W-:-:S03]  /*44e0*/  UMOV UR6, 0x1 ;  /* 0x0000000100067882 */ /* 0x000fc60000000000 */
[----:B------:R-:W1:Y:S01]  /*44f0*/  @P1 SYNCS.PHASECHK.TRANS64.TRYWAIT P0, [UR7], R4 ;  /* 0x00000004ff0015a7 */ /* 0x000e620008001107 */
[----:B------:R2:W-:Y:S01]  /*4500*/  UTCCP.T.S.2CTA.4x32dp128bit tmem[UR22+0x1c0], gdesc[UR12] ;  /* 0x0001c00c160079e7 */ /* 0x0005e20009300000 */
[----:B------:R2:W-:Y:S01]  /*4510*/  UTCCP.T.S.2CTA.4x32dp128bit tmem[UR22+0x1c4], gdesc[UR8] ;  /* 0x0001c408160079e7 */ /* 0x0005e20009300000 */
[----:B------:R2:W-:Y:S01]  /*4520*/  UTCCP.T.S.2CTA.4x32dp128bit tmem[UR22+0x1c8], gdesc[UR10] ;  /* 0x0001c80a160079e7 */ /* 0x0005e20009300000 */
[----:B------:R-:W3:Y:S01]  /*4530*/  SYNCS.PHASECHK.TRANS64.TRYWAIT P3, [UR25+0x108], R5 ;  /* 0x00010805ff0075a7 */ /* 0x000ee20008061119 */
[----:B-1----:R-:W-:Y:S01]  /*4540*/  @P1 VOTEU.ANY UP0, P0 ;  /* 0x0000000000ff1886 */ /* 0x002fe20000000100 */
[----:B------:R-:W-:Y:S01]  /*4550*/  @UP1 USEL UR6, URZ, 0x1, !UP0 ;  /* 0x00000001ff061887 */ /* 0x000fe2000c000000 */
[----:B--23--:R-:W-:Y:S11]  /*4560*/  @!P3 BRA `(.L_x_82) ;  /* 0x00000088003cb947 */ /* 0x00cff60003800000 */
.L_x_188:
[----:B------:R-:W-:Y:S01]  /*4570*/  ELECT P0, URZ, PT ;  /* 0x0000000000ff782f */ /* 0x000fe20003800000 */
[----:B------:R-:W-:Y:S02]  /*4580*/  ULEA UR8, UR4, UR36, 0x9 ;  /* 0x0000002404087291 */ /* 0x000fe4000f8e48ff */
[----:B------:R-:W-:Y:S02]  /*4590*/  ULEA UR4, UR4, UR27, 0x9 ;  /* 0x0000001b04047291 */ /* 0x000fe4000f8e48ff */
[----:B------:R-:W-:Y:S02]  /*45a0*/  UIADD3 UR12, UPT, UPT, UR8, 0x2, URZ ;  /* 0x00000002080c7890 */ /* 0x000fe4000fffe0ff */
[----:B------:R-:W-:Y:S02]  /*45b0*/  UIADD3 UR10, UPT, UPT, UR4, 0x2, URZ ;  /* 0x00000002040a7890 */ /* 0x000fe4000fffe0ff */
[----:B------:R-:W-:Y:S01]  /*45c0*/  UIADD3 UR7, UPT, UPT, UR5, 0x48, URZ ;  /* 0x0000004805077890 */ /* 0x000fe2000fffe0ff */
[----:B------:R-:W-:-:S03]  /*45d0*/  UMOV UR9, 0x80004020 ;  /* 0x8000402000097882 */ /* 0x000fc60000000000 */
[----:B-1----:R-:W-:Y:S01]  /*45e0*/  @P0 LOP3.LUT R0, R2, 0xffff, RZ, 0xc0, !PT ;  /* 0x0000ffff02000812 */ /* 0x002fe200078ec0ff */
[----:B------:R-:W-:Y:S01]  /*45f0*/  UMOV UR5, 0x80004020 ;  /* 0x8000402000057882 */ /* 0x000fe20000000000 */
[----:B------:R-:W-:Y:S01]  /*4600*/  UMOV UR13, 0x80004020 ;  /* 0x80004020000d7882 */ /* 0x000fe20000000000 */
[----:B------:R-:W-:Y:S01]  /*4610*/  UMOV UR11, 0x80004020 ;  /* 0x80004020000b7882 */ /* 0x000fe20000000000 */
[----:B------:R-:W-:Y:S01]  /*4620*/  @P0 R2UR UR14, R0 ;  /* 0x00000000000e02ca */ /* 0x000fe200000e0000 */
[----:B------:R1:W-:Y:S01]  /*4630*/  UTCOMMA.2CTA gdesc[UR4], gdesc[UR8], tmem[UR26], tmem[UR42], idesc[UR43], tmem[UR34], !UPT ;  /* 0xc0222a08040075ea */ /* 0x0003e2000fa0001a */
[----:B------:R1:W-:Y:S01]  /*4640*/  UTCOMMA.2CTA gdesc[UR10], gdesc[UR12], tmem[UR26], tmem[UR40], idesc[UR41], tmem[UR32], UPT ;  /* 0xc020280c0a0075ea */ /* 0x0003e2000ba0001a */
[----:B------:R-:W-:Y:S01]  /*4650*/  UMOV UR19, 0x1 ;  /* 0x0000000100137882 */ /* 0x000fe20000000000 */
[----:B------:R-:W-:-:S09]  /*4660*/  UMOV UR20, UR46 ;  /* 0x0000002e00147c82 */ /* 0x000fd20008000000 */
[----:B------:R1:W-:Y:S01]  /*4670*/  UTCBAR.2CTA.MULTICAST [UR7], URZ, UR14 ;  /* 0x000000ff070073e9 */ /* 0x0003e2000820080e */
[----:B------:R-:W-:Y:S01]  /*4680*/  NOP ;  /* 0x0000000000007918 */ /* 0x000fe20000000000 */
.L_x_79:
[----:B------:R-:W-:-:S09]  /*4690*/  UISETP.GE.AND UP0, UPT, UR20, 0x1, UPT ;  /* 0x000000011400788c */ /* 0x000fd2000bf06270 */
[----:B------:R-:W-:Y:S05]  /*46a0*/  BRA.U !UP0, `(.L_x_83) ;  /* 0x0000000108c87547 */ /* 0x000fea000b800000 */
[----:B-1----:R-:W-:-:S05]  /*46b0*/  UMOV UR7, UR21 ;  /* 0x0000001500077c82 */ /* 0x002fca0008000000 */
.L_x_86:
[----:B------:R-:W-:Y:S02]  /*46c0*/  UISETP.NE.AND UP0, UPT, UR6, URZ, UPT ;  /* 0x000000ff0600728c */ /* 0x000fe4000bf05270 */
[----:B------:R-:W-:Y:S07]  /*46d0*/  ULEA UR6, UR7, UR25, 0x3 ;  /* 0x0000001907067291 */ /* 0x000fee000f8e18ff */
[----:B------:R-:W-:Y:S05]  /*46e0*/  BRA.U UP0, `(.L_x_84) ;  /* 0x00000001000c7547 */ /* 0x000fea000b800000 */
[----:B------:R-:W-:Y:S04]  /*46f0*/  SHF.L.U32 R5, R3, 0x1f, RZ ;  /* 0x0000001f03057819 */ /* 0x000fe800000006ff */
[----:B------:R-:W1:Y:S02]  /*4700*/  SYNCS.PHASECHK.TRANS64.TRYWAIT P0, [UR6], R5 ;  /* 0x00000005ff0075a7 */ /* 0x000e640008001106 */
[----:B-1----:R-:W-:Y:S05]  /*4710*/  @!P0 BRA `(.L_x_85) ;  /* 0x0000008400e88947 */ /* 0x002fea0003800000 */
.L_x_84:
[----:B------:R-:W-:Y:S02]  /*4720*/  UISETP.NE.AND UP1, UPT, UR20, 0x1, UPT ;  /* 0x000000011400788c */ /* 0x000fe4000bf25270 */
[----:B------:R-:W-:Y:S01]  /*4730*/  UIADD3 UR4, UPT, UPT, UR7, 0x1, URZ ;  /* 0x0000000107047890 */ /* 0x000fe2000fffe0ff */
[----:B------:R-:W-:Y:S03]  /*4740*/  ELECT P3, URZ, PT ;  /* 0x0000000000ff782f */ /* 0x000fe60003860000 */
[----:B------:R-:W-:Y:S01]  /*4750*/  UISETP.NE.AND UP0, UPT, UR4, 0x9, UPT ;  /* 0x000000090400788c */ /* 0x000fe2000bf05270 */
[----:B------:R-:W-:Y:S01]  /*4760*/  PLOP3.LUT P1, PT, PT, PT, UP1, 0x80, 0x8 ;  /* 0x000000000008781c */ /* 0x000fe20003f2f018 */
[----:B------:R-:W-:Y:S02]  /*4770*/  ULEA UR10, UR7, UR38, 0x6 ;  /* 0x00000026070a7291 */ /* 0x000fe4000f8e30ff */
[----:B------:R-:W-:Y:S02]  /*4780*/  USEL UR5, URZ, 0x1, UP0 ;  /* 0x00000001ff057887 */ /* 0x000fe40008000000 */
[----:B------:R-:W-:Y:S02]  /*4790*/  USEL UR21, UR4, URZ, UP0 ;  /* 0x000000ff04157287 */ /* 0x000fe40008000000 */
[----:B------:R-:W-:Y:S02]  /*47a0*/  ULEA UR8, UR7, UR36, 0x9 ;  /* 0x0000002407087291 */ /* 0x000fe4000f8e48ff */
[----:B------:R-:W-:Y:S01]  /*47b0*/  @UP1 ULEA UR4, UR21, UR25, 0x3 ;  /* 0x0000001915041291 */ /* 0x000fe2000f8e18ff */
[----:B------:R-:W-:Y:S01]  /*47c0*/  LOP3.LUT R3, R3, UR5, RZ, 0x3c, !PT ;  /* 0x0000000503037c12 */ /* 0x000fe2000f8e3cff */
[----:B------:R-:W-:Y:S01]  /*47d0*/  ULEA UR18, UR7, UR37, 0x5 ;  /* 0x0000002507127291 */ /* 0x000fe2000f8e28ff */
[----:B-1----:R-:W-:Y:S01]  /*47e0*/  @P3 LOP3.LUT R0, R2, 0xffff, RZ, 0xc0, !PT ;  /* 0x0000ffff02003812 */ /* 0x002fe200078ec0ff */
[----:B------:R-:W-:Y:S01]  /*47f0*/  UISETP.NE.U32.AND UP0, UPT, UR19, URZ, UPT ;  /* 0x000000ff1300728c */ /* 0x000fe2000bf05070 */
[----:B------:R-:W-:Y:S01]  /*4800*/  @P1 SHF.L.U32 R4, R3, 0x1f, RZ ;  /* 0x0000001f03041819 */ /* 0x000fe200000006ff */
[----:B------:R-:W-:Y:S01]  /*4810*/  UIADD3 UR16, UPT, UPT, UR10, 0x20, URZ ;  /* 0x000000200a107890 */ /* 0x000fe2000fffe0ff */
[----:B------:R-:W-:Y:S01]  /*4820*/  @P3 R2UR UR23, R0 ;  /* 0x00000000001732ca */ /* 0x000fe200000e0000 */
[----:B------:R-:W-:Y:S01]  /*4830*/  UIADD3 UR14, UPT, UPT, UR8, 0x2, URZ ;  /* 0x00000002080e7890 */ /* 0x000fe2000fffe0ff */
[----:B------:R-:W1:Y:S01]  /*4840*/  @P1 SYNCS.PHASECHK.TRANS64.TRYWAIT P0, [UR4], R4 ;  /* 0x00000004ff0015a7 */ /* 0x000e620008001104 */
[----:B------:R-:W-:Y:S02]  /*4850*/  ULEA UR4, UR7, UR27, 0x9 ;  /* 0x0000001b07047291 */ /* 0x000fe4000f8e48ff */
[----:B------:R-:W-:Y:S02]  /*4860*/  UIADD3 UR24, UPT, UPT, UR6, 0x48, URZ ;  /* 0x0000004806187890 */ /* 0x000fe4000fffe0ff */
[----:B------:R-:W-:Y:S01]  /*4870*/  UIADD3 UR12, UPT, UPT, UR4, 0x2, URZ ;  /* 0x00000002040c7890 */ /* 0x000fe2000fffe0ff */
[----:B------:R-:W-:Y:S01]  /*4880*/  UMOV UR19, 0x4008 ;  /* 0x0000400800137882 */ /* 0x000fe20000000000 */
[----:B------:R-:W-:Y:S01]  /*4890*/  UMOV UR11, 0x4008 ;  /* 0x00004008000b7882 */ /* 0x000fe20000000000 */
[----:B------:R2:W-:Y:S01]  /*48a0*/  UTCCP.T.S.2CTA.4x32dp128bit tmem[UR22+0x1c0], gdesc[UR18] ;  /* 0x0001c012160079e7 */ /* 0x0005e20009300000 */
[----:B------:R3:W-:Y:S01]  /*48b0*/  UTCCP.T.S.2CTA.4x32dp128bit tmem[UR22+0x1c4], gdesc[UR10] ;  /* 0x0001c40a160079e7 */ /* 0x0007e20009300000 */
[----:B------:R-:W-:Y:S01]  /*48c0*/  UMOV UR17, 0x4008 ;  /* 0x0000400800117882 */ /* 0x000fe20000000000 */
[----:B------:R-:W-:Y:S01]  /*48d0*/  UMOV UR9, 0x80004020 ;  /* 0x8000402000097882 */ /* 0x000fe20000000000 */
[----:B------:R3:W-:Y:S01]  /*48e0*/  UTCCP.T.S.2CTA.4x32dp128bit tmem[UR22+0x1c8], gdesc[UR16] ;  /* 0x0001c810160079e7 */ /* 0x0007e20009300000 */
[----:B------:R-:W-:Y:S01]  /*48f0*/  UMOV UR5, 0x80004020 ;  /* 0x8000402000057882 */ /* 0x000fe20000000000 */
[----:B------:R-:W-:Y:S01]  /*4900*/  UMOV UR15, 0x80004020 ;  /* 0x80004020000f7882 */ /* 0x000fe20000000000 */
[----:B------:R3:W-:Y:S01]  /*4910*/  UTCOMMA.2CTA gdesc[UR4], gdesc[UR8], tmem[UR26], tmem[UR30], idesc[UR31], tmem[UR34], UP0 ;  /* 0xc0221e08040075ea */ /* 0x0007e2000820001a */
[----:B------:R-:W-:Y:S02]  /*4920*/  UISETP.GT.U32.AND UP0, UPT, UR20, 0x1, UPT ;  /* 0x000000011400788c */ /* 0x000fe4000bf04070 */
[----:B------:R-:W-:Y:S01]  /*4930*/  UIADD3 UR20, UPT, UPT, UR20, -0x1, URZ ;  /* 0xffffffff14147890 */ /* 0x000fe2000fffe0ff */
[----:B------:R-:W-:Y:S01]  /*4940*/  UMOV UR13, 0x80004020 ;  /* 0x80004020000d7882 */ /* 0x000fe20000000000 */
[----:B------:R-:W-:Y:S01]  /*4950*/  UMOV UR6, 0x1 ;  /* 0x0000000100067882 */ /* 0x000fe20000000000 */
[----:B------:R3:W-:Y:S01]  /*4960*/  UTCOMMA.2CTA gdesc[UR12], gdesc[UR14], tmem[UR26], tmem[UR28], idesc[UR29], tmem[UR32], UPT ;  /* 0xc0201c0e0c0075ea */ /* 0x0007e2000ba0001a */
[----:B------:R3:W-:Y:S01]  /*4970*/  UTCBAR.2CTA.MULTICAST [UR24], URZ, UR23 ;  /* 0x000000ff180073e9 */ /* 0x0007e20008200817 */
[----:B------:R-:W-:Y:S01]  /*4980*/  UMOV UR7, UR21 ;  /* 0x0000001500077c82 */ /* 0x000fe20008000000 */
[----:B--2---:R-:W-:Y:S01]  /*4990*/  UMOV UR19, 0x1 ;  /* 0x0000000100137882 */ /* 0x004fe20000000000 */
[----:B-1----:R-:W-:Y:S01]  /*49a0*/  @P1 VOTEU.ANY UP2, P0 ;  /* 0x0000000000ff1886 */ /* 0x002fe20000040100 */
[----:B------:R-:W-:Y:S01]  /*49b0*/  @UP1 USEL UR6, URZ, 0x1, !UP2 ;  /* 0x00000001ff061887 */ /* 0x000fe2000d000000 */
[----:B---3--:R-:W-:Y:S11]  /*49c0*/  BRA.U UP0, `(.L_x_86) ;  /* 0xfffffffd003c7547 */ /* 0x008ff6000b83ffff */
.L_x_83:
[----:B------:R2:W-:Y:S01]  /*49d0*/  UTCBAR.2CTA.MULTICAST [UR47], URZ, UR45 ;  /* 0x000000ff2f0073e9 */ /* 0x0005e2000820082d */
[----:B-1----:R-:W-:-:S04]  /*49e0*/  UMOV UR4, UR21 ;  /* 0x0000001500047c82 */ /* 0x002fc80008000000 */
.L_x_78:
[----:B------:R-:W-:Y:S01]  /*49f0*/  ISETP.NE.AND P0, PT, R9, 0x2, PT ;  /* 0x000000020900780c */ /* 0x000fe20003f05270 */
[----:B------:R-:W-:-:S03]  /*4a00*/  ULOP3.LUT UR39, UR39, 0x1, URZ, 0x3c, !UPT ;  /* 0x0000000127277892 */ /* 0x000fc6000f8e3cff */
[----:B------:R-:W-:Y:S02]  /*4a10*/  SEL R5, RZ, 0x1, P0 ;  /* 0x00000001ff057807 */ /* 0x000fe40000000000 */
[----:B------:R-:W-:Y:S02]  /*4a20*/  SEL R9, R9, RZ, P0 ;  /* 0x000000ff09097207 */ /* 0x000fe40000000000 */
[----:B------:R-:W-:Y:S01]  /*4a30*/  LOP3.LUT R8, R8, R5, RZ, 0x3c, !PT ;  /* 0x0000000508087212 */ /* 0x000fe200078e3cff */
[----:B------:R-:W-:Y:S06]  /*4a40*/  @P2 BRA `(.L_x_87) ;  /* 0xfffffff400dc2947 */ /* 0x000fec000383ffff */
[----:B------:R-:W1:Y:S01]  /*4a50*/  S2UR UR6, SR_CgaCtaId ;  /* 0x00000000000679c3 */ /* 0x000e620000008800 */
[----:B------:R-:W-:Y:S01]  /*4a60*/  ELECT P0, URZ, PT ;  /* 0x0000000000ff782f */ /* 0x000fe20003800000 */
[----:B------:R-:W-:Y:S01]  /*4a70*/  IMAD.MOV.U32 R0, RZ, RZ, 0x1 ;  /* 0x00000001ff007424 */ /* 0x000fe200078e00ff */
[----:B------:R-:W-:Y:S01]  /*4a80*/  UMOV UR4, 0x40 ;  /* 0x0000004000047882 */ /* 0x000fe20000000000 */
[----:B------:R-:W-:-:S04]  /*4a90*/  SHF.L.U32 R3, RZ, 0x1f, RZ ;  /* 0x0000001fff037819 */ /* 0x000fc800000006ff */
[----:B------:R-:W-:Y:S01]  /*4aa0*/  UVIRTCOUNT.DEALLOC.SMPOOL 0x80 ;  /* 0x000000800000784c */ /* 0x000fe20000000000 */
[----:B-1----:R-:W-:-:S09]  /*4ab0*/  ULEA UR6, UR6, UR4, 0x18 ;  /* 0x0000000406067291 */ /* 0x002fd2000f8ec0ff */
[----:B------:R1:W-:Y:S01]  /*4ac0*/  @P0 STS.U8 [UR6+0x1c], R0 ;  /* 0x00001c00ff000988 */ /* 0x0003e20008000006 */
[----:B------:R-:W3:Y:S02]  /*4ad0*/  SYNCS.PHASECHK.TRANS64.TRYWAIT P0, [UR25+0x130], R3 ;  /* 0x00013003ff0075a7 */ /* 0x000ee40008001119 */
[----:B-1-3--:R-:W-:Y:S05]  /*4ae0*/  @!P0 BRA `(.L_x_88) ;  /* 0x00000084000c8947 */ /* 0x00afea0003800000 */
.L_x_191:
[----:B------:R-:W-:Y:S01]  /*4af0*/  NOP ;  /* 0x0000000000007918 */ /* 0x000fe20000000000 */
[----:B-1----:R-:W1:Y:S01]  /*4b00*/  LDS R0, [UR6+0x14] ;  /* 0x00001406ff007984 */ /* 0x002e620008000800 */
[----:B------:R-:W-:Y:S01]  /*4b10*/  ULOP3.LUT UR4, UR22, 0xffff, URZ, 0xc0, !UPT ;  /* 0x0000ffff16047892 */ /* 0x000fe2000f8ec0ff */
[----:B------:R-:W-:Y:S01]  /*4b20*/  UMOV UR5, 0xffff ;  /* 0x0000ffff00057882 */ /* 0x000fe20000000000 */
[----:B------:R-:W-:Y:S02]  /*4b30*/  UMOV UR7, 0x1 ;  /* 0x0000000100077882 */ /* 0x000fe40000000000 */
[----:B------:R-:W-:-:S04]  /*4b40*/  USHF.R.U32.HI UR4, URZ, 0x5, UR4 ;  /* 0x00000005ff047899 */ /* 0x000fc80008011604 */
[----:B------:R-:W-:Y:S02]  /*4b50*/  USHF.L.U32 UR5, UR5, UR4, URZ ;  /* 0x0000000405057299 */ /* 0x000fe400080006ff */
[----:B------:R-:W-:-:S04]  /*4b60*/  USHF.L.U32 UR4, UR7, UR4, URZ ;  /* 0x0000000407047299 */ /* 0x000fc800080006ff */
[----:B-1----:R-:W-:-:S04]  /*4b70*/  LOP3.LUT R0, R0, UR5, RZ, 0xc0, !PT ;  /* 0x0000000500007c12 */ /* 0x002fc8000f8ec0ff */
[----:B------:R-:W-:-:S13]  /*4b80*/  ISETP.NE.AND P0, PT, R0, UR5, PT ;  /* 0x0000000500007c0c */ /* 0x000fda000bf05270 */
[----:B------:R-:W-:Y:S05]  /*4b90*/  @P0 BRA `(.L_x_89) ;  /* 0x0000000000580947 */ /* 0x000fea0003800000 */
[----:B------:R-:W1:Y:S02]  /*4ba0*/  LDS R0, [UR6+0x18] ;  /* 0x00001806ff007984 */ /* 0x000e640008000800 */
[----:B-1----:R-:W-:-:S04]  /*4bb0*/  LOP3.LUT R0, R0, UR4, RZ, 0xc0, !PT ;  /* 0x0000000400007c12 */ /* 0x002fc8000f8ec0ff */
[----:B------:R-:W-:-:S13]  /*4bc0*/  ISETP.NE.AND P0, PT, R0, UR4, PT ;  /* 0x0000000400007c0c */ /* 0x000fda000bf05270 */
[----:B------:R-:W-:Y:S05]  /*4bd0*/  @P0 BRA `(.L_x_90) ;  /* 0x00000000003c0947 */ /* 0x000fea0003800000 */
[----:B------:R-:W1:Y:S01]  /*4be0*/  S2R R2, SR_LANEID ;  /* 0x0000000000027919 */ /* 0x000e620000000000 */
[----:B------:R-:W-:Y:S01]  /*4bf0*/  ULOP3.LUT UR5, URZ, UR5, URZ, 0x33, !UPT ;  /* 0x00000005ff057292 */ /* 0x000fe2000f8e33ff */
[----:B------:R-:W-:Y:S01]  /*4c00*/  LOP3.LUT R4, RZ, UR4, RZ, 0x33, !PT ;  /* 0x00000004ff047c12 */ /* 0x000fe2000f8e33ff */
[----:B------:R-:W-:Y:S02]  /*4c10*/  VOTEU.ANY UR4, UPT, PT ;  /* 0x0000000000047886 */ /* 0x000fe400038e0100 */
[----:B------:R-:W-:Y:S01]  /*4c20*/  UFLO.U32 UR4, UR4 ;  /* 0x00000004000472bd */ /* 0x000fe200080e0000 */
[----:B------:R-:W3:Y:S01]  /*4c30*/  REDUX UR7, R4 ;  /* 0x00000000040773c4 */ /* 0x000ee20000000000 */
[----:B------:R-:W-:-:S06]  /*4c40*/  IMAD.U32 R0, RZ, RZ, UR5 ;  /* 0x00000005ff007e24 */ /* 0x000fcc000f8e00ff */
[----:B------:R4:W-:Y:S01]  /*4c50*/  UTCATOMSWS.AND URZ, UR5 ;  /* 0x0000000500ff79e3 */ /* 0x0009e20008000000 */
[----:B------:R-:W2:Y:S01]  /*4c60*/  REDUX UR8, R0 ;  /* 0x00000000000873c4 */ /* 0x000ea20000000000 */
[----:B-1----:R-:W-:Y:S01]  /*4c70*/  ISETP.EQ.U32.AND P0, PT, R2, UR4, PT ;  /* 0x0000000402007c0c */ /* 0x002fe2000bf02070 */
[----:B---3--:R-:W-:Y:S01]  /*4c80*/  IMAD.U32 R2, RZ, RZ, UR7 ;  /* 0x00000007ff027e24 */ /* 0x008fe2000f8e00ff */
[----:B--2---:R-:W-:-:S11]  /*4c90*/  MOV R3, UR8 ;  /* 0x0000000800037c02 */ /* 0x004fd60008000f00 */
[----:B------:R4:W-:Y:S04]  /*4ca0*/  @P0 ATOMS.AND RZ, [UR6+0x14], R3 ;  /* 0x00001403ffff098c */ /* 0x0009e8000a800006 */
[----:B------:R4:W-:Y:S01]  /*4cb0*/  @P0 ATOMS.AND RZ, [UR6+0x18], R2 ;  /* 0x00001802ffff098c */ /* 0x0009e2000a800006 */
[----:B------:R-:W-:Y:S05]  /*4cc0*/  BRA `(.L_x_91) ;  /* 0x0000000000147947 */ /* 0x000fea0003800000 */
.L_x_90:
[----:B------:R-:W-:Y:S02]  /*4cd0*/  MOV R2, 0x4cf0 ;  /* 0x00004cf000027802 */ /* 0x000fe40000000f00 */
[----:B--2--5:R-:W-:Y:S05]  /*4ce0*/  CALL.REL.NOINC `($__internal_0_$__cuda_sm10x_tcgen05_guardrail_trap_col_being_dealloced_not_returned_by_alloc) ;  /* 0x0000008400f87944 */ /* 0x024fea0003c00000 */
[----:B------:R-:W-:Y:S05]  /*4cf0*/  BRA `(.L_x_91) ;  /* 0x0000000000087947 */ /* 0x000fea0003800000 */
.L_x_89:
[----:B------:R-:W-:Y:S02]  /*4d00*/  MOV R2, 0x4d20 ;  /* 0x00004d2000027802 */ /* 0x000fe40000000f00 */
[----:B--2--5:R-:W-:Y:S05]  /*4d10*/  CALL.REL.NOINC `($__internal_2_$__cuda_sm10x_tcgen05_guardrail_trap_unallocated_columns_being_dealloced) ;  /* 0x0000008800047944 */ /* 0x024fea0003c00000 */
.L_x_91:
[----:B------:R-:W-:Y:S01]  /*4d20*/  NOP ;  /* 0x0000000000007918 */ /* 0x000fe20000000000 */
[----:B----4-:R-:W-:Y:S05]  /*4d30*/  EXIT ;  /* 0x000000000000794d */ /* 0x010fea0003800000 */
.L_x_65:
[----:B------:R-:W-:-:S09]  /*4d40*/  UISETP.NE.OR UP0, UPT, UR17, 0x3, !UP3 ;  /* 0x000000031100788c */ /* 0x000fd2000df05670 */
[----:B------:R-:W-:Y:S05]  /*4d50*/  BRA.U UP0, `(.L_x_92) ;  /* 0x0000001100947547 */ /* 0x000fea000b800000 */
[----:B------:R-:W1:Y:S01]  /*4d60*/  S2UR UR10, SR_CgaCtaId ;  /* 0x00000000000a79c3 */ /* 0x000e620000008800 */
[----:B------:R-:W2:Y:S01]  /*4d70*/  LDCU UR37, c[0x0][0x370] ;  /* 0x00006e00ff2577ac */ /* 0x000ea20008000800 */
[----:B------:R-:W-:Y:S02]  /*4d80*/  HFMA2 R13, -RZ, RZ, 0, 0 ;  /* 0x00000000ff0d7431 */ /* 0x000fe400000001ff */
[----:B------:R-:W-:Y:S01]  /*4d90*/  IMAD.MOV.U32 R15, RZ, RZ, 0x1 ;  /* 0x00000001ff0f7424 */ /* 0x000fe200078e00ff */
[----:B------:R-:W-:Y:S01]  /*4da0*/  MOV R7, 0x4000 ;  /* 0x0000400000077802 */ /* 0x000fe20000000f00 */
[----:B------:R-:W2:Y:S01]  /*4db0*/  LDCU.128 UR40, c[0x0][0xf10] ;  /* 0x0001e200ff2877ac */ /* 0x000ea20008000c00 */
[----:B------:R-:W-:Y:S01]  /*4dc0*/  IMAD.MOV.U32 R14, RZ, RZ, RZ ;  /* 0x000000ffff0e7224 */ /* 0x000fe200078e00ff */
[----:B------:R-:W3:Y:S01]  /*4dd0*/  LDC.64 R16, c[0x0][0x348] ;  /* 0x0000d200ff107b82 */ /* 0x000ee20000000a00 */
[----:B------:R-:W4:Y:S01]  /*4de0*/  LDCU UR31, c[0x0][0x374] ;  /* 0x00006e80ff1f77ac */ /* 0x000f220008000800 */
[----:B------:R-:W1:Y:S06]  /*4df0*/  LDCU UR15, c[0x0][0xf0c] ;  /* 0x0001e180ff0f77ac */ /* 0x000e6c0008000800 */
[----:B------:R-:W3:Y:S01]  /*4e00*/  LDC.64 R2, c[0x0][0xc88] ;  /* 0x00032200ff027b82 */ /* 0x000ee20000000a00 */
[----:B------:R-:W3:Y:S01]  /*4e10*/  LDCU UR50, c[0x0][0xf20] ;  /* 0x0001e400ff3277ac */ /* 0x000ee20008000800 */
[----:B------:R-:W3:Y:S06]  /*4e20*/  LDCU UR4, c[0x0][0xf30] ;  /* 0x0001e600ff0477ac */ /* 0x000eec0008000800 */
[----:B------:R-:W3:Y:S01]  /*4e30*/  LDC.64 R4, c[0x0][0xc90] ;  /* 0x00032400ff047b82 */ /* 0x000ee20000000a00 */
[----:B------:R-:W-:Y:S01]  /*4e40*/  UMOV UR21, 0x400 ;  /* 0x0000040000157882 */ /* 0x000fe20000000000 */
[----:B--2---:R-:W-:-:S02]  /*4e50*/  UIMAD.WIDE.U32 UR6, UR37, UR40, URZ ;  /* 0x00000028250672a5 */ /* 0x004fc4000f8e00ff */
[----:B----4-:R-:W-:Y:S02]  /*4e60*/  UIMAD.WIDE.U32 UR8, UR31, UR43, URZ ;  /* 0x0000002b1f0872a5 */ /* 0x010fe4000f8e00ff */
[----:B-1----:R-:W-:Y:S02]  /*4e70*/  ULEA UR21, UR10, UR21, 0x18 ;  /* 0x000000150a157291 */ /* 0x002fe4000f8ec0ff */
[----:B------:R-:W-:Y:S02]  /*4e80*/  UPLOP3.LUT UP3, UPT, UPT, UPT, UPT, 0x40, 0x4 ;  /* 0x000000000004789c */ /* 0x000fe40003f6e870 */
[----:B------:R-:W-:Y:S02]  /*4e90*/  UIADD3 UR38, UPT, UPT, UR21, 0xa8, URZ ;  /* 0x000000a815267890 */ /* 0x000fe4000fffe0ff */
[----:B------:R-:W-:Y:S02]  /*4ea0*/  UIADD3 UR33, UPT, UPT, UR21, 0x90, URZ ;  /* 0x0000009015217890 */ /* 0x000fe4000fffe0ff */
[----:B------:R-:W-:-:S02]  /*4eb0*/  UIADD3 UR25, UPT, UPT, UR21, 0x98, URZ ;  /* 0x0000009815197890 */ /* 0x000fc4000fffe0ff */
[----:B------:R-:W-:Y:S01]  /*4ec0*/  UIADD3 UR17, UPT, UPT, UR21, 0xa0, URZ ;  /* 0x000000a015117890 */ /* 0x000fe2000fffe0ff */
[----:B------:R-:W-:Y:S01]  /*4ed0*/  UMOV UR6, UR7 ;  /* 0x0000000700067c82 */ /* 0x000fe20008000000 */
[----:B------:R-:W-:Y:S01]  /*4ee0*/  UMOV UR48, UR9 ;  /* 0x0000000900307c82 */ /* 0x000fe20008000000 */
[----:B------:R-:W-:Y:S02]  /*4ef0*/  UISETP.GE.AND UP0, UPT, UR45, 0x1, UPT ;  /* 0x000000012d00788c */ /* 0x000fe4000bf06270 */
[----:B------:R-:W-:Y:S01]  /*4f00*/  UISETP.NE.AND UP4, UPT, UR45, 0x1, UPT ;  /* 0x000000012d00788c */ /* 0x000fe2000bf85270 */
[----:B------:R-:W1:Y:S01]  /*4f10*/  LDCU.64 UR22, c[0x0][0xf28] ;  /* 0x0001e500ff1677ac */ /* 0x000e620008000a00 */
[----:B------:R-:W-:Y:S02]  /*4f20*/  UISETP.NE.AND UP6, UPT, UR15, 0x1, UPT ;  /* 0x000000010f00788c */ /* 0x000fe4000bfc5270 */
[----:B------:R-:W-:Y:S02]  /*4f30*/  UISETP.NE.AND UP5, UPT, UR42, 0x1, UPT ;  /* 0x000000012a00788c */ /* 0x000fe4000bfa5270 */
[----:B------:R-:W-:-:S02]  /*4f40*/  UPRMT UR38, UR10, 0x654, UR38 ;  /* 0x000006540a267896 */ /* 0x000fc40008000026 */
[----:B------:R-:W-:Y:S02]  /*4f50*/  USHF.R.U32.HI UR49, URZ, UR41, UR6 ;  /* 0x00000029ff317299 */ /* 0x000fe40008011606 */
[----:B------:R-:W-:Y:S02]  /*4f60*/  UPRMT UR47, UR10, 0x654, UR33 ;  /* 0x000006540a2f7896 */ /* 0x000fe40008000021 */
[----:B------:R-:W-:Y:S02]  /*4f70*/  UPRMT UR46, UR10, 0x654, UR25 ;  /* 0x000006540a2e7896 */ /* 0x000fe40008000019 */
[----:B------:R-:W-:Y:S02]  /*4f80*/  UPRMT UR39, UR10, 0x654, UR17 ;  /* 0x000006540a277896 */ /* 0x000fe40008000011 */
[----:B---3--:R-:W-:Y:S02]  /*4f90*/  USHF.R.U32.HI UR48, URZ, UR50, UR48 ;  /* 0x00000032ff307299 */ /* 0x008fe40008011630 */
[----:B------:R-:W-:Y:S01]  /*4fa0*/  UISETP.NE.AND UP2, UPT, UR4, 0x1, UPT ;  /* 0x000000010400788c */ /* 0x000fe2000bf45270 */
[----:B-1----:R-:W-:-:S10]  /*4fb0*/  UMOV UR29, URZ ;  /* 0x000000ff001d7c82 */ /* 0x002fd40008000000 */
.L_x_103:
[C---:B------:R-:W-:Y:S02]  /*4fc0*/  LEA R12, R14.reuse, UR21, 0x3 ;  /* 0x000000150e0c7c11 */ /* 0x040fe4000f8e18ff */
[----:B------:R-:W-:Y:S02]  /*4fd0*/  SHF.L.U32 R9, R13, 0x1f, RZ ;  /* 0x0000001f0d097819 */ /* 0x000fe400000006ff */
[----:B------:R-:W-:Y:S02]  /*4fe0*/  LEA R10, R14, UR21, 0x4 ;  /* 0x000000150e0a7c11 */ /* 0x000fe4000f8e20ff */
[----:B-1----:R-:W1:Y:S02]  /*4ff0*/  SYNCS.PHASECHK.TRANS64.TRYWAIT P0, [R12+URZ+0xe0], R9 ;  /* 0x0000e0090c0075a7 */ /* 0x002e6400080011ff */
[----:B-1----:R-:W-:Y:S05]  /*5000*/  @!P0 BRA `(.L_x_93) ;  /* 0x0000007c00dc8947 */ /* 0x002fea0003800000 */
.L_x_192:
[----:B-1----:R-:W1:Y:S01]  /*5010*/  LDS.128 R8, [R10+0x140] ;  /* 0x000140000a087984 */ /* 0x002e620000000c00 */
[----:B------:R-:W-:Y:S01]  /*5020*/  UISETP.GE.AND UP0, UPT, UR45, 0x1, UPT ;  /* 0x000000012d00788c */ /* 0x000fe2000bf06270 */
[----:B------:R-:W-:Y:S01]  /*5030*/  @!PT LDS RZ, [RZ] ;  /* 0x00000000fffff984 */ /* 0x000fe20000000800 */
[----:B------:R-:W-:Y:S01]  /*5040*/  @!PT LDS RZ, [RZ] ;  /* 0x00000000fffff984 */ /* 0x000fe20000000800 */
[----:B------:R-:W-:Y:S01]  /*5050*/  @!PT LDS RZ, [RZ] ;  /* 0x00000000fffff984 */ /* 0x000fe20000000800 */
[----:B------:R-:W-:Y:S01]  /*5060*/  @!PT LDS RZ, [RZ] ;  /* 0x00000000fffff984 */ /* 0x000fe20000000800 */
[----:B------:R2:W-:Y:S06]  /*5070*/  MEMBAR.ALL.CTA ;  /* 0x0000000000007992 */ /* 0x0005ec0000008000 */
[----:B--2---:R-:W2:Y:S01]  /*5080*/  FENCE.VIEW.ASYNC.S ;  /* 0x00000000000073c6 */ /* 0x004ea20000000000 */
[----:B-1----:R-:W-:Y:S11]  /*5090*/  LOP3.LUT P0, RZ, R10, 0x1, RZ, 0xc0, !PT ;  /* 0x000000010aff7812 */ /* 0x002ff6000780c0ff */
[----:B------:R-:W-:Y:S02]  /*50a0*/  @!UPT UIADD3 URZ, UPT, UPT, URZ, URZ, URZ ;  /* 0x000000fffffff290 */ /* 0x000fe4000fffe0ff */
[----:B--2---:R-:W-:Y:S01]  /*50b0*/  VOTEU.ANY UP1, P0 ;  /* 0x0000000000ff7886 */ /* 0x004fe20000020100 */
[----:B------:R-:W-:Y:S11]  /*50c0*/  PLOP3.LUT P0, PT, PT, PT, UP1, 0x80, 0x8 ;  /* 0x000000000008781c */ /* 0x000ff60003f0f018 */
[----:B------:R-:W-:Y:S02]  /*50d0*/  @!UPT UIADD3 URZ, UPT, UPT, URZ, URZ, URZ ;  /* 0x000000fffffff290 */ /* 0x000fe4000fffe0ff */
[----:B------:R-:W-:Y:S02]  /*50e0*/  @P0 SHF.R.U32.HI R0, RZ, 0x10, R9 ;  /* 0x00000010ff000819 */ /* 0x000fe40000011609 */
[----:B------:R-:W-:Y:S02]  /*50f0*/  @P0 MOV R6, R8 ;  /* 0x0000000800060202 */ /* 0x000fe40000000f00 */
[----:B------:R-:W-:Y:S01]  /*5100*/  @P0 R2UR UR4, R0 ;  /* 0x00000000000402ca */ /* 0x000fe200000e0000 */
[----:B------:R-:W-:Y:S01]  /*5110*/  VIADD R0, R12, 0xf0 ;  /* 0x000000f00c007836 */ /* 0x000fe20000000000 */
[----:B------:R-:W-:Y:S02]  /*5120*/  @P0 LOP3.LUT R8, R9, 0xffff, RZ, 0xc0, !PT ;  /* 0x0000ffff09080812 */ /* 0x000fe400078ec0ff */
[----:B------:R-:W-:Y:S02]  /*5130*/  @P0 R2UR UR6, R6 ;  /* 0x00000000060602ca */ /* 0x000fe400000e0000 */
[----:B------:R-:W-:Y:S02]  /*5140*/  PRMT R0, RZ, 0x654, R0 ;  /* 0x00000654ff007816 */ /* 0x000fe40000000000 */
[----:B------:R-:W-:Y:S02]  /*5150*/  @P0 R2UR UR5, R8 ;  /* 0x00000000080502ca */ /* 0x000fe400000e0000 */
[----:B------:R1:W-:Y:S03]  /*5160*/  SYNCS.ARRIVE.TRANS64.RED.A1T0 RZ, [R0+URZ], RZ ;  /* 0x000000ff00ff79a7 */ /* 0x0003e600081004ff */
[----:B------:R-:W-:Y:S04]  /*5170*/  @UP1 UMOV UR30, UR4 ;  /* 0x00000004001e1c82 */ /* 0x000fe80008000000 */
[----:B------:R-:W-:Y:S04]  /*5180*/  @UP1 UMOV UR14, UR6 ;  /* 0x00000006000e1c82 */ /* 0x000fe80008000000 */
[----:B------:R-:W-:Y:S01]  /*5190*/  @UP1 UMOV UR13, UR5 ;  /* 0x00000005000d1c82 */ /* 0x000fe20008000000 */
[----:B------:R-:W-:Y:S05]  /*51a0*/  BRA.U !UP0, `(.L_x_94) ;  /* 0x0000000108a47547 */ /* 0x000fea000b800000 */
[----:B------:R-:W-:Y:S02]  /*51b0*/  UIMAD.WIDE.U32 UR18, UR13, UR43, URZ ;  /* 0x0000002b0d1272a5 */ /* 0x000fe4000f8e00ff */
[----:B------:R-:W-:Y:S02]  /*51c0*/  UIMAD.WIDE.U32 UR26, UR14, UR40, URZ ;  /* 0x000000280e1a72a5 */ /* 0x000fe4000f8e00ff */
[----:B------:R-:W-:Y:S02]  /*51d0*/  USEL UR4, UR31, UR48, !UP5 ;  /* 0x000000301f047287 */ /* 0x000fe4000e800000 */
[----:B------:R-:W-:Y:S02]  /*51e0*/  USEL UR7, UR37, UR49, !UP6 ;  /* 0x0000003125077287 */ /* 0x000fe4000f000000 */
[----:B------:R-:W-:Y:S02]  /*51f0*/  UIMAD.WIDE.U32 UR8, UR4, UR22, URZ ;  /* 0x00000016040872a5 */ /* 0x000fe4000f8e00ff */
[----:B------:R-:W-:Y:S01]  /*5200*/  UIMAD.WIDE.U32 UR10, UR7, UR22, URZ ;  /* 0x00000016070a72a5 */ /* 0x000fe2000f8e00ff */
[----:B------:R-:W-:Y:S02]  /*5210*/  UMOV UR5, UR19 ;  /* 0x0000001300057c82 */ /* 0x000fe40008000000 */
[----:B------:R-:W-:Y:S03]  /*5220*/  USHF.R.U32.HI UR6, URZ, UR50, UR5 ;  /* 0x00000032ff067299 */ /* 0x000fe60008011605 */
[----:B------:R-:W-:Y:S01]  /*5230*/  UMOV UR5, UR27 ;  /* 0x0000001b00057c82 */ /* 0x000fe20008000000 */
[----:B------:R-:W-:Y:S02]  /*5240*/  USEL UR6, UR13, UR6, !UP5 ;  /* 0x000000060d067287 */ /* 0x000fe4000e800000 */
[----:B------:R-:W-:Y:S03]  /*5250*/  USHF.R.U32.HI UR12, URZ, UR41, UR5 ;  /* 0x00000029ff0c7299 */ /* 0x000fe60008011605 */
[----:B------:R-:W-:Y:S02]  /*5260*/  UMOV UR5, UR9 ;  /* 0x0000000900057c82 */ /* 0x000fe40008000000 */
[----:B------:R-:W-:Y:S03]  /*5270*/  @UP4 USHF.R.U32.HI UR4, URZ, UR23, UR5 ;  /* 0x00000017ff044299 */ /* 0x000fe60008011605 */
[----:B------:R-:W-:Y:S01]  /*5280*/  UMOV UR5, UR11 ;  /* 0x0000000b00057c82 */ /* 0x000fe20008000000 */
[----:B------:R-:W-:Y:S02]  /*5290*/  UIMAD UR4, UR45, UR4, URZ ;  /* 0x000000042d0472a4 */ /* 0x000fe4000f8e02ff */
[----:B------:R-:W-:Y:S02]  /*52a0*/  @UP4 USHF.R.U32.HI UR7, URZ, UR23, UR5 ;  /* 0x00000017ff074299 */ /* 0x000fe40008011605 */
[----:B------:R-:W-:Y:S02]  /*52b0*/  UIMAD.WIDE.U32 UR10, UR6, UR22, URZ ;  /* 0x00000016060a72a5 */ /* 0x000fe4000f8e00ff */
[----:B------:R-:W-:Y:S02]  /*52c0*/  USEL UR5, UR14, UR12, !UP6 ;  /* 0x0000000c0e057287 */ /* 0x000fe4000f000000 */
[----:B------:R-:W-:Y:S02]  /*52d0*/  UIMAD UR8, UR45, UR7, URZ ;  /* 0x000000072d0872a4 */ /* 0x000fe4000f8e02ff */
[----:B------:R-:W-:Y:S03]  /*52e0*/  UISETP.GE.AND UP0, UPT, UR6, UR4, UPT ;  /* 0x000000040600728c */ /* 0x000fe6000bf06270 */
[----:B------:R-:W-:Y:S01]  /*52f0*/  UMOV UR4, UR11 ;  /* 0x0000000b00047c82 */ /* 0x000fe20008000000 */
[----:B------:R-:W-:Y:S02]  /*5300*/  UISETP.GE.OR UP0, UPT, UR5, UR8, UP0 ;  /* 0x000000080500728c */ /* 0x000fe40008706670 */
[----:B------:R-:W-:Y:S02]  /*5310*/  USHF.R.U32.HI UR4, URZ, UR23, UR4 ;  /* 0x00000017ff047299 */ /* 0x000fe40008011604 */
[----:B------:R-:W-:Y:S02]  /*5320*/  UIMAD.WIDE.U32 UR8, UR5, UR22, URZ ;  /* 0x00000016050872a5 */ /* 0x000fe4000f8e00ff */
[----:B------:R-:W-:Y:S04]  /*5330*/  USEL UR10, UR6, UR4, !UP4 ;  /* 0x00000004060a7287 */ /* 0x000fe8000e000000 */
[----:B------:R-:W-:Y:S01]  /*5340*/  UIADD3 UR11, UPT, UPT, -UR10, URZ, URZ ;  /* 0x000000ff0a0b7290 */ /* 0x000fe2000fffe1ff */
[----:B------:R-:W-:Y:S02]  /*5350*/  @!UP0 UMOV UR4, UR9 ;  /* 0x0000000900048c82 */ /* 0x000fe40008000000 */
[----:B------:R-:W-:Y:S02]  /*5360*/  @!UP0 USHF.R.U32.HI UR4, URZ, UR23, UR4 ;  /* 0x00000017ff048299 */ /* 0x000fe40008011604 */
[----:B------:R-:W-:Y:S02]  /*5370*/  UIMAD UR8, UR45, UR11, UR6 ;  /* 0x0000000b2d0872a4 */ /* 0x000fe4000f8e0206 */
[----:B------:R-:W-:Y:S04]  /*5380*/  @!UP0 USEL UR4, UR5, UR4, !UP4 ;  /* 0x0000000405048287 */ /* 0x000fe8000e000000 */
[----:B------:R-:W-:Y:S02]  /*5390*/  @!UP0 UIMAD UR8, UR7, UR8, UR4 ;  /* 0x00000008070882a4 */ /* 0x000fe4000f8e0204 */
[----:B------:R-:W-:Y:S02]  /*53a0*/  @!UP0 UIADD3 UR9, UPT, UPT, UR10, -UR4, URZ ;  /* 0x800000040a098290 */ /* 0x000fe4000fffe0ff */
[----:B------:R-:W-:Y:S02]  /*53b0*/  UIADD3 UR4, UPT, UPT, -UR5, URZ, URZ ;  /* 0x000000ff05047290 */ /* 0x000fe4000fffe1ff */
[----:B------:R-:W-:Y:S02]  /*53c0*/  UIADD3 UR7, UPT, UPT, -UR6, URZ, URZ ;  /* 0x000000ff06077290 */ /* 0x000fe4000fffe1ff */
[----:B------:R-:W-:Y:S02]  /*53d0*/  @!UP0 UIMAD UR6, UR9, UR45, UR5 ;  /* 0x0000002d090682a4 */ /* 0x000fe4000f8e0205 */
[----:B------:R-:W-:Y:S02]  /*53e0*/  UIMAD UR14, UR15, UR4, UR14 ;  /* 0x000000040f0e72a4 */ /* 0x000fe4000f8e020e */
[----:B------:R-:W-:Y:S01]  /*53f0*/  UIMAD UR13, UR42, UR7, UR13 ;  /* 0x000000072a0d72a4 */ /* 0x000fe2000f8e020d */
[----:B------:R-:W-:Y:S02]  /*5400*/  @!UP0 UMOV UR5, UR8 ;  /* 0x0000000800058c82 */ /* 0x000fe40008000000 */
[----:B------:R-:W-:Y:S02]  /*5410*/  UIMAD UR14, UR5, UR15, UR14 ;  /* 0x0000000f050e72a4 */ /* 0x000fe4000f8e020e */
[----:B------:R-:W-:Y:S11]  /*5420*/  UIMAD UR13, UR6, UR42, UR13 ;  /* 0x0000002a060d72a4 */ /* 0x000ff6000f8e020d */
[----:B------:R-:W-:Y:S01]  /*5430*/  @!UPT UIADD3 URZ, UPT, UPT, URZ, URZ, URZ ;  /* 0x000000fffffff290 */ /* 0x000fe2000fffe0ff */
.L_x_94:
[----:B------:R-:W2:Y:S01]  /*5440*/  @!UP2 LDCU.128 UR8, c[0x0][0xf10] ;  /* 0x0001e200ff08a7ac */ /* 0x000ea20008000c00 */
[C---:B------:R-:W-:Y:S02]  /*5450*/  ISETP.NE.U32.AND P1, PT, R4.reuse, RZ, PT ;  /* 0x000000ff0400720c */ /* 0x040fe40003f25070 */
[----:B------:R-:W-:Y:S02]  /*5460*/  ISETP.NE.U32.AND P0, PT, R4, RZ, PT ;  /* 0x000000ff0400720c */ /* 0x000fe40003f05070 */
[C---:B------:R-:W-:Y:S02]  /*5470*/  ISETP.NE.AND.EX P1, PT, R5.reuse, RZ, PT, P1 ;  /* 0x000000ff0500720c */ /* 0x040fe40003f25310 */
[----:B------:R-:W-:Y:S01]  /*5480*/  ISETP.NE.AND.EX P0, PT, R5, RZ, PT, P0 ;  /* 0x000000ff0500720c */ /* 0x000fe20003f05300 */
[----:B------:R-:W3:Y:S01]  /*5490*/  @!UP2 LDCU UR5, c[0x0][0xf0c] ;  /* 0x0001e180ff05a7ac */ /* 0x000ee20008000800 */
[----:B------:R-:W-:Y:S01]  /*54a0*/  SHF.L.U32 R9, R15, 0x1f, RZ ;  /* 0x0000001f0f097819 */ /* 0x000fe200000006ff */
[----:B------:R-:W-:Y:S02]  /*54b0*/  USHF.L.U32 UR35, UR20, 0x7, URZ ;  /* 0x0000000714237899 */ /* 0x000fe400080006ff */
[----:B--2---:R-:W-:Y:S07]  /*54c0*/  UIMAD.WIDE.U32 UR6, UR14, UR8, URZ ;  /* 0x000000080e0672a5 */ /* 0x004fee000f8e00ff */
[----:B------:R-:W-:Y:S01]  /*54d0*/  @!UP2 UMOV UR4, UR7 ;  /* 0x000000070004ac82 */ /* 0x000fe20008000000 */
[----:B---3--:R-:W-:Y:S02]  /*54e0*/  @!UP2 UISETP.NE.AND UP0, UPT, UR5, 0x1, UPT ;  /* 0x000000010500a88c */ /* 0x008fe4000bf05270 */
[----:B------:R-:W-:Y:S02]  /*54f0*/  @!UP2 USHF.R.U32.HI UR4, URZ, UR9, UR4 ;  /* 0x00000009ff04a299 */ /* 0x000fe40008011604 */
[----:B------:R-:W-:Y:S02]  /*5500*/  UIMAD.WIDE.U32 UR6, UR13, UR11, URZ ;  /* 0x0000000b0d0672a5 */ /* 0x000fe4000f8e00ff */
[----:B------:R-:W-:Y:S02]  /*5510*/  @!UP2 USEL UR8, UR14, UR4, !UP0 ;  /* 0x000000040e08a287 */ /* 0x000fe4000c000000 */
[----:B------:R-:W-:Y:S03]  /*5520*/  @!UP2 UISETP.NE.AND UP0, UPT, UR10, 0x1, UPT ;  /* 0x000000010a00a88c */ /* 0x000fe6000bf05270 */
[----:B------:R-:W-:Y:S01]  /*5530*/  @!UP2 UMOV UR6, UR7 ;  /* 0x000000070006ac82 */ /* 0x000fe20008000000 */
[----:B------:R-:W-:Y:S01]  /*5540*/  USHF.L.U32 UR7, UR16, 0x8, URZ ;  /* 0x0000000810077899 */ /* 0x000fe200080006ff */
[----:B------:R-:W2:Y:S02]  /*5550*/  @!UP2 LDCU UR4, c[0x0][0xf20] ;  /* 0x0001e400ff04a7ac */ /* 0x000ea40008000800 */
[----:B--2---:R-:W-:Y:S04]  /*5560*/  @!UP2 USHF.R.U32.HI UR6, URZ, UR4, UR6 ;  /* 0x00000004ff06a299 */ /* 0x004fe80008011606 */
[----:B------:R-:W-:Y:S04]  /*5570*/  @!UP2 USEL UR6, UR13, UR6, !UP0 ;  /* 0x000000060d06a287 */ /* 0x000fe8000c000000 */
[----:B------:R-:W-:Y:S02]  /*5580*/  @!UP2 UIADD3 UR4, UPT, UPT, -UR8, UR6, URZ ;  /* 0x000000060804a290 */ /* 0x000fe4000fffe1ff */
[----:B------:R-:W-:Y:S02]  /*5590*/  @!UP2 UIADD3 UR6, UPT, UPT, UR8, -UR6, URZ ;  /* 0x800000060806a290 */ /* 0x000fe4000fffe0ff */
[----:B------:R-:W-:Y:S02]  /*55a0*/  @!UP2 UIMAD UR14, UR4, UR5, UR14 ;  /* 0x00000005040ea2a4 */ /* 0x000fe4000f8e020e */
[----:B------:R-:W-:Y:S01]  /*55b0*/  @!UP2 UIMAD UR13, UR6, UR10, UR13 ;  /* 0x0000000a060da2a4 */ /* 0x000fe2000f8e020d */
[----:B------:R-:W-:Y:S11]  /*55c0*/  BRA.U UP3, `(.L_x_95) ;  /* 0x0000000103107547 */ /* 0x000ff6000b800000 */
[----:B-1----:R-:W-:Y:S04]  /*55d0*/  MOV R0, UR52 ;  /* 0x0000003400007c02 */ /* 0x002fe80008000f00 */
[----:B------:R-:W-:Y:S04]  /*55e0*/  SHF.L.U32 R11, R0, 0x1f, RZ ;  /* 0x0000001f000b7819 */ /* 0x000fe800000006ff */
[----:B------:R-:W1:Y:S02]  /*55f0*/  SYNCS.PHASECHK.TRANS64.TRYWAIT P2, [UR21+0xd8], R11 ;  /* 0x0000d80bff0075a7 */ /* 0x000e640008041115 */
[----:B-1----:R-:W-:Y:S05]  /*5600*/  @!P2 BRA `(.L_x_96) ;  /* 0x000000780070a947 */ /* 0x002fea0003800000 */
.L_x_95:
[----:B------:R-:W-:Y:S05]  /*5610*/  @!P1 BRA `(.L_x_97) ;  /* 0x0000000000309947 */ /* 0x000fea0003800000 */
[----:B------:R-:W-:Y:S01]  /*5620*/  ISETP.NE.U32.AND P1, PT, R2, RZ, PT ;  /* 0x000000ff0200720c */ /* 0x000fe20003f25070 */
[----:B------:R-:W2:Y:S01]  /*5630*/  LDCU.64 UR4, c[0x0][0x358] ;  /* 0x00006b00ff0477ac */ /* 0x000ea20008000a00 */
[----:B------:R-:W-:Y:S02]  /*5640*/  IMAD.MOV.U32 R139, RZ, RZ, 0x1 ;  /* 0x00000001ff8b7424 */ /* 0x000fe400078e00ff */
[----:B------:R-:W-:Y:S11]  /*5650*/  ISETP.NE.AND.EX P1, PT, R3, RZ, PT, P1 ;  /* 0x000000ff0300720c */ /* 0x000ff60003f25310 */
[----:B------:R-:W-:Y:S02]  /*5660*/  @!UPT UIADD3 URZ, UPT, UPT, URZ, URZ, URZ ;  /* 0x000000fffffff290 */ /* 0x000fe4000fffe0ff */
[----:B-1----:R-:W1:Y:S01]  /*5670*/  @P1 LDC.64 R10, c[0x0][0xc88] ;  /* 0x00032200ff0a1b82 */ /* 0x002e620000000a00 */
[----:B------:R-:W-:Y:S04]  /*5680*/  @P1 IMAD R0, R4, UR44, RZ ;  /* 0x0000002c04001c24 */ /* 0x000fe8000f8e02ff */
[----:B-1----:R-:W-:Y:S04]  /*5690*/  @P1 IMAD.WIDE R10, R0, 0x4, R10 ;  /* 0x00000004000a1825 */ /* 0x002fe800078e020a */
[----:B------:R-:W-:Y:S01]  /*56a0*/  HFMA2 R0, -RZ, RZ, 0, 5.9604644775390625e-08 ;  /* 0x00000001ff007431 */ /* 0x000fe200000001ff */
[----:B--2--5:R2:W5:Y:S04]  /*56b0*/  @P1 LDG.E R71, desc[UR4][R10.64] ;  /* 0x000000040a471981 */ /* 0x024568000c1e1900 */
[----:B------:R-:W-:Y:S01]  /*56c0*/  @!P1 PRMT R139, R0, 0x7610, R139 ;  /* 0x00007610008b9816 */ /* 0x000fe2000000008b */
[----:B--2---:R-:W3:Y:S06]  /*56d0*/  @!P1 LDC R71, c[0x0][0xc80] ;  /* 0x00032000ff479b82 */ /* 0x004eec0000000800 */
.L_x_97:
[----:B---3-5:R-:W-:Y:S01]  /*56e0*/  @!P0 FSETP.EQ.AND P1, PT, R71, RZ, PT ;  /* 0x000000ff4700820b */ /* 0x028fe20003f22000 */
[----:B------:R-:W-:Y:S01]  /*56f0*/  @!UPT UIADD3 URZ, UPT, UPT, URZ, URZ, URZ ;  /* 0x000000fffffff290 */ /* 0x000fe2000fffe0ff */
[----:B------:R-:W-:Y:S11]  /*5700*/  @!P0 BRA `(.L_x_98) ;  /* 0x0000000000188947 */ /* 0x000ff60003800000 */
[----:B------:R-:W-:Y:S02]  /*5710*/  LOP3.LUT P0, RZ, R139, 0xff, RZ, 0xc0, !PT ;  /* 0x000000ff8bff7812 */ /* 0x000fe4000780c0ff */
[----:B------:R-:W-:Y:S04]  /*5720*/  ISETP.NE.U32.AND P1, PT, R2, RZ, PT ;  /* 0x000000ff0200720c */ /* 0x000fe80003f25070 */
[----:B------:R-:W-:Y:S04]  /*5730*/  ISETP.NE.AND.EX P1, PT, R3, RZ, PT, P1 ;  /* 0x000000ff0300720c */ /* 0x000fe80003f25310 */
[----:B------:R-:W-:Y:S03]  /*5740*/  PLOP3.LUT P1, PT, P1, PT, PT, 0x8, 0x80 ;  /* 0x000000000080781c */ /* 0x000fe60000f2e170 */
[----:B------:R-:W-:Y:S11]  /*5750*/  @P0 FSETP.EQ.AND P1, PT, R71, RZ, PT ;  /* 0x000000ff4700020b */ /* 0x000ff60003f22000 */
[----:B------:R-:W-:Y:S02]  /*5760*/  @!UPT UIADD3 URZ, UPT, UPT, URZ, URZ, URZ ;  /* 0x000000fffffff290 */ /* 0x000fe4000fffe0ff */
.L_x_98:
[----:B------:R-:W2:Y:S01]  /*5770*/  SYNCS.PHASECHK.TRANS64.TRYWAIT P2, [UR21+0xb0], R9 ;  /* 0x0000b009ff0075a7 */ /* 0x000ea20008041115 */
[----:B------:R-:W-:Y:S01]  /*5780*/  ELECT P0, URZ, PT ;  /* 0x0000000000ff782f */ /* 0x000fe20003800000 */
[----:B------:R-:W-:Y:S03]  /*5790*/  ULOP3.LUT UR4, UR29, 0x1, URZ, 0xc0, !UPT ;  /* 0x000000011d047892 */ /* 0x000fe6000f8ec0ff */
[----:B------:R-:W-:Y:S11]  /*57a0*/  PLOP3.LUT P1, PT, P1, P0, PT, 0xf2, 0x2f ;  /* 0x00000000002f781c */ /* 0x000ff60000f21e72 */
[----:B------:R-:W-:Y:S02]  /*57b0*/  @!UPT UIADD3 URZ, UPT, UPT, URZ, URZ, URZ ;  /* 0x000000fffffff290 */ /* 0x000fe4000fffe0ff */
[----:B------:R-:W-:Y:S05]  /*57c0*/  @!P1 IADD3 R8, P0, PT, R16, 0x980, RZ ;  /* 0x0000098010089810 */ /* 0x000fea0007f1e0ff */
[----:B------:R-:W-:Y:S01]  /*57d0*/  @!P1 IMAD.X R6, RZ, RZ, R17, P0 ;  /* 0x000000ffff069224 */ /* 0x000fe200000e0611 */
[----:B--2---:R-:W-:Y:S07]  /*57e0*/  @!P2 BRA `(.L_x_99) ;  /* 0x000000780010a947 */ /* 0x004fee0003800000 */
.L_x_195:
[----:B------:R-:W-:Y:S01]  /*57f0*/  @!P1 R2UR UR6, R8 ;  /* 0x00000000080692ca */ /* 0x000fe200000e0000 */
[----:B------:R-:W-:Y:S01]  /*5800*/  VOTEU.ALL UP0, P1 ;  /* 0x0000000000ff7886 */ /* 0x000fe20000800000 */
[----:B------:R-:W-:Y:S01]  /*5810*/  @!P1 R2UR UR5, R6 ;  /* 0x00000000060592ca */ /* 0x000fe200000e0000 */
[----:B------:R-:W-:Y:S01]  /*5820*/  UMOV UR10, 0x0 ;  /* 0x00000000000a7882 */ /* 0x000fe20000000000 */
[----:B------:R-:W-:Y:S01]  /*5830*/  ISETP.NE.AND P0, PT, RZ, UR4, !P1 ;  /* 0x00000004ff007c0c */ /* 0x000fe2000cf05270 */
[----:B------:R-:W-:Y:S01]  /*5840*/  UMOV UR11, 0x10000000 ;  /* 0x10000000000b7882 */ /* 0x000fe20000000000 */
[----:B------:R-:W-:Y:S02]  /*5850*/  @!UP0 UIADD3 UR8, UPT, UPT, UR7, 0xc0, URZ ;  /* 0x000000c007088890 */ /* 0x000fe4000fffe0ff */
[----:B------:R-:W-:Y:S01]  /*5860*/  @!UP0 UIADD3 UR32, UPT, UPT, UR21, 0x400, URZ ;  /* 0x0000040015208890 */ /* 0x000fe2000fffe0ff */
[----:B------:R-:W-:Y:S01]  /*5870*/  VOTEU.ALL UP0, P1 ;  /* 0x0000000000ff7886 */ /* 0x000fe20000800000 */
[----:B------:R-:W-:Y:S02]  /*5880*/  UMOV UR36, UR44 ;  /* 0x0000002c00247c82 */ /* 0x000fe40008000000 */
[----:B-1----:R-:W-:Y:S02]  /*5890*/  @!P1 IMAD.U32 R0, RZ, RZ, UR8 ;  /* 0x00000008ff009e24 */ /* 0x002fe4000f8e00ff */
[----:B------:R-:W-:Y:S02]  /*58a0*/  IMAD.U32 R10, RZ, RZ, UR6 ;  /* 0x00000006ff0a7e24 */ /* 0x000fe4000f8e00ff */
[----:B------:R-:W-:Y:S02]  /*58b0*/  IMAD.U32 R11, RZ, RZ, UR5 ;  /* 0x00000005ff0b7e24 */ /* 0x000fe4000f8e00ff */
[----:B------:R-:W-:Y:S01]  /*58c0*/  @P0 IMAD R0, RZ, RZ, UR7 ;  /* 0x00000007ff000e24 */ /* 0x000fe2000f8e02ff */
[----:B------:R-:W-:Y:S02]  /*58d0*/  @!P1 R2UR UR8, R10 ;  /* 0x000000000a0892ca */ /* 0x000fe400000e0000 */
[----:B------:R-:W-:Y:S02]  /*58e0*/  @!P1 R2UR UR9, R11 ;  /* 0x000000000b0992ca */ /* 0x000fe400000e0000 */
[----:B------:R-:W-:Y:S11]  /*58f0*/  PLOP3.LUT P0, PT, P1, PT, PT, 0x8, 0x80 ;  /* 0x000000000080781c */ /* 0x000ff60000f0e170 */
[----:B------:R-:W-:Y:S02]  /*5900*/  @!UPT UIADD3 URZ, UPT, UPT, URZ, URZ, URZ ;  /* 0x000000fffffff290 */ /* 0x000fe4000fffe0ff */
[----:B------:R-:W-:Y:S01]  /*5910*/  @P0 R2UR.BROADCAST UR34, R0 ;  /* 0x00000000002202ca */ /* 0x000fe200008e0000 */
[----:B------:R-:W-:Y:S01]  /*5920*/  @!P1 IMAD.MOV.U32 R0, RZ, RZ, 0x4000 ;  /* 0x00004000ff009424 */ /* 0x000fe200078e00ff */
[----:B------:R-:W-:Y:S05]  /*5930*/  @!P1 IADD3 R8, P0, PT, R16, 0x980, RZ ;  /* 0x0000098010089810 */ /* 0x000fea0007f1e0ff */
[----:B------:R-:W-:Y:S06]  /*5940*/  @!P1 IMAD.X R6, RZ, RZ, R17, P0 ;  /* 0x000000ffff069224 */ /* 0x000fec00000e0611 */
[----:B------:R1:W-:Y:S01]  /*5950*/  @!UP0 UTMALDG.3D [UR32], [UR8], desc[UR10] ;  /* 0x00000a20080085b4 */ /* 0x0003e20008011000 */
[----:B------:R1:W-:Y:S01]  /*5960*/  @!P1 SYNCS.ARRIVE.TRANS64.RED.A0TR RZ, [UR21+0x90], R0 ;  /* 0x00009000ffff99a7 */ /* 0x0003e20008300415 */
[----:B------:R-:W-:Y:S01]  /*5970*/  SYNCS.ARRIVE.TRANS64.RED.A1T0 RZ, [UR47], RZ ;  /* 0x000000ffffff79a7 */ /* 0x000fe2000810042f */
[----:B------:R-:W2:Y:S02]  /*5980*/  SYNCS.PHASECHK.TRANS64.TRYWAIT P2, [UR21+0xb8], R9 ;  /* 0x0000b809ff0075a7 */ /* 0x000ea40008041115 */
[----:B-12---:R-:W-:Y:S05]  /*5990*/  @!P2 BRA `(.L_x_100) ;  /* 0x0000007400bca947 */ /* 0x006fea0003800000 */
.L_x_197:
[----:B------:R-:W-:Y:S01]  /*59a0*/  @!P1 R2UR UR6, R8 ;  /* 0x00000000080692ca */ /* 0x000fe200000e0000 */
[----:B------:R-:W-:Y:S01]  /*59b0*/  VOTEU.ALL UP0, P1 ;  /* 0x0000000000ff7886 */ /* 0x000fe20000800000 */
[----:B------:R-:W-:Y:S01]  /*59c0*/  @!P1 R2UR UR5, R6 ;  /* 0x00000000060592ca */ /* 0x000fe200000e0000 */
[----:B-1----:R-:W-:Y:S01]  /*59d0*/  @!P1 IMAD.MOV.U32 R0, RZ, RZ, 0x4000 ;  /* 0x00004000ff009424 */ /* 0x002fe200078e00ff */
[----:B------:R-:W-:Y:S01]  /*59e0*/  UMOV UR10, 0x0 ;  /* 0x00000000000a7882 */ /* 0x000fe20000000000 */
[----:B------:R-:W-:Y:S01]  /*59f0*/  UMOV UR11, 0x10000000 ;  /* 0x10000000000b7882 */ /* 0x000fe20000000000 */
[----:B------:R-:W-:Y:S01]  /*5a00*/  @!UP0 UIADD3 UR24, UPT, UPT, UR21, 0x4400, URZ ;  /* 0x0000440015188890 */ /* 0x000fe2000fffe0ff */
[----:B------:R-:W-:Y:S01]  /*5a10*/  @!P1 IADD3 R8, P0, PT, R16, 0x980, RZ ;  /* 0x0000098010089810 */ /* 0x000fe20007f1e0ff */
[----:B------:R-:W-:Y:S01]  /*5a20*/  UMOV UR27, UR35 ;  /* 0x00000023001b7c82 */ /* 0x000fe20008000000 */
[----:B------:R-:W-:Y:S03]  /*5a30*/  UMOV UR28, UR44 ;  /* 0x0000002c001c7c82 */ /* 0x000fe60008000000 */
[----:B------:R-:W-:Y:S02]  /*5a40*/  @!P1 IMAD.X R6, RZ, RZ, R17, P0 ;  /* 0x000000ffff069224 */ /* 0x000fe400000e0611 */
[----:B------:R-:W-:Y:S02]  /*5a50*/  IMAD.U32 R10, RZ, RZ, UR6 ;  /* 0x00000006ff0a7e24 */ /* 0x000fe4000f8e00ff */
[----:B------:R-:W-:Y:S01]  /*5a60*/  IMAD.U32 R11, RZ, RZ, UR5 ;  /* 0x00000005ff0b7e24 */ /* 0x000fe2000f8e00ff */
[----:B------:R-:W-:Y:S02]  /*5a70*/  @!UP0 UIMAD UR5, UR4, -0x40, UR7 ;  /* 0xffffffc0040588a4 */ /* 0x000fe4000f8e0207 */
[----:B------:R-:W-:Y:S02]  /*5a80*/  @!P1 R2UR UR8, R10 ;  /* 0x000000000a0892ca */ /* 0x000fe400000e0000 */
[----:B------:R-:W-:Y:S01]  /*5a90*/  @!P1 R2UR UR9, R11 ;  /* 0x000000000b0992ca */ /* 0x000fe200000e0000 */
[----:B------:R-:W-:Y:S01]  /*5aa0*/  @!UP0 UIADD3 UR26, UPT, UPT, UR5, 0x80, URZ ;  /* 0x00000080051a8890 */ /* 0x000fe2000fffe0ff */
[----:B------:R-:W-:Y:S11]  /*5ab0*/  VOTEU.ALL UP0, P1 ;  /* 0x0000000000ff7886 */ /* 0x000ff60000800000 */
[----:B------:R1:W-:Y:S01]  /*5ac0*/  @!UP0 UTMALDG.3D [UR24], [UR8], desc[UR10] ;  /* 0x00000a18080085b4 */ /* 0x0003e20008011000 */
[----:B------:R1:W-:Y:S01]  /*5ad0*/  @!P1 SYNCS.ARRIVE.TRANS64.RED.A0TR RZ, [UR21+0x98], R0 ;  /* 0x00009800ffff99a7 */ /* 0x0003e20008300415 */
[----:B------:R-:W-:Y:S01]  /*5ae0*/  SYNCS.ARRIVE.TRANS64.RED.A1T0 RZ, [UR46], RZ ;  /* 0x000000ffffff79a7 */ /* 0x000fe2000810042e */
[----:B------:R-:W2:Y:S02]  /*5af0*/  SYNCS.PHASECHK.TRANS64.TRYWAIT P2, [UR21+0xc0], R9 ;  /* 0x0000c009ff0075a7 */ /* 0x000ea40008041115 */
[----:B-12---:R-:W-:Y:S05]  /*5b00*/  @!P2 BRA `(.L_x_101) ;  /* 0x000000740078a947 */ /* 0x006fea0003800000 */
.L_x_199:
        /* <DEDUP_REMOVED lines=13> */
[----:B------:R-:W-:Y:S02]  /*5be0*/  @!UP0 ULEA UR5, UR4, UR7, 0x6 ;  /* 0x0000000704058291 */ /* 0x000fe4000f8e30ff */
        /* <DEDUP_REMOVED lines=9> */
.L_x_201:
[----:B------:R-:W-:Y:S01]  /*5c80*/  @!P1 R2UR UR6, R8 ;  /* 0x00000000080692ca */ /* 0x000fe200000e0000 */
[----:B------:R-:W-:Y:S01]  /*5c90*/  UMOV UR18, 0x0 ;  /* 0x0000000000127882 */ /* 0x000fe20000000000 */
[----:B------:R-:W-:Y:S01]  /*5ca0*/  @!P1 R2UR UR5, R6 ;  /* 0x00000000060592ca */ /* 0x000fe200000e0000 */
[----:B------:R-:W-:Y:S01]  /*5cb0*/  VOTEU.ALL UP0, P1 ;  /* 0x0000000000ff7886 */ /* 0x000fe20000800000 */
[----:B------:R-:W-:Y:S01]  /*5cc0*/  ISETP.NE.OR P0, PT, RZ, UR4, P1 ;  /* 0x00000004ff007c0c */ /* 0x000fe20008f05670 */
[----:B------:R-:W-:Y:S01]  /*5cd0*/  UMOV UR19, 0x10000000 ;  /* 0x1000000000137882 */ /* 0x000fe20000000000 */
[----:B------:R-:W-:Y:S01]  /*5ce0*/  UMOV UR11, UR35 ;  /* 0x00000023000b7c82 */ /* 0x000fe20008000000 */
[----:B------:R-:W-:Y:S01]  /*5cf0*/  UMOV UR12, UR44 ;  /* 0x0000002c000c7c82 */ /* 0x000fe20008000000 */
[----:B------:R-:W-:Y:S01]  /*5d00*/  @!UP0 UIADD3 UR4, UPT, UPT, UR7, 0xc0, URZ ;  /* 0x000000c007048890 */ /* 0x000fe2000fffe0ff */
[----:B------:R-:W-:Y:S01]  /*5d10*/  VIADD R14, R14, 0x1 ;  /* 0x000000010e0e7836 */ /* 0x000fe20000000000 */
[----:B------:R-:W-:Y:S01]  /*5d20*/  @!UP0 UIADD3 UR8, UPT, UPT, UR21, 0xc400, URZ ;  /* 0x0000c40015088890 */ /* 0x000fe2000fffe0ff */
[----:B------:R-:W-:Y:S01]  /*5d30*/  R2UR UR16, R141 ;  /* 0x000000008d1072ca */ /* 0x000fe200000e0000 */
[----:B------:R-:W-:Y:S01]  /*5d40*/  @!UP0 UIADD3 UR9, UPT, UPT, UR21, 0xa8, URZ ;  /* 0x000000a815098890 */ /* 0x000fe2000fffe0ff */
[----:B------:R-:W-:Y:S01]  /*5d50*/  IMAD.U32 R8, RZ, RZ, UR6 ;  /* 0x00000006ff087e24 */ /* 0x000fe2000f8e00ff */
[----:B------:R-:W-:Y:S01]  /*5d60*/  VOTEU.ALL UP0, P1 ;  /* 0x0000000000ff7886 */ /* 0x000fe20000800000 */
[----:B-1----:R-:W-:Y:S01]  /*5d70*/  @!P1 IMAD.U32 R0, RZ, RZ, UR4 ;  /* 0x00000004ff009e24 */ /* 0x002fe2000f8e00ff */
[----:B------:R-:W-:Y:S01]  /*5d80*/  R2UR UR20, R142 ;  /* 0x000000008e1472ca */ /* 0x000fe200000e0000 */
[----:B------:R-:W-:Y:S01]  /*5d90*/  IMAD.U32 R9, RZ, RZ, UR5 ;  /* 0x00000005ff097e24 */ /* 0x000fe2000f8e00ff */
[----:B------:R-:W-:Y:S01]  /*5da0*/  @!P1 R2UR UR4, R8 ;  /* 0x00000000080492ca */ /* 0x000fe200000e0000 */
[----:B------:R-:W-:Y:S01]  /*5db0*/  @!P0 IMAD R0, RZ, RZ, UR7 ;  /* 0x00000007ff008e24 */ /* 0x000fe2000f8e02ff */
[----:B------:R-:W-:Y:S01]  /*5dc0*/  PLOP3.LUT P0, PT, P1, PT, PT, 0x8, 0x80 ;  /* 0x000000000080781c */ /* 0x000fe20000f0e170 */
[----:B------:R-:W-:Y:S01]  /*5dd0*/  UIADD3 UR29, UPT, UPT, UR29, 0x1, URZ ;  /* 0x000000011d1d7890 */ /* 0x000fe2000fffe0ff */
[----:B------:R-:W-:Y:S01]  /*5de0*/  @!P1 R2UR UR5, R9 ;  /* 0x00000000090592ca */ /* 0x000fe200000e0000 */
[----:B------:R-:W-:Y:S10]  /*5df0*/  UPLOP3.LUT UP3, UPT, UPT, UPT, UPT, 0x80, 0x8 ;  /* 0x000000000008789c */ /* 0x000ff40003f6f070 */
[----:B------:R-:W-:Y:S01]  /*5e00*/  @P0 R2UR.BROADCAST UR10, R0 ;  /* 0x00000000000a02ca */ /* 0x000fe200008e0000 */
[----:B------:R-:W-:Y:S01]  /*5e10*/  UIADD3 UR16, UPT, UPT, UR13, UR16, URZ ;  /* 0x000000100d107290 */ /* 0x000fe2000fffe0ff */
[C---:B------:R-:W-:Y:S01]  /*5e20*/  ISETP.NE.AND P0, PT, R14.reuse, 0x2, PT ;  /* 0x000000020e00780c */ /* 0x040fe20003f05270 */
[----:B------:R-:W-:Y:S01]  /*5e30*/  UMOV UR44, UR30 ;  /* 0x0000001e002c7c82 */ /* 0x000fe20008000000 */
[----:B------:R-:W-:Y:S01]  /*5e40*/  LOP3.LUT R15, R15, 0x1, RZ, 0x3c, !PT ;  /* 0x000000010f0f7812 */ /* 0x000fe200078e3cff */
[----:B------:R-:W-:Y:S01]  /*5e50*/  UIADD3 UR20, UPT, UPT, UR14, UR20, URZ ;  /* 0x000000140e147290 */ /* 0x000fe2000fffe0ff */
[----:B------:R-:W-:Y:S02]  /*5e60*/  SEL R0, RZ, 0x1, P0 ;  /* 0x00000001ff007807 */ /* 0x000fe40000000000 */
[----:B------:R-:W-:Y:S02]  /*5e70*/  SEL R14, R14, RZ, P0 ;  /* 0x000000ff0e0e7207 */ /* 0x000fe40000000000 */
[----:B------:R-:W-:Y:S03]  /*5e80*/  LOP3.LUT R13, R13, R0, RZ, 0x3c, !PT ;  /* 0x000000000d0d7212 */ /* 0x000fe600078e3cff */
[----:B------:R1:W-:Y:S01]  /*5e90*/  @!UP0 UTMALDG.3D [UR8], [UR4], desc[UR18] ;  /* 0x00001208040085b4 */ /* 0x0003e20008011000 */
[----:B------:R1:W-:Y:S01]  /*5ea0*/  @!P1 SYNCS.ARRIVE.TRANS64.RED.A0TR RZ, [UR21+0xa8], R7 ;  /* 0x0000a807ffff99a7 */ /* 0x0003e20008300415 */
[----:B------:R-:W-:Y:S01]  /*5eb0*/  SYNCS.ARRIVE.TRANS64.RED.A1T0 RZ, [UR38], RZ ;  /* 0x000000ffffff79a7 */ /* 0x000fe20008100426 */
[----:B------:R-:W-:Y:S05]  /*5ec0*/  BRA.U UP1, `(.L_x_103) ;  /* 0xfffffff1013c7547 */ /* 0x000fea000b83ffff */
[----:B------:R-:W-:-:S04]  /*5ed0*/  SHF.L.U32 R3, R15, 0x1f, RZ ;  /* 0x0000001f0f037819 */ /* 0x000fc800000006ff */
[----:B------:R-:W2:Y:S02]  /*5ee0*/  SYNCS.PHASECHK.TRANS64.TRYWAIT P0, [UR21+0xb0], R3 ;  /* 0x0000b003ff0075a7 */ /* 0x000ea40008001115 */
[----:B--2---:R-:W-:Y:S05]  /*5ef0*/  @!P0 BRA `(.L_x_104) ;  /* 0x0000007000ac8947 */ /* 0x004fea0003800000 */
.L_x_203:
[----:B------:R-:W3:Y:S02]  /*5f00*/  SYNCS.PHASECHK.TRANS64.TRYWAIT P0, [UR21+0xb8], R3 ;  /* 0x0000b803ff0075a7 */ /* 0x000ee40008001115 */
[----:B---3--:R-:W-:Y:S05]  /*5f10*/  @!P0 BRA `(.L_x_105) ;  /* 0x0000007000bc8947 */ /* 0x008fea0003800000 */
.L_x_205:
[----:B------:R-:W3:Y:S02]  /*5f20*/  SYNCS.PHASECHK.TRANS64.TRYWAIT P0, [UR21+0xc0], R3 ;  /* 0x0000c003ff0075a7 */ /* 0x000ee40008001115 */
[----:B---3--:R-:W-:Y:S05]  /*5f30*/  @!P0 BRA `(.L_x_106) ;  /* 0x0000007000cc8947 */ /* 0x008fea0003800000 */
.L_x_207:
[----:B--2---:R-:W-:-:S07]  /*5f40*/  MOV R0, UR21 ;  /* 0x0000001500007c02 */ /* 0x004fce0008000f00 */
.L_x_107:
[----:B--2---:R-:W-:-:S04]  /*5f50*/  SHF.L.U32 R3, R15, 0x1f, RZ ;  /* 0x0000001f0f037819 */ /* 0x004fc800000006ff */
[----:B------:R2:W3:Y:S03]  /*5f60*/  SYNCS.PHASECHK.TRANS64.TRYWAIT P0, [R0+URZ+0xc8], R3 ;  /* 0x0000c803000075a7 */ /* 0x0004e600080011ff */
[----:B---3--:R-:W-:Y:S05]  /*5f70*/  @!P0 NANOSLEEP.SYNCS 0x989680 ;  /* 0x009896800000895d */ /* 0x008fea0003900000 */
[----:B------:R-:W3:Y:S02]  /*5f80*/  @!P0 SYNCS.PHASECHK.TRANS64 P0, [R0+URZ+0xc8], R3 ;  /* 0x0000c803000085a7 */ /* 0x000ee400080010ff */
[----:B-1-3--:R-:W-:Y:S05]  /*5f90*/  @P0 EXIT ;  /* 0x000000000000094d */ /* 0x00afea0003800000 */
[----:B------:R-:W-:Y:S05]  /*5fa0*/  BRA `(.L_x_107) ;  /* 0xfffffffc00e87947 */ /* 0x000fea000383ffff */
.L_x_92:
[----:B------:R-:W-:-:S06]  /*5fb0*/  UISETP.GE.AND UP0, UPT, UR17, 0x4, UPT ;  /* 0x000000041100788c */ /* 0x000fcc000bf06270 */
[----:B------:R-:W-:-:S13]  /*5fc0*/  PLOP3.LUT P0, PT, PT, PT, UP0, 0x80, 0x8 ;  /* 0x000000000008781c */ /* 0x000fda0003f0f008 */
[----:B------:R-:W-:Y:S05]  /*5fd0*/  @!P0 EXIT ;  /* 0x000000000000894d */ /* 0x000fea0003800000 */
[----:B------:R-:W1:Y:S08]  /*5fe0*/  S2UR UR4, SR_CgaCtaId ;  /* 0x00000000000479c3 */ /* 0x000e700000008800 */
[----:B------:R-:W-:Y:S01]  /*5ff0*/  BAR.SYNC.DEFER_BLOCKING 0x6, 0xa0 ;  /* 0x0182800000007b1d */ /* 0x000fe20000010000 */
[C---:B------:R-:W-:Y:S01]  /*6000*/  IMAD.SHL.U32 R0, R152.reuse, 0x40, RZ ;  /* 0x0000004098007824 */ /* 0x040fe200078e00ff */
[C---:B------:R-:W-:Y:S01]  /*6010*/  LOP3.LUT R138, R152.reuse, 0x1, RZ, 0xc0, !PT ;  /* 0x00000001988a7812 */ /* 0x040fe200078ec0ff */
[----:B------:R-:W-:-:S02]  /*6020*/  IMAD.SHL.U32 R133, R152, 0x8, RZ ;  /* 0x0000000898857824 */ /* 0x000fc400078e00ff */
[----:B------:R-:W-:Y:S02]  /*6030*/  HFMA2 R151, -RZ, RZ, 0, 1.1920928955078125e-07 ;  /* 0x00000002ff977431 */ /* 0x000fe400000001ff */
[----:B------:R-:W-:Y:S01]  /*6040*/  IMAD.U32 R2, R152, 0x10000, RZ ;  /* 0x0001000098027824 */ /* 0x000fe200078e00ff */
[----:B------:R-:W-:Y:S01]  /*6050*/  UMOV UR46, 0x400 ;  /* 0x00000400002e7882 */ /* 0x000fe20000000000 */
[----:B------:R-:W2:Y:S01]  /*6060*/  LDC.64 R136, c[0x0][0xcb0] ;  /* 0x00032c00ff887b82 */ /* 0x000ea20000000a00 */
[----:B------:R-:W-:Y:S01]  /*6070*/  LOP3.LUT R4, R0, 0x1c0, RZ, 0xc0, !PT ;  /* 0x000001c000047812 */ /* 0x000fe200078ec0ff */
[----:B------:R-:W-:Y:S01]  /*6080*/  IMAD.MOV.U32 R150, RZ, RZ, 0x4 ;  /* 0x00000004ff967424 */ /* 0x000fe200078e00ff */
[----:B------:R-:W-:Y:S01]  /*6090*/  ISETP.NE.U32.AND P0, PT, R138, 0x1, PT ;  /* 0x000000018a00780c */ /* 0x000fe20003f05070 */
[----:B------:R-:W-:Y:S01]  /*60a0*/  IMAD.MOV.U32 R149, RZ, RZ, 0x1 ;  /* 0x00000001ff957424 */ /* 0x000fe200078e00ff */
[----:B------:R-:W-:Y:S01]  /*60b0*/  LOP3.LUT R133, R4, 0x38, R133, 0xf8, !PT ;  /* 0x0000003804857812 */ /* 0x000fe200078ef885 */
[----:B------:R-:W-:Y:S01]  /*60c0*/  IMAD.MOV.U32 R146, RZ, RZ, RZ ;  /* 0x000000ffff927224 */ /* 0x000fe200078e00ff */
[----:B------:R-:W-:Y:S01]  /*60d0*/  LOP3.LUT R2, R2, 0x600000, RZ, 0xc0, !PT ;  /* 0x0060000002027812 */ /* 0x000fe200078ec0ff */
[----:B------:R-:W3:Y:S01]  /*60e0*/  LDC.64 R134, c[0x0][0xca8] ;  /* 0x00032a00ff867b82 */ /* 0x000ee20000000a00 */
[----:B------:R-:W-:Y:S01]  /*60f0*/  R2P PR, R152, 0x6 ;  /* 0x0000000698007804 */ /* 0x000fe20000000000 */
[----:B------:R-:W4:Y:S01]  /*6100*/  LDCU UR62, c[0x0][0x370] ;  /* 0x00006e00ff3e77ac */ /* 0x000f220008000800 */
[----:B------:R-:W-:-:S02]  /*6110*/  LOP3.LUT R133, R133, 0x1e00, R0, 0xf8, !PT ;  /* 0x00001e0085857812 */ /* 0x000fc400078ef800 */
[----:B------:R-:W-:Y:S01]  /*6120*/  P2R R0, PR, RZ, 0x1 ;  /* 0x00000001ff007803 */ /* 0x000fe20000000000 */
[----:B------:R-:W-:Y:S01]  /*6130*/  UMOV UR38, URZ ;  /* 0x000000ff00267c82 */ /* 0x000fe20008000000 */
[----:B------:R-:W-:Y:S01]  /*6140*/  LOP3.LUT R152, R152, 0x60, RZ, 0xc0, !PT ;  /* 0x0000006098987812 */ /* 0x000fe200078ec0ff */
[----:B-1----:R-:W-:Y:S01]  /*6150*/  ULEA UR46, UR4, UR46, 0x18 ;  /* 0x0000002e042e7291 */ /* 0x002fe2000f8ec0ff */
[----:B------:R-:W-:Y:S01]  /*6160*/  MOV R148, RZ ;  /* 0x000000ff00947202 */ /* 0x000fe20000000f00 */
[----:B------:R-:W1:Y:S01]  /*6170*/  LDCU.64 UR4, c[0x0][0xc90] ;  /* 0x00019200ff0477ac */ /* 0x000e620008000a00 */
[----:B------:R-:W-:Y:S02]  /*6180*/  SEL R151, R151, 0xfffffffe, !P1 ;  /* 0xfffffffe97977807 */ /* 0x000fe40004800000 */
[----:B------:R-:W-:Y:S01]  /*6190*/  SEL R150, R150, 0xfffffffc, !P2 ;  /* 0xfffffffc96967807 */ /* 0x000fe20005000000 */
[----:B------:R-:W2:Y:S03]  /*61a0*/  LDCU UR41, c[0x0][0xf0c] ;  /* 0x0001e180ff2977ac */ /* 0x000ea60008000800 */
[----:B------:R-:W4:Y:S01]  /*61b0*/  LDS R3, [UR46+0x160] ;  /* 0x0001602eff037984 */ /* 0x000f220008000800 */
[----:B------:R-:W2:Y:S01]  /*61c0*/  LDCU UR40, c[0x0][0xf30] ;  /* 0x0001e600ff2877ac */ /* 0x000ea20008000800 */
[----:B------:R-:W2:Y:S01]  /*61d0*/  LDCU.64 UR60, c[0x0][0xc88] ;  /* 0x00019100ff3c77ac */ /* 0x000ea20008000a00 */
[----:B------:R-:W2:Y:S01]  /*61e0*/  LDCU.64 UR42, c[0x0][0xf28] ;  /* 0x0001e500ff2a77ac */ /* 0x000ea20008000a00 */
[----:B-1----:R-:W-:Y:S01]  /*61f0*/  IMAD.U32 R153, RZ, RZ, UR5 ;  /* 0x00000005ff997e24 */ /* 0x002fe2000f8e00ff */
[----:B------:R-:W-:Y:S01]  /*6200*/  UIADD3 UR5, UPT, UPT, UR46, 0x108, URZ ;  /* 0x000001082e057890 */ /* 0x000fe2000fffe0ff */
[----:B------:R-:W-:Y:S01]  /*6210*/  IMAD.U32 R154, RZ, RZ, UR4 ;  /* 0x00000004ff9a7e24 */ /* 0x000fe2000f8e00ff */
[----:B------:R-:W-:-:S02]  /*6220*/  UIADD3 UR4, UPT, UPT, UR46, 0x400, URZ ;  /* 0x000004002e047890 */ /* 0x000fc4000fffe0ff */
[----:B------:R-:W-:Y:S01]  /*6230*/  ULOP3.LUT UR5, UR5, 0xfefffff8, URZ, 0xc0, !UPT ;  /* 0xfefffff805057892 */ /* 0x000fe2000f8ec0ff */
[----:B------:R-:W1:Y:S03]  /*6240*/  LDCU.128 UR56, c[0x0][0xf10] ;  /* 0x0001e200ff3877ac */ /* 0x000e660008000c00 */
[----:B------:R-:W-:Y:S02]  /*6250*/  IMAD.U32 R144, RZ, RZ, UR4 ;  /* 0x00000004ff907e24 */ /* 0x000fe4000f8e00ff */
[----:B------:R-:W-:Y:S01]  /*6260*/  IMAD.U32 R155, RZ, RZ, UR5 ;  /* 0x00000005ff9b7e24 */ /* 0x000fe2000f8e00ff */
[----:B------:R-:W1:Y:S01]  /*6270*/  LDCU UR55, c[0x0][0x374] ;  /* 0x00006e80ff3777ac */ /* 0x000e620008000800 */
[----:B------:R-:W-:Y:S01]  /*6280*/  UMOV UR54, URZ ;  /* 0x000000ff00367c82 */ /* 0x000fe20008000000 */
[----:B------:R-:W-:Y:S01]  /*6290*/  UMOV UR52, URZ ;  /* 0x000000ff00347c82 */ /* 0x000fe20008000000 */
[----:B--234-:R-:W-:-:S07]  /*62a0*/  IMAD.IADD R2, R3, 0x1, R2 ;  /* 0x0000000103027824 */ /* 0x01cfce00078e0202 */
.L_x_152:
[----:B-1----:R-:W-:Y:S02]  /*62b0*/  LEA R8, R146, UR46, 0x3 ;  /* 0x0000002e92087c11 */ /* 0x002fe4000f8e18ff */
[----:B------:R-:W-:Y:S02]  /*62c0*/  SHF.L.U32 R3, R148, 0x1f, RZ ;  /* 0x0000001f94037819 */ /* 0x000fe400000006ff */
[----:B------:R-:W-:Y:S02]  /*62d0*/  LEA R5, R146, UR46, 0x4 ;  /* 0x0000002e92057c11 */ /* 0x000fe4000f8e20ff */
[----:B--2---:R-:W2:Y:S02]  /*62e0*/  SYNCS.PHASECHK.TRANS64.TRYWAIT P0, [R8+URZ+0xe0], R3 ;  /* 0x0000e003080075a7 */ /* 0x004ea400080011ff */
[----:B--2---:R-:W-:Y:S05]  /*62f0*/  @!P0 BRA `(.L_x_108) ;  /* 0x0000006c00f48947 */ /* 0x004fea0003800000 */
.L_x_208:
[----:B------:R-:W3:Y:S01]  /*6300*/  LDS.128 R4, [R5+0x140] ;  /* 0x0001400005047984 */ /* 0x000ee20000000c00 */
[----:B------:R-:W-:Y:S01]  /*6310*/  UISETP.GE.AND UP0, UPT, UR45, 0x1, UPT ;  /* 0x000000012d00788c */ /* 0x000fe2000bf06270 */
[----:B------:R-:W-:Y:S01]  /*6320*/  @!PT LDS RZ, [RZ] ;  /* 0x00000000fffff984 */ /* 0x000fe20000000800 */
[----:B------:R-:W-:Y:S01]  /*6330*/  @!PT LDS RZ, [RZ] ;  /* 0x00000000fffff984 */ /* 0x000fe20000000800 */
[----:B------:R-:W-:Y:S01]  /*6340*/  @!PT LDS RZ, [RZ] ;  /* 0x00000000fffff984 */ /* 0x000fe20000000800 */
[----:B------:R-:W-:Y:S01]  /*6350*/  @!PT LDS RZ, [RZ] ;  /* 0x00000000fffff984 */ /* 0x000fe20000000800 */
[----:B------:R4:W-:Y:S06]  /*6360*/  MEMBAR.ALL.CTA ;  /* 0x0000000000007992 */ /* 0x0009ec0000008000 */
[----:B----4-:R-:W4:Y:S01]  /*6370*/  FENCE.VIEW.ASYNC.S ;  /* 0x00000000000073c6 */ /* 0x010f220000000000 */
[----:B---3--:R-:W-:Y:S11]  /*6380*/  LOP3.LUT P0, RZ, R6, 0x1, RZ, 0xc0, !PT ;  /* 0x0000000106ff7812 */ /* 0x008ff6000780c0ff */
[----:B------:R-:W-:Y:S02]  /*6390*/  @!UPT UIADD3 URZ, UPT, UPT, URZ, URZ, URZ ;  /* 0x000000fffffff290 */ /* 0x000fe4000fffe0ff */
[----:B----4-:R-:W-:Y:S01]  /*63a0*/  VOTEU.ANY UP1, P0 ;  /* 0x0000000000ff7886 */ /* 0x010fe20000020100 */
[----:B------:R-:W-:Y:S01]  /*63b0*/  PLOP3.LUT P0, PT, PT, PT, UP1, 0x80, 0x8 ;  /* 0x000000000008781c */ /* 0x000fe20003f0f018 */
[----:B------:R-:W-:Y:S06]  /*63c0*/  UP2UR UR4, UPR, URZ, 0x2 ;  /* 0x00000002ff047883 */ /* 0x000fec0008000000 */
[----:B------:R-:W-:Y:S06]  /*63d0*/  IMAD.U32 R156, RZ, RZ, UR4 ;  /* 0x00000004ff9c7e24 */ /* 0x000fec000f8e00ff */
[----:B------:R-:W-:Y:S02]  /*63e0*/  @P0 SHF.R.U32.HI R0, RZ, 0x10, R5 ;  /* 0x00000010ff000819 */ /* 0x000fe40000011605 */
[----:B--2---:R-:W-:Y:S02]  /*63f0*/  @P0 MOV R3, R4 ;  /* 0x0000000400030202 */ /* 0x004fe40000000f00 */
        /* <DEDUP_REMOVED lines=11> */
[----:B------:R-:W3:Y:S01]  /*64b0*/  LDCU UR12, c[0x0][0xf20] ;  /* 0x0001e400ff0c77ac */ /* 0x000ee20008000800 */
[----:B-1----:R-:W-:Y:S02]  /*64c0*/  UIMAD.WIDE.U32 UR4, UR55, UR59, URZ ;  /* 0x0000003b370472a5 */ /* 0x002fe4000f8e00ff */
[----:B------:R-:W-:Y:S02]  /*64d0*/  UIMAD.WIDE.U32 UR6, UR62, UR56, URZ ;  /* 0x000000383e0672a5 */ /* 0x000fe4000f8e00ff */
[----:B------:R-:W-:Y:S02]  /*64e0*/  UISETP.NE.AND UP0, UPT, UR58, 0x1, UPT ;  /* 0x000000013a00788c */ /* 0x000fe4000bf05270 */
[----:B------:R-:W-:Y:S02]  /*64f0*/  UIMAD.WIDE.U32 UR8, UR36, UR59, URZ ;  /* 0x0000003b240872a5 */ /* 0x000fe4000f8e00ff */
[----:B------:R-:W-:Y:S02]  /*6500*/  UISETP.NE.AND UP1, UPT, UR41, 0x1, UPT ;  /* 0x000000012900788c */ /* 0x000fe4000bf25270 */
[----:B------:R-:W-:Y:S02]  /*6510*/  UIMAD.WIDE.U32 UR10, UR37, UR56, URZ ;  /* 0x00000038250a72a5 */ /* 0x000fe4000f8e00ff */
[----:B------:R-:W-:Y:S01]  /*6520*/  UISETP.NE.AND UP2, UPT, UR45, 0x1, UPT ;  /* 0x000000012d00788c */ /* 0x000fe2000bf45270 */
[----:B------:R-:W-:Y:S02]  /*6530*/  UMOV UR4, UR5 ;  /* 0x0000000500047c82 */ /* 0x000fe40008000000 */
[----:B---3--:R-:W-:Y:S03]  /*6540*/  USHF.R.U32.HI UR5, URZ, UR12, UR4 ;  /* 0x0000000cff057299 */ /* 0x008fe60008011604 */
[----:B------:R-:W-:Y:S02]  /*6550*/  UMOV UR4, UR7 ;  /* 0x0000000700047c82 */ /* 0x000fe40008000000 */
[----:B------:R-:W-:Y:S02]  /*6560*/  USHF.R.U32.HI UR7, URZ, UR57, UR4 ;  /* 0x00000039ff077299 */ /* 0x000fe40008011604 */
[----:B------:R-:W-:Y:S02]  /*6570*/  USEL UR4, UR55, UR5, !UP0 ;  /* 0x0000000537047287 */ /* 0x000fe4000c000000 */
[----:B------:R-:W-:Y:S01]  /*6580*/  USEL UR7, UR62, UR7, !UP1 ;  /* 0x000000073e077287 */ /* 0x000fe2000c800000 */
[----:B------:R-:W-:Y:S01]  /*6590*/  UMOV UR5, UR9 ;  /* 0x0000000900057c82 */ /* 0x000fe20008000000 */
[----:B------:R-:W-:Y:S02]  /*65a0*/  UIMAD.WIDE.U32 UR8, UR4, UR42, URZ ;  /* 0x0000002a040872a5 */ /* 0x000fe4000f8e00ff */
[----:B------:R-:W-:Y:S03]  /*65b0*/  USHF.R.U32.HI UR6, URZ, UR12, UR5 ;  /* 0x0000000cff067299 */ /* 0x000fe60008011605 */
[----:B------:R-:W-:Y:S01]  /*65c0*/  UMOV UR5, UR11 ;  /* 0x0000000b00057c82 */ /* 0x000fe20008000000 */
[----:B------:R-:W-:Y:S02]  /*65d0*/  UIMAD.WIDE.U32 UR10, UR7, UR42, URZ ;  /* 0x0000002a070a72a5 */ /* 0x000fe4000f8e00ff */
[----:B------:R-:W-:Y:S02]  /*65e0*/  USEL UR6, UR36, UR6, !UP0 ;  /* 0x0000000624067287 */ /* 0x000fe4000c000000 */
[----:B------:R-:W-:Y:S01]  /*65f0*/  USHF.R.U32.HI UR5, URZ, UR57, UR5 ;  /* 0x00000039ff057299 */ /* 0x000fe20008011605 */
[----:B------:R-:W-:Y:S02]  /*6600*/  UMOV UR8, UR9 ;  /* 0x0000000900087c82 */ /* 0x000fe40008000000 */
[----:B------:R-:W-:Y:S01]  /*6610*/  UMOV UR10, UR11 ;  /* 0x0000000b000a7c82 */ /* 0x000fe20008000000 */
[----:B------:R-:W-:Y:S02]  /*6620*/  @UP2 USHF.R.U32.HI UR4, URZ, UR43, UR8 ;  /* 0x0000002bff042299 */ /* 0x000fe40008011608 */
[----:B------:R-:W-:Y:S02]  /*6630*/  @UP2 USHF.R.U32.HI UR7, URZ, UR43, UR10 ;  /* 0x0000002bff072299 */ /* 0x000fe4000801160a */
[----:B------:R-:W-:Y:S02]  /*6640*/  UIMAD UR4, UR45, UR4, URZ ;  /* 0x000000042d0472a4 */ /* 0x000fe4000f8e02ff */
        /* <DEDUP_REMOVED lines=8> */
[----:B------:R-:W-:Y:S02]  /*66d0*/  USEL UR11, UR6, UR4, !UP2 ;  /* 0x00000004060b7287 */ /* 0x000fe4000d000000 */
[----:B------:R-:W-:Y:S02]  /*66e0*/  UIADD3 UR8, UPT, UPT, -UR5, URZ, URZ ;  /* 0x000000ff05087290 */ /* 0x000fe4000fffe1ff */
[----:B------:R-:W-:Y:S01]  /*66f0*/  UIADD3 UR10, UPT, UPT, -UR11, URZ, URZ ;  /* 0x000000ff0b0a7290 */ /* 0x000fe2000fffe1ff */
[----:B------:R-:W-:Y:S01]  /*6700*/  @!UP0 UMOV UR4, UR9 ;  /* 0x0000000900048c82 */ /* 0x000fe20008000000 */
[----:B------:R-:W-:Y:S02]  /*6710*/  UIADD3 UR9, UPT, UPT, -UR6, URZ, URZ ;  /* 0x000000ff06097290 */ /* 0x000fe4000fffe1ff */
[----:B------:R-:W-:Y:S02]  /*6720*/  @!UP0 USHF.R.U32.HI UR4, URZ, UR43, UR4 ;  /* 0x0000002bff048299 */ /* 0x000fe40008011604 */
[----:B------:R-:W-:Y:S02]  /*6730*/  UIMAD UR10, UR45, UR10, UR6 ;  /* 0x0000000a2d0a72a4 */ /* 0x000fe4000f8e0206 */
[----:B------:R-:W-:Y:S04]  /*6740*/  @!UP0 USEL UR4, UR5, UR4, !UP2 ;  /* 0x0000000405048287 */ /* 0x000fe8000d000000 */
[----:B------:R-:W-:Y:S02]  /*6750*/  @!UP0 UIMAD UR10, UR7, UR10, UR4 ;  /* 0x0000000a070a82a4 */ /* 0x000fe4000f8e0204 */
[----:B------:R-:W-:Y:S02]  /*6760*/  @!UP0 UIADD3 UR11, UPT, UPT, UR11, -UR4, URZ ;  /* 0x800000040b0b8290 */ /* 0x000fe4000fffe0ff */
[----:B------:R-:W-:Y:S02]  /*6770*/  UIMAD UR7, UR41, UR8, UR37 ;  /* 0x00000008290772a4 */ /* 0x000fe4000f8e0225 */
[----:B------:R-:W-:Y:S02]  /*6780*/  @!UP0 UIMAD UR6, UR11, UR45, UR5 ;  /* 0x0000002d0b0682a4 */ /* 0x000fe4000f8e0205 */
[----:B------:R-:W-:Y:S01]  /*6790*/  UIMAD UR4, UR58, UR9, UR36 ;  /* 0x000000093a0472a4 */ /* 0x000fe2000f8e0224 */
[----:B------:R-:W-:Y:S02]  /*67a0*/  @!UP0 UMOV UR5, UR10 ;  /* 0x0000000a00058c82 */ /* 0x000fe40008000000 */
[----:B------:R-:W-:Y:S02]  /*67b0*/  UIMAD UR37, UR5, UR41, UR7 ;  /* 0x00000029052572a4 */ /* 0x000fe4000f8e0207 */
[----:B------:R-:W-:Y:S11]  /*67c0*/  UIMAD UR36, UR6, UR58, UR4 ;  /* 0x0000003a062472a4 */ /* 0x000ff6000f8e0204 */
[----:B------:R-:W-:Y:S01]  /*67d0*/  @!UPT UIADD3 URZ, UPT, UPT, URZ, URZ, URZ ;  /* 0x000000fffffff290 */ /* 0x000fe2000fffe0ff */
.L_x_109:
[----:B------:R-:W-:Y:S01]  /*67e0*/  UISETP.NE.AND UP0, UPT, UR40, 0x1, UPT ;  /* 0x000000012800788c */ /* 0x000fe2000bf05270 */
[----:B------:R-:W-:Y:S01]  /*67f0*/  LOP3.LUT P0, RZ, R144, 0x3f0, RZ, 0xc0, !PT ;  /* 0x000003f090ff7812 */ /* 0x000fe2000780c0ff */
[----:B------:R-:W-:Y:S01]  /*6800*/  USHF.L.U32 UR53, UR16, 0x8, URZ ;  /* 0x0000000810357899 */ /* 0x000fe200080006ff */
[----:B------:R-:W-:Y:S01]  /*6810*/  BSSY.RECONVERGENT B6, `(.L_x_110) ;  /* 0x0000034000067945 */ /* 0x000fe20003800200 */
[----:B------:R-:W-:Y:S01]  /*6820*/  USHF.L.U32 UR50, UR20, 0x7, URZ ;  /* 0x0000000714327899 */ /* 0x000fe200080006ff */
[----:B------:R-:W-:Y:S06]  /*6830*/  IADD3 R146, PT, PT, R146, 0x1, RZ ;  /* 0x0000000192927810 */ /* 0x000fec0007ffe0ff */
[----:B------:R-:W3:Y:S01]  /*6840*/  @!UP0 LDCU.128 UR12, c[0x0][0xf10] ;  /* 0x0001e200ff0c87ac */ /* 0x000ee20008000c00 */
[----:B------:R-:W4:Y:S01]  /*6850*/  @!UP0 LDCU UR5, c[0x0][0xf0c] ;  /* 0x0001e180ff0587ac */ /* 0x000f220008000800 */
[----:B------:R-:W1:Y:S01]  /*6860*/  @!UP0 LDCU UR10, c[0x0][0xf20] ;  /* 0x0001e400ff0a87ac */ /* 0x000e620008000800 */
[----:B---3--:R-:W-:Y:S02]  /*6870*/  UIMAD.WIDE.U32 UR8, UR37, UR12, URZ ;  /* 0x0000000c250872a5 */ /* 0x008fe4000f8e00ff */
[----:B------:R-:W-:Y:S02]  /*6880*/  UIMAD.WIDE.U32 UR6, UR36, UR15, URZ ;  /* 0x0000000f240672a5 */ /* 0x000fe4000f8e00ff */
[----:B------:R-:W-:Y:S03]  /*6890*/  @!UP0 UISETP.NE.AND UP1, UPT, UR14, 0x1, UPT ;  /* 0x000000010e00888c */ /* 0x000fe6000bf25270 */
[----:B------:R-:W-:Y:S01]  /*68a0*/  @!UP0 UMOV UR4, UR9 ;  /* 0x0000000900048c82 */ /* 0x000fe20008000000 */
[----:B----4-:R-:W-:Y:S02]  /*68b0*/  @!UP0 UISETP.NE.AND UP2, UPT, UR5, 0x1, UPT ;  /* 0x000000010500888c */ /* 0x010fe4000bf45270 */
[----:B------:R-:W-:Y:S01]  /*68c0*/  @!UP0 USHF.R.U32.HI UR4, URZ, UR13, UR4 ;  /* 0x0000000dff048299 */ /* 0x000fe20008011604 */
[----:B------:R-:W-:Y:S02]  /*68d0*/  @!UP0 UMOV UR6, UR7 ;  /* 0x0000000700068c82 */ /* 0x000fe40008000000 */
[----:B-1----:R-:W-:Y:S02]  /*68e0*/  @!UP0 USHF.R.U32.HI UR6, URZ, UR10, UR6 ;  /* 0x0000000aff068299 */ /* 0x002fe40008011606 */
[----:B------:R-:W-:Y:S02]  /*68f0*/  @!UP0 USEL UR7, UR37, UR4, !UP2 ;  /* 0x0000000425078287 */ /* 0x000fe4000d000000 */
[----:B------:R-:W-:Y:S04]  /*6900*/  @!UP0 USEL UR6, UR36, UR6, !UP1 ;  /* 0x0000000624068287 */ /* 0x000fe8000c800000 */
[----:B------:R-:W-:Y:S02]  /*6910*/  @!UP0 UIADD3 UR4, UPT, UPT, -UR7, UR6, URZ ;  /* 0x0000000607048290 */ /* 0x000fe4000fffe1ff */
[----:B------:R-:W-:Y:S02]  /*6920*/  @!UP0 UIADD3 UR6, UPT, UPT, UR7, -UR6, URZ ;  /* 0x8000000607068290 */ /* 0x000fe4000fffe0ff */
[----:B------:R-:W-:Y:S02]  /*6930*/  @!UP0 UIMAD UR37, UR4, UR5, UR37 ;  /* 0x00000005042582a4 */ /* 0x000fe4000f8e0225 */
[----:B------:R-:W-:Y:S01]  /*6940*/  @!UP0 UIMAD UR36, UR6, UR14, UR36 ;  /* 0x0000000e062482a4 */ /* 0x000fe2000f8e0224 */
[----:B------:R-:W-:Y:S11]  /*6950*/  @!P0 BRA `(.L_x_111) ;  /* 0x00000000007c8947 */ /* 0x000ff60003800000 */
[----:B------:R-:W1:Y:S01]  /*6960*/  LDCU.64 UR8, c[0x4][0x80] ;  /* 0x01001000ff0877ac */ /* 0x000e620008000a00 */
[----:B------:R-:W-:Y:S01]  /*6970*/  MOV R16, 0x0 ;  /* 0x0000000000107802 */ /* 0x000fe20000000f00 */
[----:B------:R-:W-:Y:S02]  /*6980*/  HFMA2 R12, -RZ, RZ, 0, 5.9604644775390625e-08 ;  /* 0x00000001ff0c7431 */ /* 0x000fe400000001ff */
[----:B------:R-:W-:Y:S01]  /*6990*/  IMAD.MOV.U32 R8, RZ, RZ, 0x70 ;  /* 0x00000070ff087424 */ /* 0x000fe200078e00ff */
[----:B------:R3:W4:Y:S01]  /*69a0*/  LDC.64 R14, c[0x4][R16] ;  /* 0x01000000100e7b82 */ /* 0x0007220000000a00 */
[----:B------:R-:W2:Y:S01]  /*69b0*/  LDCU.64 UR6, c[0x4][0x88] ;  /* 0x01001100ff0677ac */ /* 0x000ea20008000a00 */
[----:B------:R-:W-:Y:S01]  /*69c0*/  IMAD.MOV.U32 R13, RZ, RZ, RZ ;  /* 0x000000ffff0d7224 */ /* 0x000fe200078e00ff */
[----:B------:R-:W2:Y:S01]  /*69d0*/  LDCU.64 UR4, c[0x4][0x8] ;  /* 0x01000100ff0477ac */ /* 0x000ea20008000a00 */
[----:B-1----:R-:W-:Y:S01]  /*69e0*/  MOV R5, UR9 ;  /* 0x0000000900057c02 */ /* 0x002fe20008000f00 */
[----:B------:R-:W-:Y:S01]  /*69f0*/  IMAD.U32 R4, RZ, RZ, UR8 ;  /* 0x00000008ff047e24 */ /* 0x000fe2000f8e00ff */
[----:B--2---:R-:W-:Y:S01]  /*6a00*/  MOV R7, UR7 ;  /* 0x0000000700077c02 */ /* 0x004fe20008000f00 */
[----:B------:R-:W-:Y:S01]  /*6a10*/  IMAD.U32 R6, RZ, RZ, UR6 ;  /* 0x00000006ff067e24 */ /* 0x000fe2000f8e00ff */
[----:B------:R-:W-:Y:S01]  /*6a20*/  MOV R11, UR5 ;  /* 0x00000005000b7c02 */ /* 0x000fe20008000f00 */
[----:B------:R-:W-:Y:S02]  /*6a30*/  IMAD.U32 R10, RZ, RZ, UR4 ;  /* 0x00000004ff0a7e24 */ /* 0x000fe4000f8e00ff */
[----:B------:R-:W-:Y:S07]  /*6a40*/  LEPC R20, `(.L_x_112) ;  /* 0x000000001014794e */ /* 0x000fee0000000000 */
[----:B---345:R-:W-:Y:S05]  /*6a50*/  CALL.ABS.NOINC R14 ;  /* 0x000000000e007343 */ /* 0x038fea0003c00000 */
.L_x_112:
[----:B------:R-:W1:Y:S01]  /*6a60*/  LDCU.64 UR8, c[0x4][0x80] ;  /* 0x01001000ff0877ac */ /* 0x000e620008000a00 */
[----:B------:R-:W2:Y:S01]  /*6a70*/  LDC.64 R16, c[0x4][R16] ;  /* 0x0100000010107b82 */ /* 0x000ea20000000a00 */
[----:B------:R-:W-:Y:S02]  /*6a80*/  HFMA2 R12, -RZ, RZ, 0, 5.9604644775390625e-08 ;  /* 0x00000001ff0c7431 */ /* 0x000fe400000001ff */
[----:B------:R-:W-:Y:S02]  /*6a90*/  IMAD.MOV.U32 R8, RZ, RZ, 0x70 ;  /* 0x00000070ff087424 */ /* 0x000fe400078e00ff */
[----:B------:R-:W-:Y:S01]  /*6aa0*/  IMAD.MOV.U32 R13, RZ, RZ, RZ ;  /* 0x000000ffff0d7224 */ /* 0x000fe200078e00ff */
[----:B------:R-:W3:Y:S01]  /*6ab0*/  LDCU.64 UR6, c[0x4][0x88] ;  /* 0x01001100ff0677ac */ /* 0x000ee20008000a00 */
[----:B------:R-:W4:Y:S01]  /*6ac0*/  LDCU.64 UR4, c[0x4][0x8] ;  /* 0x01000100ff0477ac */ /* 0x000f220008000a00 */
[----:B-1----:R-:W-:Y:S02]  /*6ad0*/  MOV R4, UR8 ;  /* 0x0000000800047c02 */ /* 0x002fe40008000f00 */
[----:B------:R-:W-:Y:S02]  /*6ae0*/  MOV R5, UR9 ;  /* 0x0000000900057c02 */ /* 0x000fe40008000f00 */
[----:B---3--:R-:W-:Y:S01]  /*6af0*/  MOV R7, UR7 ;  /* 0x0000000700077c02 */ /* 0x008fe20008000f00 */
[----:B------:R-:W-:Y:S01]  /*6b00*/  IMAD.U32 R6, RZ, RZ, UR6 ;  /* 0x00000006ff067e24 */ /* 0x000fe2000f8e00ff */
[----:B----4-:R-:W-:Y:S01]  /*6b10*/  MOV R11, UR5 ;  /* 0x00000005000b7c02 */ /* 0x010fe20008000f00 */
[----:B------:R-:W-:Y:S02]  /*6b20*/  IMAD.U32 R10, RZ, RZ, UR4 ;  /* 0x00000004ff0a7e24 */ /* 0x000fe4000f8e00ff */
[----:B------:R-:W-:Y:S07]  /*6b30*/  LEPC R20, `(.L_x_111) ;  /* 0x000000001014794e */ /* 0x000fee0000000000 */
[----:B--2---:R-:W-:Y:S05]  /*6b40*/  CALL.ABS.NOINC R16 ;  /* 0x0000000010007343 */ /* 0x004fea0003c00000 */
.L_x_111:
[----:B------:R-:W-:Y:S05]  /*6b50*/  BSYNC.RECONVERGENT B6 ;  /* 0x0000000000067941 */ /* 0x000fea0003800200 */
.L_x_110:
[----:B------:R-:W-:Y:S02]  /*6b60*/  R2UR UR6, R143 ;  /* 0x000000008f0672ca */ /* 0x000fe400000e0000 */
[----:B------:R-:W-:Y:S02]  /*6b70*/  R2UR UR5, R154 ;  /* 0x000000009a0572ca */ /* 0x000fe400000e0000 */
[----:B------:R-:W-:Y:S02]  /*6b80*/  R2UR UR4, R153 ;  /* 0x00000000990472ca */ /* 0x000fe400000e0000 */
[----:B------:R-:W-:Y:S02]  /*6b90*/  ISETP.NE.U32.AND P4, PT, R136, RZ, PT ;  /* 0x000000ff8800720c */ /* 0x000fe40003f85070 */
[----:B------:R-:W-:Y:S02]  /*6ba0*/  ISETP.NE.U32.AND P2, PT, RZ, UR60, PT ;  /* 0x0000003cff007c0c */ /* 0x000fe4000bf45070 */
[----:B------:R-:W-:Y:S02]  /*6bb0*/  ISETP.NE.AND.EX P4, PT, R137, RZ, PT, P4 ;  /* 0x000000ff8900720c */ /* 0x000fe40003f85340 */
[----:B------:R-:W-:Y:S01]  /*6bc0*/  ISETP.NE.AND.EX P2, PT, RZ, UR61, PT, P2 ;  /* 0x0000003dff007c0c */ /* 0x000fe2000bf45320 */
[----:B------:R-:W-:Y:S02]  /*6bd0*/  UISETP.NE.AND UP2, UPT, UR6, URZ, UPT ;  /* 0x000000ff0600728c */ /* 0x000fe4000bf45270 */
[----:B------:R-:W-:Y:S04]  /*6be0*/  UISETP.NE.U32.AND UP0, UPT, UR5, URZ, UPT ;  /* 0x000000ff0500728c */ /* 0x000fe8000bf05070 */
[----:B------:R-:W-:Y:S01]  /*6bf0*/  UISETP.NE.AND.EX UP1, UPT, UR4, URZ, UPT, UP0 ;  /* 0x000000ff0400728c */ /* 0x000fe2000bf25300 */
[----:B------:R-:W-:Y:S01]  /*6c00*/  PLOP3.LUT P1, PT, PT, PT, UP2, 0x80, 0x8 ;  /* 0x000000000008781c */ /* 0x000fe20003f2f028 */
[----:B------:R-:W-:Y:S03]  /*6c10*/  UPLOP3.LUT UP0, UPT, UPT, UPT, UPT, 0x40, 0x4 ;  /* 0x000000000004789c */ /* 0x000fe60003f0e870 */
[----:B------:R-:W-:Y:S06]  /*6c20*/  @UP2 UPLOP3.LUT UP0, UPT, UPT, UPT, UP1, 0x80, 0x8 ;  /* 0x000000000008289c */ /* 0x000fec0003f0f010 */
[----:B------:R-:W-:Y:S01]  /*6c30*/  PLOP3.LUT P0, PT, PT, PT, UP0, 0x80, 0x8 ;  /* 0x000000000008781c */ /* 0x000fe20003f0f008 */
[----:B------:R-:W-:Y:S01]  /*6c40*/  @!UPT UIADD3 URZ, UPT, UPT, URZ, URZ, URZ ;  /* 0x000000fffffff290 */ /* 0x000fe2000fffe0ff */
[----:B------:R-:W-:Y:S11]  /*6c50*/  BRA.U !UP1, `(.L_x_113) ;  /* 0x0000000109407547 */ /* 0x000ff6000b800000 */
[----:B------:R-:W-:Y:S01]  /*6c60*/  UISETP.NE.U32.AND UP0, UPT, UR60, URZ, UPT ;  /* 0x000000ff3c00728c */ /* 0x000fe2000bf05070 */
[----:B------:R-:W-:Y:S01]  /*6c70*/  R2UR UR6, R154 ;  /* 0x000000009a0672ca */ /* 0x000fe200000e0000 */
[----:B------:R-:W1:Y:S01]  /*6c80*/  LDCU.64 UR8, c[0x0][0x358] ;  /* 0x00006b00ff0877ac */ /* 0x000e620008000a00 */
[----:B------:R-:W-:Y:S02]  /*6c90*/  HFMA2 R139, -RZ, RZ, 0, 5.9604644775390625e-08 ;  /* 0x00000001ff8b7431 */ /* 0x000fe400000001ff */
[----:B--2---:R-:W-:Y:S01]  /*6ca0*/  IMAD.MOV.U32 R0, RZ, RZ, 0x1 ;  /* 0x00000001ff007424 */ /* 0x004fe200078e00ff */
[----:B------:R-:W-:Y:S06]  /*6cb0*/  UISETP.NE.AND.EX UP0, UPT, UR61, URZ, UPT, UP0 ;  /* 0x000000ff3d00728c */ /* 0x000fec000bf05300 */
[----:B------:R-:W-:Y:S05]  /*6cc0*/  PLOP3.LUT P3, PT, PT, PT, UP0, 0x80, 0x8 ;  /* 0x000000000008781c */ /* 0x000fea0003f6f008 */
[----:B------:R-:W2:Y:S01]  /*6cd0*/  @UP0 LDCU.64 UR4, c[0x0][0xc88] ;  /* 0x00019100ff0407ac */ /* 0x000ea20008000a00 */
[----:B------:R-:W-:Y:S07]  /*6ce0*/  @UP0 UIMAD UR6, UR44, UR6, URZ ;  /* 0x000000062c0602a4 */ /* 0x000fee000f8e02ff */
[----:B------:R-:W-:Y:S01]  /*6cf0*/  @!P3 PRMT R139, R0, 0x7610, R139 ;  /* 0x00007610008bb816 */ /* 0x000fe2000000008b */
[----:B--2---:R-:W-:Y:S06]  /*6d00*/  @UP0 UIMAD.WIDE UR4, UR6, 0x4, UR4 ;  /* 0x00000004060408a5 */ /* 0x004fec000f8e0204 */
[----:B------:R-:W-:Y:S02]  /*6d10*/  IMAD.U32 R4, RZ, RZ, UR4 ;  /* 0x00000004ff047e24 */ /* 0x000fe4000f8e00ff */
[----:B------:R-:W-:Y:S03]  /*6d20*/  IMAD.U32 R5, RZ, RZ, UR5 ;  /* 0x00000005ff057e24 */ /* 0x000fe6000f8e00ff */
[----:B------:R-:W2:Y:S02]  /*6d30*/  @!UP0 LDCU UR4, c[0x0][0xc80] ;  /* 0x00019000ff0487ac */ /* 0x000ea40008000800 */
[----:B-1---5:R1:W5:Y:S02]  /*6d40*/  @P3 LDG.E R71, desc[UR8][R4.64] ;  /* 0x0000000804473981 */ /* 0x022364000c1e1900 */
[----:B-12---:R-:W-:Y:S02]  /*6d50*/  @!P3 MOV R71, UR4 ;  /* 0x000000040047bc02 */ /* 0x006fe40008000f00 */
.L_x_113:
[----:B------:R-:W-:Y:S05]  /*6d60*/  @!P4 BRA `(.L_x_114) ;  /* 0x000000000024c947 */ /* 0x000fea0003800000 */
[----:B------:R-:W-:Y:S01]  /*6d70*/  ISETP.NE.U32.AND P3, PT, R134, RZ, PT ;  /* 0x000000ff8600720c */ /* 0x000fe20003f65070 */
[----:B------:R-:W1:Y:S03]  /*6d80*/  LDCU.64 UR4, c[0x0][0x358] ;  /* 0x00006b00ff0477ac */ /* 0x000e660008000a00 */
[----:B------:R-:W-:Y:S11]  /*6d90*/  ISETP.NE.AND.EX P3, PT, R135, RZ, PT, P3 ;  /* 0x000000ff8700720c */ /* 0x000ff60003f65330 */
[----:B------:R-:W-:Y:S02]  /*6da0*/  @!UPT UIADD3 URZ, UPT, UPT, URZ, URZ, URZ ;  /* 0x000000fffffff290 */ /* 0x000fe4000fffe0ff */
[----:B------:R-:W3:Y:S01]  /*6db0*/  @P3 LDC.64 R4, c[0x0][0xca8] ;  /* 0x00032a00ff043b82 */ /* 0x000ee20000000a00 */
[----:B--2---:R-:W-:Y:S04]  /*6dc0*/  @P3 IMAD R0, R136, UR44, RZ ;  /* 0x0000002c88003c24 */ /* 0x004fe8000f8e02ff */
[----:B---3--:R-:W-:Y:S05]  /*6dd0*/  @P3 IMAD.WIDE R4, R0, 0x4, R4 ;  /* 0x0000000400043825 */ /* 0x008fea00078e0204 */
[----:B-1---5:R1:W5:Y:S02]  /*6de0*/  @P3 LDG.E R68, desc[UR4][R4.64] ;  /* 0x0000000404443981 */ /* 0x022364000c1e1900 */
[----:B-1----:R-:W3:Y:S02]  /*6df0*/  @!P3 LDC R68, c[0x0][0xca0] ;  /* 0x00032800ff44bb82 */ /* 0x002ee40000000800 */
.L_x_114:
[----:B-----5:R-:W-:Y:S01]  /*6e00*/  FSETP.NEU.AND P3, PT, R71, RZ, PT ;  /* 0x000000ff4700720b */ /* 0x020fe20003f6d000 */
[----:B------:R-:W-:Y:S01]  /*6e10*/  IMAD.SHL.U32 R164, R133, 0x2, RZ ;  /* 0x0000000285a47824 */ /* 0x000fe200078e00ff */
[----:B------:R-:W-:Y:S01]  /*6e20*/  SEL R5, RZ, 0xffffffff, P2 ;  /* 0xffffffffff057807 */ /* 0x000fe20001000000 */
[----:B------:R-:W-:Y:S01]  /*6e30*/  IMAD.SHL.U32 R78, R150, 0x10, RZ ;  /* 0x00000010964e7824 */ /* 0x000fe200078e00ff */
[----:B------:R-:W-:Y:S01]  /*6e40*/  @P1 LOP3.LUT P2, RZ, R139, 0xff, RZ, 0xc0, !PT ;  /* 0x000000ff8bff1812 */ /* 0x000fe2000784c0ff */
[----:B------:R-:W-:Y:S01]  /*6e50*/  VIADD R163, R164, UR46 ;  /* 0x0000002ea4a37c36 */ /* 0x000fe20008000000 */
[----:B------:R-:W-:Y:S01]  /*6e60*/  @P1 SEL R4, RZ, 0xffffffff, P3 ;  /* 0xffffffffff041807 */ /* 0x000fe20001800000 */
[----:B------:R-:W-:Y:S01]  /*6e70*/  IMAD.MOV.U32 R94, RZ, RZ, -0x10 ;  /* 0xfffffff0ff5e7424 */ /* 0x000fe200078e00ff */
[----:B------:R-:W-:Y:S01]  /*6e80*/  LOP3.LUT R149, R149, 0x1, RZ, 0x3c, !PT ;  /* 0x0000000195957812 */ /* 0x000fe200078e3cff */
[----:B------:R-:W-:Y:S01]  /*6e90*/  IMAD.SHL.U32 R92, R151, 0x10, RZ ;  /* 0x00000010975c7824 */ /* 0x000fe200078e00ff */
[----:B------:R-:W-:Y:S01]  /*6ea0*/  @P0 SEL R4, R5, R4, !P2 ;  /* 0x0000000405040207 */ /* 0x000fe20005000000 */
[C---:B------:R-:W-:Y:S01]  /*6eb0*/  IMAD.IADD R147, R163.reuse, 0x1, R78 ;  /* 0x00000001a3937824 */ /* 0x040fe200078e024e */
[----:B------:R-:W-:Y:S01]  /*6ec0*/  PLOP3.LUT P0, PT, PT, PT, UP1, 0x80, 0x8 ;  /* 0x000000000008781c */ /* 0x000fe20003f0f018 */
[----:B------:R-:W-:Y:S01]  /*6ed0*/  IMAD.U32 R3, RZ, RZ, UR38 ;  /* 0x00000026ff037e24 */ /* 0x000fe2000f8e00ff */
[----:B------:R-:W-:Y:S01]  /*6ee0*/  @P1 LOP3.LUT R4, R4, 0x1, RZ, 0xc0, !PT ;  /* 0x0000000104041812 */ /* 0x000fe200078ec0ff */
[----:B------:R-:W-:Y:S01]  /*6ef0*/  IMAD.IADD R162, R163, 0x1, R92 ;  /* 0x00000001a3a27824 */ /* 0x000fe200078e025c */
[----:B------:R-:W-:Y:S01]  /*6f00*/  LOP3.LUT P4, R145, R139, 0xff, RZ, 0xc0, !PT ;  /* 0x000000ff8b917812 */ /* 0x000fe2000788c0ff */
[--C-:B------:R-:W-:Y:S01]  /*6f10*/  IMAD.IADD R159, R92, 0x1, R147.reuse ;  /* 0x000000015c9f7824 */ /* 0x100fe200078e0293 */
[----:B------:R-:W-:Y:S01]  /*6f20*/  ISETP.NE.U32.OR P5, PT, R4, 0x1, !P1 ;  /* 0x000000010400780c */ /* 0x000fe20004fa5470 */
[----:B------:R-:W-:Y:S01]  /*6f30*/  IMAD.U32 R4, RZ, RZ, UR38 ;  /* 0x00000026ff047e24 */ /* 0x000fe2000f8e00ff */
[----:B------:R-:W-:Y:S01]  /*6f40*/  BSSY B1, `(.L_x_115) ;  /* 0x000004a000017945 */ /* 0x000fe20003800000 */
[----:B------:R-:W-:Y:S01]  /*6f50*/  IMAD.MOV.U32 R79, RZ, RZ, 0x1 ;  /* 0x00000001ff4f7424 */ /* 0x000fe200078e00ff */
[----:B------:R-:W-:Y:S01]  /*6f60*/  P2R R157, PR, RZ, 0x20 ;  /* 0x00000020ff9d7803 */ /* 0x000fe20000000000 */
[----:B------:R-:W-:Y:S01]  /*6f70*/  IMAD.MOV.U32 R77, RZ, RZ, RZ ;  /* 0x000000ffff4d7224 */ /* 0x000fe200078e00ff */
[----:B--2---:R-:W-:Y:S02]  /*6f80*/  SHF.L.U32 R0, R4, 0x1f, RZ ;  /* 0x0000001f04007819 */ /* 0x004fe400000006ff */
[----:B------:R-:W-:Y:S02]  /*6f90*/  CS2R R130, SRZ ;  /* 0x0000000000827805 */ /* 0x000fe4000001ff00 */
[----:B------:R-:W-:Y:S02]  /*6fa0*/  SEL R4, RZ, 0xffffffff, P3 ;  /* 0xffffffffff047807 */ /* 0x000fe40001800000 */
[----:B------:R-:W-:Y:S02]  /*6fb0*/  CS2R R128, SRZ ;  /* 0x0000000000807805 */ /* 0x000fe4000001ff00 */
[----:B------:R-:W-:Y:S02]  /*6fc0*/  CS2R R122, SRZ ;  /* 0x00000000007a7805 */ /* 0x000fe4000001ff00 */
[----:B------:R-:W-:Y:S02]  /*6fd0*/  CS2R R120, SRZ ;  /* 0x0000000000787805 */ /* 0x000fe4000001ff00 */
[----:B------:R-:W-:Y:S02]  /*6fe0*/  @P0 SEL R4, R5, R4, !P4 ;  /* 0x0000000405040207 */ /* 0x000fe40006000000 */
[----:B------:R-:W-:Y:S02]  /*6ff0*/  CS2R R114, SRZ ;  /* 0x0000000000727805 */ /* 0x000fe4000001ff00 */
[----:B------:R-:W-:Y:S02]  /*7000*/  @P5 SHF.L.U32 R6, R149, 0x1f, RZ ;  /* 0x0000001f95065819 */ /* 0x000fe400000006ff */
[----:B------:R-:W-:Y:S02]  /*7010*/  CS2R R112, SRZ ;  /* 0x0000000000707805 */ /* 0x000fe4000001ff00 */
[----:B------:R-:W-:Y:S02]  /*7020*/  LOP3.LUT R4, R4, 0x1, RZ, 0xc0, !PT ;  /* 0x0000000104047812 */ /* 0x000fe400078ec0ff */
[----:B------:R-:W-:Y:S01]  /*7030*/  CS2R R106, SRZ ;  /* 0x00000000006a7805 */ /* 0x000fe2000001ff00 */
[----:B------:R-:W1:Y:S01]  /*7040*/  @P5 SYNCS.PHASECHK.TRANS64.TRYWAIT P2, [UR46+0x90], R6 ;  /* 0x00009006ff0055a7 */ /* 0x000e62000804112e */
[----:B------:R-:W-:Y:S02]  /*7050*/  ISETP.NE.AND P0, PT, RZ, UR38, PT ;  /* 0x00000026ff007c0c */ /* 0x000fe4000bf05270 */
[----:B------:R-:W-:Y:S02]  /*7060*/  CS2R R104, SRZ ;  /* 0x0000000000687805 */ /* 0x000fe4000001ff00 */
[----:B------:R-:W-:Y:S02]  /*7070*/  ISETP.NE.U32.AND P3, PT, R4, 0x1, PT ;  /* 0x000000010400780c */ /* 0x000fe40003f65070 */
[----:B------:R-:W-:Y:S02]  /*7080*/  CS2R R98, SRZ ;  /* 0x0000000000627805 */ /* 0x000fe4000001ff00 */
[----:B------:R-:W-:Y:S02]  /*7090*/  CS2R R96, SRZ ;  /* 0x0000000000607805 */ /* 0x000fe4000001ff00 */
[----:B------:R-:W-:Y:S02]  /*70a0*/  CS2R R90, SRZ ;  /* 0x00000000005a7805 */ /* 0x000fe4000001ff00 */
[----:B------:R-:W-:Y:S02]  /*70b0*/  P2R R93, PR, RZ, 0x8 ;  /* 0x00000008ff5d7803 */ /* 0x000fe40000000000 */
[----:B------:R-:W-:Y:S02]  /*70c0*/  CS2R R88, SRZ ;  /* 0x0000000000587805 */ /* 0x000fe4000001ff00 */
[----:B------:R-:W-:Y:S02]  /*70d0*/  ISETP.NE.U32.AND P3, PT, R138, 0x1, PT ;  /* 0x000000018a00780c */ /* 0x000fe40003f65070 */
[----:B------:R-:W-:Y:S02]  /*70e0*/  CS2R R82, SRZ ;  /* 0x0000000000527805 */ /* 0x000fe4000001ff00 */
[----:B------:R-:W-:Y:S02]  /*70f0*/  CS2R R80, SRZ ;  /* 0x0000000000507805 */ /* 0x000fe4000001ff00 */
[----:B------:R-:W-:Y:S02]  /*7100*/  CS2R R86, SRZ ;  /* 0x0000000000567805 */ /* 0x000fe4000001ff00 */
[----:B------:R-:W-:Y:S02]  /*7110*/  SEL R94, R94, 0x10, !P3 ;  /* 0x000000105e5e7807 */ /* 0x000fe40005800000 */
[----:B------:R-:W-:Y:S01]  /*7120*/  CS2R R84, SRZ ;  /* 0x0000000000547805 */ /* 0x000fe2000001ff00 */
[----:B------:R-:W-:Y:S01]  /*7130*/  IMAD R69, R3, 0xc0, R2 ;  /* 0x000000c003457824 */ /* 0x000fe200078e0202 */
[----:B------:R2:W4:Y:S01]  /*7140*/  SYNCS.PHASECHK.TRANS64.TRYWAIT P1, [UR46+0x100], R0 ;  /* 0x00010000ff0075a7 */ /* 0x000522000802112e */
[----:B------:R-:W-:Y:S01]  /*7150*/  SEL R70, RZ, 0xc0, P0 ;  /* 0x000000c0ff467807 */ /* 0x000fe20000000000 */
[----:B------:R-:W-:Y:S02]  /*7160*/  IMAD.IADD R163, R163, 0x1, R94 ;  /* 0x00000001a3a37824 */ /* 0x000fe400078e025e */
[C---:B------:R-:W-:Y:S02]  /*7170*/  IMAD.IADD R161, R94.reuse, 0x1, R162 ;  /* 0x000000015ea17824 */ /* 0x040fe400078e02a2 */
[C---:B------:R-:W-:Y:S02]  /*7180*/  IMAD.IADD R160, R94.reuse, 0x1, R147 ;  /* 0x000000015ea07824 */ /* 0x040fe400078e0293 */
[----:B------:R-:W-:Y:S01]  /*7190*/  IMAD.IADD R158, R94, 0x1, R159 ;  /* 0x000000015e9e7824 */ /* 0x000fe200078e029f */
[----:B-1----:R-:W-:Y:S01]  /*71a0*/  @P5 SEL R79, RZ, 0x1, !P2 ;  /* 0x00000001ff4f5807 */ /* 0x002fe20005000000 */
[----:B--2---:R-:W-:Y:S06]  /*71b0*/  @!P5 BRA `(.L_x_116) ;  /* 0x000000000088d947 */ /* 0x004fec0003800000 */
[----:B------:R-:W-:Y:S01]  /*71c0*/  IMAD.MOV.U32 R131, RZ, RZ, RZ ;  /* 0x000000ffff837224 */ /* 0x000fe200078e00ff */
[----:B------:R-:W-:Y:S01]  /*71d0*/  ISETP.NE.AND P0, PT, R79, RZ, PT ;  /* 0x000000ff4f00720c */ /* 0x000fe20003f05270 */
[----:B------:R-:W-:Y:S01]  /*71e0*/  BSSY B0, `(.L_x_117) ;  /* 0x0000014000007945 */ /* 0x000fe20003800000 */
[----:B------:R-:W-:Y:S02]  /*71f0*/  CS2R R86, SRZ ;  /* 0x0000000000567805 */ /* 0x000fe4000001ff00 */
        /* <DEDUP_REMOVED lines=13> */
[----:B------:R-:W-:Y:S01]  /*72d0*/  CS2R R128, SRZ ;  /* 0x0000000000807805 */ /* 0x000fe2000001ff00 */
[----:B------:R-:W-:Y:S06]  /*72e0*/  @P0 BRA `(.L_x_118) ;  /* 0x00000000000c0947 */ /* 0x000fec0003800000 */
[----:B------:R-:W-:Y:S04]  /*72f0*/  SHF.L.U32 R4, R149, 0x1f, RZ ;  /* 0x0000001f95047819 */ /* 0x000fe800000006ff */
[----:B------:R-:W1:Y:S02]  /*7300*/  SYNCS.PHASECHK.TRANS64.TRYWAIT P0, [UR46+0x90], R4 ;  /* 0x00009004ff0075a7 */ /* 0x000e64000800112e */
[----:B-1----:R-:W-:Y:S05]  /*7310*/  @!P0 BRA `(.L_x_119) ;  /* 0x0000006000008947 */ /* 0x002fea0003800000 */
.L_x_118:
[----:B------:R-:W-:Y:S05]  /*7320*/  BSYNC B0 ;  /* 0x0000000000007941 */ /* 0x000fea0003800000 */
.L_x_117:
[----:B------:R-:W-:Y:S01]  /*7330*/  ISETP.NE.AND P0, PT, R93, RZ, PT ;  /* 0x000000ff5d00720c */ /* 0x000fe20003f05270 */
[----:B------:R-:W-:Y:S11]  /*7340*/  HFMA2 R77, -RZ, RZ, 0, 5.9604644775390625e-08 ;  /* 0x00000001ff4d7431 */ /* 0x000ff600000001ff */
[----:B------:R-:W-:Y:S01]  /*7350*/  @!UPT UIADD3 URZ, UPT, UPT, URZ, URZ, URZ ;  /* 0x000000fffffff290 */ /* 0x000fe2000fffe0ff */
[----:B------:R2:W1:Y:S04]  /*7360*/  @P0 LDS.128 R84, [R164+UR46+0x400] ;  /* 0x0004002ea4540984 */ /* 0x0004680008000c00 */
[----:B------:R2:W1:Y:S04]  /*7370*/  @P0 LDS.128 R80, [R163+0x400] ;  /* 0x00040000a3500984 */ /* 0x0004680000000c00 */
[----:B------:R2:W1:Y:S04]  /*7380*/  @P0 LDS.128 R88, [R162+0x400] ;  /* 0x00040000a2580984 */ /* 0x0004680000000c00 */
[----:B------:R2:W1:Y:S04]  /*7390*/  @P0 LDS.128 R96, [R161+0x400] ;  /* 0x00040000a1600984 */ /* 0x0004680000000c00 */
[----:B------:R2:W1:Y:S04]  /*73a0*/  @P0 LDS.128 R104, [R147+0x400] ;  /* 0x0004000093680984 */ /* 0x0004680000000c00 */
[----:B------:R2:W1:Y:S04]  /*73b0*/  @P0 LDS.128 R112, [R160+0x400] ;  /* 0x00040000a0700984 */ /* 0x0004680000000c00 */
[----:B------:R2:W1:Y:S04]  /*73c0*/  @P0 LDS.128 R120, [R159+0x400] ;  /* 0x000400009f780984 */ /* 0x0004680000000c00 */
[----:B------:R2:W1:Y:S02]  /*73d0*/  @P0 LDS.128 R128, [R158+0x400] ;  /* 0x000400009e800984 */ /* 0x0004640000000c00 */
.L_x_116:
[----:B------:R-:W-:Y:S05]  /*73e0*/  BSYNC B1 ;  /* 0x0000000000017941 */ /* 0x000fea0003800000 */
.L_x_115:
[----:B------:R-:W-:Y:S05]  /*73f0*/  IMAD.IADD R64, R69, 0x1, R70 ;  /* 0x0000000145407824 */ /* 0x000fea00078e0246 */
[----:B-1----:R-:W-:Y:S04]  /*7400*/  SHF.R.U32.HI R3, RZ, 0x15, R64 ;  /* 0x00000015ff037819 */ /* 0x002fe80000011640 */
[----:B------:R-:W-:Y:S01]  /*7410*/  LOP3.LUT P0, RZ, R3, 0x3, R140, 0x48, !PT ;  /* 0x0000000303ff7812 */ /* 0x000fe2000780488c */
[----:B------:R-:W-:Y:S01]  /*7420*/  @!UPT UIADD3 URZ, UPT, UPT, URZ, URZ, URZ ;  /* 0x000000fffffff290 */ /* 0x000fe2000fffe0ff */
[----:B----4-:R-:W-:Y:S11]  /*7430*/  @P1 BRA `(.L_x_120) ;  /* 0x0000000000081947 */ /* 0x010ff60003800000 */
[----:B------:R-:W1:Y:S02]  /*7440*/  SYNCS.PHASECHK.TRANS64.TRYWAIT P1, [UR46+0x100], R0 ;  /* 0x00010000ff0075a7 */ /* 0x000e64000802112e */
[----:B-1----:R-:W-:Y:S05]  /*7450*/  @!P1 BRA `(.L_x_121) ;  /* 0x0000005c00c89947 */ /* 0x002fea0003800000 */
.L_x_120:
[----:B------:R-:W-:Y:S05]  /*7460*/  @!P0 BRA `(.L_x_122) ;  /* 0x0000000000408947 */ /* 0x000fea0003800000 */
[----:B------:R-:W4:Y:S01]  /*7470*/  LDCU.64 UR8, c[0x4][0x70] ;  /* 0x01000e00ff0877ac */ /* 0x000f220008000a00 */
[----:B------:R-:W-:Y:S01]  /*7480*/  MOV R15, 0x0 ;  /* 0x00000000000f7802 */ /* 0x000fe20000000f00 */
[----:B------:R-:W-:Y:S02]  /*7490*/  HFMA2 R12, -RZ, RZ, 0, 5.9604644775390625e-08 ;  /* 0x00000001ff0c7431 */ /* 0x000fe400000001ff */
[----:B------:R-:W-:Y:S02]  /*74a0*/  IMAD.MOV.U32 R8, RZ, RZ, 0x192 ;  /* 0x00000192ff087424 */ /* 0x000fe400078e00ff */
[----:B------:R-:W-:Y:S01]  /*74b0*/  IMAD.MOV.U32 R13, RZ, RZ, RZ ;  /* 0x000000ffff0d7224 */ /* 0x000fe200078e00ff */
[----:B------:R-:W5:Y:S01]  /*74c0*/  LDCU.64 UR6, c[0x4][0x78] ;  /* 0x01000f00ff0677ac */ /* 0x000f620008000a00 */
[----:B------:R-:W1:Y:S01]  /*74d0*/  LDC.64 R14, c[0x4][R15] ;  /* 0x010000000f0e7b82 */ /* 0x000e620000000a00 */
[----:B------:R-:W2:Y:S01]  /*74e0*/  LDCU.64 UR4, c[0x4][0x10] ;  /* 0x01000200ff0477ac */ /* 0x000ea20008000a00 */
[----:B----4-:R-:W-:Y:S01]  /*74f0*/  MOV R5, UR9 ;  /* 0x0000000900057c02 */ /* 0x010fe20008000f00 */
[----:B------:R-:W-:Y:S01]  /*7500*/  IMAD.U32 R4, RZ, RZ, UR8 ;  /* 0x00000008ff047e24 */ /* 0x000fe2000f8e00ff */
[----:B-----5:R-:W-:Y:S01]  /*7510*/  MOV R7, UR7 ;  /* 0x0000000700077c02 */ /* 0x020fe20008000f00 */
[----:B------:R-:W-:Y:S01]  /*7520*/  IMAD.U32 R6, RZ, RZ, UR6 ;  /* 0x00000006ff067e24 */ /* 0x000fe2000f8e00ff */
[----:B--2---:R-:W-:Y:S01]  /*7530*/  MOV R11, UR5 ;  /* 0x00000005000b7c02 */ /* 0x004fe20008000f00 */
[----:B------:R-:W-:Y:S02]  /*7540*/  IMAD.U32 R10, RZ, RZ, UR4 ;  /* 0x00000004ff0a7e24 */ /* 0x000fe4000f8e00ff */
[----:B------:R-:W-:Y:S07]  /*7550*/  LEPC R20, `(.L_x_122) ;  /* 0x000000001014794e */ /* 0x000fee0000000000 */
[----:B-1-3--:R-:W-:Y:S05]  /*7560*/  CALL.ABS.NOINC R14 ;  /* 0x000000000e007343 */ /* 0x00afea0003c00000 */
.L_x_122:
[----:B------:R-:W-:Y:S01]  /*7570*/  SHF.L.U32 R72, R84, 0x10, RZ ;  /* 0x0000001054487819 */ /* 0x000fe200000006ff */
[----:B------:R-:W-:Y:S05]  /*7580*/  WARPSYNC.ALL ;  /* 0x0000000000007948 */ /* 0x000fea0003800000 */
[----:B------:R-:W-:Y:S01]  /*7590*/  R2UR UR4, R64 ;  /* 0x00000000400472ca */ /* 0x000fe200000e0000 */
[----:B------:R-:W-:Y:S01]  /*75a0*/  BSSY.RECONVERGENT B0, `(.L_x_123) ;  /* 0x0000101000007945 */ /* 0x000fe20003800200 */
[----:B------:R-:W-:Y:S02]  /*75b0*/  LOP3.LUT R74, R84, 0xffff0000, RZ, 0xc0, !PT ;  /* 0xffff0000544a7812 */ /* 0x000fe400078ec0ff */
[----:B------:R-:W-:Y:S02]  /*75c0*/  LOP3.LUT R76, R85, 0xffff0000, RZ, 0xc0, !PT ;  /* 0xffff0000554c7812 */ /* 0x000fe400078ec0ff */
[----:B------:R-:W-:Y:S02]  /*75d0*/  SHF.L.U32 R73, R86, 0x10, RZ ;  /* 0x0000001056497819 */ /* 0x000fe400000006ff */
[----:B------:R-:W-:Y:S02]  /*75e0*/  SHF.L.U32 R75, R80, 0x10, RZ ;  /* 0x00000010504b7819 */ /* 0x000fe400000006ff */
[----:B------:R-:W-:Y:S02]  /*75f0*/  R2UR UR5, R155 ;  /* 0x000000009b0572ca */ /* 0x000fe400000e0000 */
[----:B------:R-:W-:Y:S01]  /*7600*/  ISETP.NE.AND P0, PT, R152, RZ, PT ;  /* 0x000000ff9800720c */ /* 0x000fe20003f05270 */
[----:B------:R-:W4:Y:S01]  /*7610*/  LDTM.x64 R4, tmem[UR4] ;  /* 0x00000004000479ee */ /* 0x000f220008340000 */
[----:B------:R-:W-:Y:S09]  /*7620*/  NOP ;  /* 0x0000000000007918 */ /* 0x000ff20000000000 */
[----:B----4-:R-:W-:Y:S01]  /*7630*/  SYNCS.ARRIVE.TRANS64.RED.A1T0 RZ, [UR5], RZ ;  /* 0x000000ffffff79a7 */ /* 0x010fe20008100405 */
[C---:B-1-3--:R-:W-:Y:S01]  /*7640*/  FMUL R0, R68.reuse, R4 ;  /* 0x0000000444007220 */ /* 0x04afe20000400000 */
[C---:B------:R-:W-:Y:S01]  /*7650*/  FMUL R3, R68.reuse, R5 ;  /* 0x0000000544037220 */ /* 0x040fe20000400000 */
[C---:B------:R-:W-:Y:S01]  /*7660*/  FMUL R6, R68.reuse, R6 ;  /* 0x0000000644067220 */ /* 0x040fe20000400000 */
[C---:B------:R-:W-:Y:S01]  /*7670*/  FMUL R7, R68.reuse, R7 ;  /* 0x0000000744077220 */ /* 0x040fe20000400000 */
[----:B------:R-:W-:Y:S01]  /*7680*/  FFMA R0, R71, R72, R0 ;  /* 0x0000004847007223 */ /* 0x000fe20000000000 */
[----:B------:R-:W-:Y:S01]  /*7690*/  SHF.L.U32 R72, R85, 0x10, RZ ;  /* 0x0000001055487819 */ /* 0x000fe200000006ff */
[C---:B------:R-:W-:Y:S01]  /*76a0*/  FMUL R4, R68.reuse, R8 ;  /* 0x0000000844047220 */ /* 0x040fe20000400000 */
[----:B------:R-:W-:Y:S01]  /*76b0*/  FFMA R3, R71, R74, R3 ;  /* 0x0000004a47037223 */ /* 0x000fe20000000003 */
[----:B------:R-:W-:Y:S01]  /*76c0*/  LOP3.LUT R74, R87, 0xffff0000, RZ, 0xc0, !PT ;  /* 0xffff0000574a7812 */ /* 0x000fe200078ec0ff */
[----:B------:R-:W-:Y:S01]  /*76d0*/  FMUL R5, R68, R9 ;  /* 0x0000000944057220 */ /* 0x000fe20000400000 */
[C---:B------:R-:W-:Y:S01]  /*76e0*/  FFMA R6, R71.reuse, R72, R6 ;  /* 0x0000004847067223 */ /* 0x040fe20000000006 */
[----:B------:R-:W-:Y:S01]  /*76f0*/  LOP3.LUT R72, R86, 0xffff0000, RZ, 0xc0, !PT ;  /* 0xffff000056487812 */ /* 0x000fe200078ec0ff */
[----:B------:R-:W-:Y:S01]  /*7700*/  FFMA R7, R71, R76, R7 ;  /* 0x0000004c47077223 */ /* 0x000fe20000000007 */
[----:B------:R-:W-:Y:S01]  /*7710*/  LOP3.LUT R76, R83, 0xffff0000, RZ, 0xc0, !PT ;  /* 0xffff0000534c7812 */ /* 0x000fe200078ec0ff */
[----:B------:R-:W-:Y:S01]  /*7720*/  FFMA R4, R71, R73, R4 ;  /* 0x0000004947047223 */ /* 0x000fe20000000004 */
[----:B------:R-:W-:Y:S01]  /*7730*/  SHF.L.U32 R73, R87, 0x10, RZ ;  /* 0x0000001057497819 */ /* 0x000fe200000006ff */
[----:B------:R-:W-:Y:S01]  /*7740*/  FMUL R10, R68, R10 ;  /* 0x0000000a440a7220 */ /* 0x000fe20000400000 */
[----:B------:R-:W-:Y:S01]  /*7750*/  F2FP.BF16.F32.PACK_AB R100, R3, R0 ;  /* 0x000000000364723e */ /* 0x000fe200000010ff */
[----:B------:R-:W-:Y:S01]  /*7760*/  FFMA R5, R71, R72, R5 ;  /* 0x0000004847057223 */ /* 0x000fe20000000005 */
[----:B------:R-:W-:Y:S01]  /*7770*/  LOP3.LUT R72, R80, 0xffff0000, RZ, 0xc0, !PT ;  /* 0xffff000050487812 */ /* 0x000fe200078ec0ff */
[C---:B------:R-:W-:Y:S01]  /*7780*/  FMUL R11, R68.reuse, R11 ;  /* 0x0000000b440b7220 */ /* 0x040fe20000400000 */
[----:B------:R-:W-:Y:S01]  /*7790*/  F2FP.BF16.F32.PACK_AB R101, R7, R6 ;  /* 0x000000060765723e */ /* 0x000fe200000010ff */
[C---:B------:R-:W-:Y:S01]  /*77a0*/  FMUL R8, R68.reuse, R12 ;  /* 0x0000000c44087220 */ /* 0x040fe20000400000 */
[----:B------:R-:W-:Y:S01]  /*77b0*/  F2FP.BF16.F32.PACK_AB R102, R5, R4 ;  /* 0x000000040566723e */ /* 0x000fe200000010ff */
[----:B------:R-:W-:Y:S01]  /*77c0*/  FFMA R10, R71, R73, R10 ;  /* 0x00000049470a7223 */ /* 0x000fe2000000000a */
[----:B------:R-:W-:Y:S01]  /*77d0*/  SHF.L.U32 R73, R81, 0x10, RZ ;  /* 0x0000001051497819 */ /* 0x000fe200000006ff */
[----:B------:R-:W-:Y:S01]  /*77e0*/  FMUL R9, R68, R13 ;  /* 0x0000000d44097220 */ /* 0x000fe20000400000 */
[C---:B------:R-:W-:Y:S01]  /*77f0*/  FFMA R11, R71.reuse, R74, R11 ;  /* 0x0000004a470b7223 */ /* 0x040fe2000000000b */
[----:B------:R-:W-:Y:S01]  /*7800*/  LOP3.LUT R74, R82, 0xffff0000, RZ, 0xc0, !PT ;  /* 0xffff0000524a7812 */ /* 0x000fe200078ec0ff */
[----:B------:R-:W-:Y:S01]  /*7810*/  FMUL R14, R68, R14 ;  /* 0x0000000e440e7220 */ /* 0x000fe20000400000 */
[----:B------:R-:W-:Y:S01]  /*7820*/  FFMA R8, R71, R75, R8 ;  /* 0x0000004b47087223 */ /* 0x000fe20000000008 */
[----:B------:R-:W-:Y:S01]  /*7830*/  SHF.L.U32 R75, R83, 0x10, RZ ;  /* 0x00000010534b7819 */ /* 0x000fe200000006ff */
[----:B------:R-:W-:Y:S01]  /*7840*/  FFMA R9, R71, R72, R9 ;  /* 0x0000004847097223 */ /* 0x000fe20000000009 */
[----:B------:R-:W-:Y:S01]  /*7850*/  LOP3.LUT R72, R81, 0xffff0000, RZ, 0xc0, !PT ;  /* 0xffff000051487812 */ /* 0x000fe200078ec0ff */
[----:B------:R-:W-:Y:S01]  /*7860*/  FFMA R14, R71, R73, R14 ;  /* 0x00000049470e7223 */ /* 0x000fe2000000000e */
[----:B------:R-:W-:Y:S01]  /*7870*/  SHF.L.U32 R73, R82, 0x10, RZ ;  /* 0x0000001052497819 */ /* 0x000fe200000006ff */
[C---:B------:R-:W-:Y:S01]  /*7880*/  FMUL R15, R68.reuse, R15 ;  /* 0x0000000f440f7220 */ /* 0x040fe20000400000 */
[----:B------:R-:W-:Y:S01]  /*7890*/  F2FP.BF16.F32.PACK_AB R103, R11, R10 ;  /* 0x0000000a0b67723e */ /* 0x000fe200000010ff */
[C---:B------:R-:W-:Y:S01]  /*78a0*/  FMUL R12, R68.reuse, R16 ;  /* 0x00000010440c7220 */ /* 0x040fe20000400000 */
[----:B------:R-:W-:Y:S01]  /*78b0*/  F2FP.BF16.F32.PACK_AB R108, R9, R8 ;  /* 0x00000008096c723e */ /* 0x000fe200000010ff */
[----:B------:R-:W-:Y:S01]  /*78c0*/  FMUL R13, R68, R17 ;  /* 0x00000011440d7220 */ /* 0x000fe20000400000 */
[C---:B------:R-:W-:Y:S01]  /*78d0*/  FFMA R15, R71.reuse, R72, R15 ;  /* 0x00000048470f7223 */ /* 0x040fe2000000000f */
[----:B------:R-:W-:Y:S01]  /*78e0*/  SHF.L.U32 R72, R88, 0x10, RZ ;  /* 0x0000001058487819 */ /* 0x000fe200000006ff */
[C---:B------:R-:W-:Y:S01]  /*78f0*/  FMUL R18, R68.reuse, R18 ;  /* 0x0000001244127220 */ /* 0x040fe20000400000 */
[----:B------:R-:W-:Y:S01]  /*7900*/  FMUL R19, R68, R19 ;  /* 0x0000001344137220 */ /* 0x000fe20000400000 */
[----:B------:R-:W-:Y:S01]  /*7910*/  FFMA R12, R71, R73, R12 ;  /* 0x00000049470c7223 */ /* 0x000fe2000000000c */
[----:B------:R-:W-:Y:S01]  /*7920*/  SHF.L.U32 R73, R90, 0x10, RZ ;  /* 0x000000105a497819 */ /* 0x000fe200000006ff */
[----:B------:R-:W-:Y:S01]  /*7930*/  FMUL R16, R68, R20 ;  /* 0x0000001444107220 */ /* 0x000fe20000400000 */
[----:B------:R-:W-:Y:S01]  /*7940*/  F2FP.BF16.F32.PACK_AB R109, R15, R14 ;  /* 0x0000000e0f6d723e */ /* 0x000fe200000010ff */
[C---:B------:R-:W-:Y:S01]  /*7950*/  FFMA R13, R71.reuse, R74, R13 ;  /* 0x0000004a470d7223 */ /* 0x040fe2000000000d */
[----:B------:R-:W-:Y:S01]  /*7960*/  LOP3.LUT R74, R88, 0xffff0000, RZ, 0xc0, !PT ;  /* 0xffff0000584a7812 */ /* 0x000fe200078ec0ff */
        /* <DEDUP_REMOVED lines=8> */
[----:B------:R-:W-:Y:S01]  /*79f0*/  FMUL R22, R68, R22 ;  /* 0x0000001644167220 */ /* 0x000fe20000400000 */
[----:B------:R-:W-:Y:S01]  /*7a00*/  F2FP.BF16.F32.PACK_AB R111, R19, R18 ;  /* 0x00000012136f723e */ /* 0x000fe200000010ff */
[C---:B------:R-:W-:Y:S01]  /*7a10*/  FFMA R17, R71.reuse, R74, R17 ;  /* 0x0000004a47117223 */ /* 0x040fe20000000011 */
[----:B------:R-:W-:Y:S01]  /*7a20*/  LOP3.LUT R74, R90, 0xffff0000, RZ, 0xc0, !PT ;  /* 0xffff00005a4a7812 */ /* 0x000fe200078ec0ff */
[----:B------:R-:W-:Y:S01]  /*7a30*/  FFMA R22, R71, R72, R22 ;  /* 0x0000004847167223 */ /* 0x000fe20000000016 */
[----:B------:R-:W-:Y:S01]  /*7a40*/  LOP3.LUT R72, R89, 0xffff0000, RZ, 0xc0, !PT ;  /* 0xffff000059487812 */ /* 0x000fe200078ec0ff */
[C---:B------:R-:W-:Y:S01]  /*7a50*/  FMUL R23, R68.reuse, R23 ;  /* 0x0000001744177220 */ /* 0x040fe20000400000 */
[----:B------:R-:W-:Y:S01]  /*7a60*/  F2FP.BF16.F32.PACK_AB R116, R17, R16 ;  /* 0x000000101174723e */ /* 0x000fe200000010ff */
[C---:B------:R-:W-:Y:S01]  /*7a70*/  FMUL R20, R68.reuse, R24 ;  /* 0x0000001844147220 */ /* 0x040fe20000400000 */
[----:B------:R-:W-:Y:S01]  /*7a80*/  FMUL R21, R68, R25 ;  /* 0x0000001944157220 */ /* 0x000fe20000400000 */
[C---:B------:R-:W-:Y:S01]  /*7a90*/  FFMA R23, R71.reuse, R72, R23 ;  /* 0x0000004847177223 */ /* 0x040fe20000000017 */
[----:B------:R-:W-:Y:S01]  /*7aa0*/  SHF.L.U32 R72, R96, 0x10, RZ ;  /* 0x0000001060487819 */ /* 0x000fe200000006ff */
[C---:B------:R-:W-:Y:S01]  /*7ab0*/  FMUL R26, R68.reuse, R26 ;  /* 0x0000001a441a7220 */ /* 0x040fe20000400000 */
[C---:B------:R-:W-:Y:S01]  /*7ac0*/  FMUL R27, R68.reuse, R27 ;  /* 0x0000001b441b7220 */ /* 0x040fe20000400000 */
        /* <DEDUP_REMOVED lines=9> */
[----:B------:R-:W-:Y:S01]  /*7b60*/  F2FP.BF16.F32.PACK_AB R118, R21, R20 ;  /* 0x000000141576723e */ /* 0x000fe200000010ff */
[----:B------:R-:W-:Y:S01]  /*7b70*/  FFMA R24, R71, R72, R24 ;  /* 0x0000004847187223 */ /* 0x000fe20000000018 */
[----:B------:R-:W-:Y:S01]  /*7b80*/  LOP3.LUT R72, R97, 0xffff0000, RZ, 0xc0, !PT ;  /* 0xffff000061487812 */ /* 0x000fe200078ec0ff */
[C---:B------:R-:W-:Y:S01]  /*7b90*/  FMUL R25, R68.reuse, R29 ;  /* 0x0000001d44197220 */ /* 0x040fe20000400000 */
[----:B------:R-:W-:Y:S01]  /*7ba0*/  F2FP.BF16.F32.PACK_AB R119, R27, R26 ;  /* 0x0000001a1b77723e */ /* 0x000fe200000010ff */
[C---:B------:R-:W-:Y:S01]  /*7bb0*/  FMUL R30, R68.reuse, R30 ;  /* 0x0000001e441e7220 */ /* 0x040fe20000400000 */
[----:B------:R-:W-:Y:S01]  /*7bc0*/  LOP3.LUT R76, R131, 0xffff0000, RZ, 0xc0, !PT ;  /* 0xffff0000834c7812 */ /* 0x000fe200078ec0ff */
[----:B------:R-:W-:Y:S01]  /*7bd0*/  FMUL R31, R68, R31 ;  /* 0x0000001f441f7220 */ /* 0x000fe20000400000 */
[----:B------:R-:W-:Y:S01]  /*7be0*/  FFMA R25, R71, R74, R25 ;  /* 0x0000004a47197223 */ /* 0x000fe20000000019 */
[----:B------:R-:W-:Y:S01]  /*7bf0*/  LOP3.LUT R74, R99, 0xffff0000, RZ, 0xc0, !PT ;  /* 0xffff0000634a7812 */ /* 0x000fe200078ec0ff */
[C---:B------:R-:W-:Y:S01]  /*7c00*/  FFMA R30, R71.reuse, R73, R30 ;  /* 0x00000049471e7223 */ /* 0x040fe2000000001e */
[C---:B------:R-:W-:Y:S01]  /*7c10*/  SHF.L.U32 R73, R98.reuse, 0x10, RZ ;  /* 0x0000001062497819 */ /* 0x040fe200000006ff */
[C---:B------:R-:W-:Y:S01]  /*7c20*/  FFMA R31, R71.reuse, R72, R31 ;  /* 0x00000048471f7223 */ /* 0x040fe2000000001f */
[----:B------:R-:W-:Y:S01]  /*7c30*/  LOP3.LUT R72, R98, 0xffff0000, RZ, 0xc0, !PT ;  /* 0xffff000062487812 */ /* 0x000fe200078ec0ff */
[C---:B------:R-:W-:Y:S01]  /*7c40*/  FMUL R28, R68.reuse, R32 ;  /* 0x00000020441c7220 */ /* 0x040fe20000400000 */
[C---:B------:R-:W-:Y:S01]  /*7c50*/  FMUL R29, R68.reuse, R33 ;  /* 0x00000021441d7220 */ /* 0x040fe20000400000 */
[C---:B------:R-:W-:Y:S01]  /*7c60*/  FMUL R34, R68.reuse, R34 ;  /* 0x0000002244227220 */ /* 0x040fe20000400000 */
[----:B------:R-:W-:Y:S01]  /*7c70*/  FMUL R35, R68, R35 ;  /* 0x0000002344237220 */ /* 0x000fe20000400000 */
[----:B------:R-:W-:Y:S01]  /*7c80*/  FFMA R28, R71, R73, R28 ;  /* 0x00000049471c7223 */ /* 0x000fe2000000001c */
[----:B------:R-:W-:Y:S01]  /*7c90*/  SHF.L.U32 R73, R105, 0x10, RZ ;  /* 0x0000001069497819 */ /* 0x000fe200000006ff */
[C---:B------:R-:W-:Y:S01]  /*7ca0*/  FFMA R29, R71.reuse, R72, R29 ;  /* 0x00000048471d7223 */ /* 0x040fe2000000001d */
[C---:B------:R-:W-:Y:S01]  /*7cb0*/  SHF.L.U32 R72, R104.reuse, 0x10, RZ ;  /* 0x0000001068487819 */ /* 0x040fe200000006ff */
[----:B------:R-:W-:Y:S01]  /*7cc0*/  FFMA R34, R71, R75, R34 ;  /* 0x0000004b47227223 */ /* 0x000fe20000000022 */
[----:B------:R-:W-:Y:S01]  /*7cd0*/  SHF.L.U32 R75, R107, 0x10, RZ ;  /* 0x000000106b4b7819 */ /* 0x000fe200000006ff */
[C---:B------:R-:W-:Y:S01]  /*7ce0*/  FFMA R35, R71.reuse, R74, R35 ;  /* 0x0000004a47237223 */ /* 0x040fe20000000023 */
[----:B------:R-:W-:Y:S01]  /*7cf0*/  LOP3.LUT R74, R104, 0xffff0000, RZ, 0xc0, !PT ;  /* 0xffff0000684a7812 */ /* 0x000fe200078ec0ff */
[C---:B------:R-:W-:Y:S01]  /*7d00*/  FMUL R32, R68.reuse, R36 ;  /* 0x0000002444207220 */ /* 0x040fe20000400000 */
[C---:B------:R-:W-:Y:S01]  /*7d10*/  FMUL R33, R68.reuse, R37 ;  /* 0x0000002544217220 */ /* 0x040fe20000400000 */
[----:B------:R-:W-:Y:S01]  /*7d20*/  FMUL R38, R68, R38 ;  /* 0x0000002644267220 */ /* 0x000fe20000400000 */
[----:B------:R1:W-:Y:S01]  /*7d30*/  STS.128 [R164+UR46+0x400], R100 ;  /* 0x00040064a4007988 */ /* 0x0003e20008000c2e */
[----:B------:R-:W-:Y:S01]  /*7d40*/  FFMA R32, R71, R72, R32 ;  /* 0x0000004847207223 */ /* 0x000fe20000000020 */
[----:B------:R-:W-:Y:S01]  /*7d50*/  LOP3.LUT R72, R105, 0xffff0000, RZ, 0xc0, !PT ;  /* 0xffff000069487812 */ /* 0x000fe200078ec0ff */
[C---:B------:R-:W-:Y:S01]  /*7d60*/  FFMA R33, R71.reuse, R74, R33 ;  /* 0x0000004a47217223 */ /* 0x040fe20000000021 */
[----:B------:R-:W-:Y:S01]  /*7d70*/  LOP3.LUT R74, R106, 0xffff0000, RZ, 0xc0, !PT ;  /* 0xffff00006a4a7812 */ /* 0x000fe200078ec0ff */
[----:B------:R-:W-:Y:S01]  /*7d80*/  FMUL R39, R68, R39 ;  /* 0x0000002744277220 */ /* 0x000fe20000400000 */
[C---:B------:R-:W-:Y:S01]  /*7d90*/  FFMA R38, R71.reuse, R73, R38 ;  /* 0x0000004947267223 */ /* 0x040fe20000000026 */
[----:B------:R-:W-:Y:S01]  /*7da0*/  SHF.L.U32 R73, R106, 0x10, RZ ;  /* 0x000000106a497819 */ /* 0x000fe200000006ff */
[C---:B------:R-:W-:Y:S01]  /*7db0*/  FMUL R36, R68.reuse, R40 ;  /* 0x0000002844247220 */ /* 0x040fe20000400000 */
[----:B------:R-:W-:Y:S01]  /*7dc0*/  FFMA R39, R71, R72, R39 ;  /* 0x0000004847277223 */ /* 0x000fe20000000027 */
[----:B------:R-:W-:Y:S01]  /*7dd0*/  LOP3.LUT R72, R107, 0xffff0000, RZ, 0xc0, !PT ;  /* 0xffff00006b487812 */ /* 0x000fe200078ec0ff */
[C---:B------:R-:W-:Y:S01]  /*7de0*/  FMUL R37, R68.reuse, R41 ;  /* 0x0000002944257220 */ /* 0x040fe20000400000 */
[C---:B------:R-:W-:Y:S01]  /*7df0*/  FMUL R42, R68.reuse, R42 ;  /* 0x0000002a442a7220 */ /* 0x040fe20000400000 */
[----:B------:R-:W-:Y:S01]  /*7e00*/  FMUL R43, R68, R43 ;  /* 0x0000002b442b7220 */ /* 0x000fe20000400000 */
[C---:B------:R-:W-:Y:S01]  /*7e10*/  FFMA R36, R71.reuse, R73, R36 ;  /* 0x0000004947247223 */ /* 0x040fe20000000024 */
[C---:B------:R-:W-:Y:S01]  /*7e20*/  SHF.L.U32 R73, R112.reuse, 0x10, RZ ;  /* 0x0000001070497819 */ /* 0x040fe200000006ff */
[----:B------:R3:W-:Y:S01]  /*7e30*/  STS.128 [R163+0x400], R108 ;  /* 0x0004006ca3007388 */ /* 0x0007e20000000c00 */
[----:B------:R-:W-:Y:S01]  /*7e40*/  FFMA R37, R71, R74, R37 ;  /* 0x0000004a47257223 */ /* 0x000fe20000000025 */
[----:B------:R-:W-:Y:S01]  /*7e50*/  LOP3.LUT R74, R113, 0xffff0000, RZ, 0xc0, !PT ;  /* 0xffff0000714a7812 */ /* 0x000fe200078ec0ff */
[----:B------:R-:W-:Y:S01]  /*7e60*/  FFMA R42, R71, R75, R42 ;  /* 0x0000004b472a7223 */ /* 0x000fe2000000002a */
[----:B------:R-:W-:Y:S01]  /*7e70*/  SHF.L.U32 R75, R113, 0x10, RZ ;  /* 0x00000010714b7819 */ /* 0x000fe200000006ff */
        /* <DEDUP_REMOVED lines=8> */
[----:B------:R4:W-:Y:S01]  /*7f00*/  STS.128 [R162+0x400], R116 ;  /* 0x00040074a2007388 */ /* 0x0009e20000000c00 */
[C---:B------:R-:W-:Y:S01]  /*7f10*/  FFMA R41, R71.reuse, R72, R41 ;  /* 0x0000004847297223 */ /* 0x040fe20000000029 */
[C---:B------:R-:W-:Y:S01]  /*7f20*/  SHF.L.U32 R72, R114.reuse, 0x10, RZ ;  /* 0x0000001072487819 */ /* 0x040fe200000006ff */
[----:B------:R-:W-:Y:S01]  /*7f30*/  FFMA R46, R71, R75, R46 ;  /* 0x0000004b472e7223 */ /* 0x000fe2000000002e */
[----:B------:R-:W-:Y:S01]  /*7f40*/  SHF.L.U32 R75, R121, 0x10, RZ ;  /* 0x00000010794b7819 */ /* 0x000fe200000006ff */
[----:B------:R-:W-:Y:S01]  /*7f50*/  FFMA R47, R71, R74, R47 ;  /* 0x0000004a472f7223 */ /* 0x000fe2000000002f */
[----:B------:R-:W-:Y:S01]  /*7f60*/  LOP3.LUT R74, R114, 0xffff0000, RZ, 0xc0, !PT ;  /* 0xffff0000724a7812 */ /* 0x000fe200078ec0ff */
[C---:B------:R-:W-:Y:S01]  /*7f70*/  FMUL R44, R68.reuse, R48 ;  /* 0x00000030442c7220 */ /* 0x040fe20000400000 */
[----:B-1----:R-:W-:Y:S01]  /*7f80*/  F2FP.BF16.F32.PACK_AB R100, R25, R24 ;  /* 0x000000181964723e */ /* 0x002fe200000010ff */
[C---:B------:R-:W-:Y:S01]  /*7f90*/  FMUL R45, R68.reuse, R49 ;  /* 0x00000031442d7220 */ /* 0x040fe20000400000 */
[----:B------:R-:W-:Y:S01]  /*7fa0*/  F2FP.BF16.F32.PACK_AB R101, R31, R30 ;  /* 0x0000001e1f65723e */ /* 0x000fe200000010ff */
[----:B------:R-:W-:Y:S01]  /*7fb0*/  FMUL R50, R68, R50 ;  /* 0x0000003244327220 */ /* 0x000fe20000400000 */
[----:B------:R-:W-:Y:S01]  /*7fc0*/  F2FP.BF16.F32.PACK_AB R102, R29, R28 ;  /* 0x0000001c1d66723e */ /* 0x000fe200000010ff */
[----:B------:R-:W-:Y:S01]  /*7fd0*/  FFMA R44, R71, R72, R44 ;  /* 0x00000048472c7223 */ /* 0x000fe2000000002c */
[----:B------:R-:W-:Y:S01]  /*7fe0*/  LOP3.LUT R72, R115, 0xffff0000, RZ, 0xc0, !PT ;  /* 0xffff000073487812 */ /* 0x000fe200078ec0ff */
[----:B------:R-:W-:Y:S01]  /*7ff0*/  FFMA R45, R71, R74, R45 ;  /* 0x0000004a472d7223 */ /* 0x000fe2000000002d */
[----:B------:R-:W-:Y:S01]  /*8000*/  LOP3.LUT R74, R120, 0xffff0000, RZ, 0xc0, !PT ;  /* 0xffff0000784a7812 */ /* 0x000fe200078ec0ff */
[----:B------:R-:W-:Y:S01]  /*8010*/  FMUL R51, R68, R51 ;  /* 0x0000003344337220 */ /* 0x000fe20000400000 */
[----:B------:R-:W-:Y:S01]  /*8020*/  F2FP.BF16.F32.PACK_AB R103, R35, R34 ;  /* 0x000000222367723e */ /* 0x000fe200000010ff */
[----:B------:R-:W-:Y:S01]  /*8030*/  FFMA R50, R71, R73, R50 ;  /* 0x0000004947327223 */ /* 0x000fe20000000032 */
[----:B------:R-:W-:Y:S01]  /*8040*/  SHF.L.U32 R73, R120, 0x10, RZ ;  /* 0x0000001078497819 */ /* 0x000fe200000006ff */
[C---:B------:R-:W-:Y:S01]  /*8050*/  FMUL R48, R68.reuse, R52 ;  /* 0x0000003444307220 */ /* 0x040fe20000400000 */
[----:B---3--:R-:W-:Y:S01]  /*8060*/  F2FP.BF16.F32.PACK_AB R108, R33, R32 ;  /* 0x00000020216c723e */ /* 0x008fe200000010ff */
[----:B------:R-:W-:Y:S01]  /*8070*/  FFMA R51, R71, R72, R51 ;  /* 0x0000004847337223 */ /* 0x000fe20000000033 */
[----:B------:R-:W-:Y:S01]  /*8080*/  LOP3.LUT R72, R121, 0xffff0000, RZ, 0xc0, !PT ;  /* 0xffff000079487812 */ /* 0x000fe200078ec0ff */
[----:B------:R1:W-:Y:S01]  /*8090*/  STS.128 [R161+0x400], R100 ;  /* 0x00040064a1007388 */ /* 0x0003e20000000c00 */
[----:B------:R-:W-:Y:S01]  /*80a0*/  F2FP.BF16.F32.PACK_AB R109, R39, R38 ;  /* 0x00000026276d723e */ /* 0x000fe200000010ff */
[C---:B------:R-:W-:Y:S01]  /*80b0*/  FMUL R49, R68.reuse, R53 ;  /* 0x0000003544317220 */ /* 0x040fe20000400000 */
[----:B------:R-:W-:Y:S01]  /*80c0*/  F2FP.BF16.F32.PACK_AB R110, R37, R36 ;  /* 0x00000024256e723e */ /* 0x000fe200000010ff */
[C---:B------:R-:W-:Y:S01]  /*80d0*/  FMUL R54, R68.reuse, R54 ;  /* 0x0000003644367220 */ /* 0x040fe20000400000 */
[----:B------:R-:W-:Y:S01]  /*80e0*/  F2FP.BF16.F32.PACK_AB R111, R43, R42 ;  /* 0x0000002a2b6f723e */ /* 0x000fe200000010ff */
[----:B------:R-:W-:Y:S01]  /*80f0*/  FMUL R55, R68, R55 ;  /* 0x0000003744377220 */ /* 0x000fe20000400000 */
[----:B----4-:R-:W-:Y:S01]  /*8100*/  F2FP.BF16.F32.PACK_AB R116, R41, R40 ;  /* 0x000000282974723e */ /* 0x010fe200000010ff */
[C---:B------:R-:W-:Y:S01]  /*8110*/  FFMA R48, R71.reuse, R73, R48 ;  /* 0x0000004947307223 */ /* 0x040fe20000000030 */
[C---:B------:R-:W-:Y:S01]  /*8120*/  FFMA R49, R71.reuse, R74, R49 ;  /* 0x0000004a47317223 */ /* 0x040fe20000000031 */
[----:B------:R1:W-:Y:S01]  /*8130*/  STS.128 [R147+0x400], R108 ;  /* 0x0004006c93007388 */ /* 0x0003e20000000c00 */
[C---:B------:R-:W-:Y:S01]  /*8140*/  SHF.L.U32 R73, R122.reuse, 0x10, RZ ;  /* 0x000000107a497819 */ /* 0x040fe200000006ff */
[----:B------:R-:W-:Y:S01]  /*8150*/  FFMA R54, R71, R75, R54 ;  /* 0x0000004b47367223 */ /* 0x000fe20000000036 */
[----:B------:R-:W-:Y:S01]  /*8160*/  SHF.L.U32 R75, R123, 0x10, RZ ;  /* 0x000000107b4b7819 */ /* 0x000fe200000006ff */
[----:B------:R-:W-:Y:S01]  /*8170*/  FFMA R55, R71, R72, R55 ;  /* 0x0000004847377223 */ /* 0x000fe20000000037 */
[----:B------:R-:W-:Y:S01]  /*8180*/  LOP3.LUT R72, R122, 0xffff0000, RZ, 0xc0, !PT ;  /* 0xffff00007a487812 */ /* 0x000fe200078ec0ff */
[C---:B------:R-:W-:Y:S01]  /*8190*/  FMUL R52, R68.reuse, R56 ;  /* 0x0000003844347220 */ /* 0x040fe20000400000 */
[----:B------:R-:W-:Y:S01]  /*81a0*/  LOP3.LUT R74, R123, 0xffff0000, RZ, 0xc0, !PT ;  /* 0xffff00007b4a7812 */ /* 0x000fe200078ec0ff */
[C---:B------:R-:W-:Y:S01]  /*81b0*/  FMUL R53, R68.reuse, R57 ;  /* 0x0000003944357220 */ /* 0x040fe20000400000 */
[C---:B------:R-:W-:Y:S01]  /*81c0*/  FMUL R58, R68.reuse, R58 ;  /* 0x0000003a443a7220 */ /* 0x040fe20000400000 */
[----:B------:R-:W-:Y:S01]  /*81d0*/  FMUL R59, R68, R59 ;  /* 0x0000003b443b7220 */ /* 0x000fe20000400000 */
[C---:B------:R-:W-:Y:S01]  /*81e0*/  FFMA R52, R71.reuse, R73, R52 ;  /* 0x0000004947347223 */ /* 0x040fe20000000034 */
[C---:B------:R-:W-:Y:S01]  /*81f0*/  FFMA R53, R71.reuse, R72, R53 ;  /* 0x0000004847357223 */ /* 0x040fe20000000035 */
[C---:B------:R-:W-:Y:S01]  /*8200*/  FFMA R58, R71.reuse, R75, R58 ;  /* 0x0000004b473a7223 */ /* 0x040fe2000000003a */
[----:B------:R-:W-:Y:S01]  /*8210*/  FFMA R59, R71, R74, R59 ;  /* 0x0000004a473b7223 */ /* 0x000fe2000000003b */
[----:B------:R-:W-:Y:S01]  /*8220*/  SHF.L.U32 R72, R128, 0x10, RZ ;  /* 0x0000001080487819 */ /* 0x000fe200000006ff */
[----:B------:R-:W-:Y:S01]  /*8230*/  FMUL R56, R68, R60 ;  /* 0x0000003c44387220 */ /* 0x000fe20000400000 */
[----:B------:R-:W-:Y:S01]  /*8240*/  LOP3.LUT R74, R128, 0xffff0000, RZ, 0xc0, !PT ;  /* 0xffff0000804a7812 */ /* 0x000fe200078ec0ff */
[C---:B------:R-:W-:Y:S01]  /*8250*/  FMUL R57, R68.reuse, R61 ;  /* 0x0000003d44397220 */ /* 0x040fe20000400000 */
[----:B------:R-:W-:Y:S01]  /*8260*/  SHF.L.U32 R73, R129, 0x10, RZ ;  /* 0x0000001081497819 */ /* 0x000fe200000006ff */
[C---:B------:R-:W-:Y:S01]  /*8270*/  FMUL R62, R68.reuse, R62 ;  /* 0x0000003e443e7220 */ /* 0x040fe20000400000 */
[----:B------:R-:W-:Y:S01]  /*8280*/  F2FP.BF16.F32.PACK_AB R117, R47, R46 ;  /* 0x0000002e2f75723e */ /* 0x000fe200000010ff */
[----:B------:R-:W-:Y:S01]  /*8290*/  FFMA R56, R71, R72, R56 ;  /* 0x0000004847387223 */ /* 0x000fe20000000038 */
[----:B------:R-:W-:Y:S01]  /*82a0*/  F2FP.BF16.F32.PACK_AB R118, R45, R44 ;  /* 0x0000002c2d76723e */ /* 0x000fe200000010ff */
[----:B------:R-:W-:Y:S01]  /*82b0*/  FFMA R57, R71, R74, R57 ;  /* 0x0000004a47397223 */ /* 0x000fe20000000039 */
[----:B------:R-:W-:Y:S01]  /*82c0*/  F2FP.BF16.F32.PACK_AB R119, R51, R50 ;  /* 0x000000323377723e */ /* 0x000fe200000010ff */
[----:B------:R-:W-:Y:S01]  /*82d0*/  FFMA R62, R71, R73, R62 ;  /* 0x00000049473e7223 */ /* 0x000fe2000000003e */
[----:B------:R-:W-:Y:S01]  /*82e0*/  LOP3.LUT R72, R129, 0xffff0000, RZ, 0xc0, !PT ;  /* 0xffff000081487812 */ /* 0x000fe200078ec0ff */
[----:B------:R-:W-:Y:S01]  /*82f0*/  FMUL R63, R68, R63 ;  /* 0x0000003f443f7220 */ /* 0x000fe20000400000 */
[----:B------:R-:W-:Y:S01]  /*8300*/  SHF.L.U32 R73, R130, 0x10, RZ ;  /* 0x0000001082497819 */ /* 0x000fe200000006ff */
[----:B------:R1:W-:Y:S01]  /*8310*/  STS.128 [R160+0x400], R116 ;  /* 0x00040074a0007388 */ /* 0x0003e20000000c00 */
[----:B------:R-:W-:Y:S01]  /*8320*/  FMUL R60, R68, R64 ;  /* 0x00000040443c7220 */ /* 0x000fe20000400000 */
[----:B------:R-:W-:Y:S01]  /*8330*/  LOP3.LUT R74, R130, 0xffff0000, RZ, 0xc0, !PT ;  /* 0xffff0000824a7812 */ /* 0x000fe200078ec0ff */
[C---:B------:R-:W-:Y:S01]  /*8340*/  FMUL R61, R68.reuse, R65 ;  /* 0x00000041443d7220 */ /* 0x040fe20000400000 */
[----:B------:R-:W-:Y:S01]  /*8350*/  SHF.L.U32 R75, R131, 0x10, RZ ;  /* 0x00000010834b7819 */ /* 0x000fe200000006ff */
[C---:B------:R-:W-:Y:S01]  /*8360*/  FMUL R66, R68.reuse, R66 ;  /* 0x0000004244427220 */ /* 0x040fe20000400000 */
[----:B------:R-:W-:Y:S01]  /*8370*/  FFMA R63, R71, R72, R63 ;  /* 0x00000048473f7223 */ /* 0x000fe2000000003f */
[----:B------:R-:W-:Y:S01]  /*8380*/  FMUL R67, R68, R67 ;  /* 0x0000004344437220 */ /* 0x000fe20000400000 */
[----:B------:R-:W-:Y:S01]  /*8390*/  F2FP.BF16.F32.PACK_AB R124, R49, R48 ;  /* 0x00000030317c723e */ /* 0x000fe200000010ff */
[----:B------:R-:W-:Y:S01]  /*83a0*/  FFMA R60, R71, R73, R60 ;  /* 0x00000049473c7223 */ /* 0x000fe2000000003c */
[----:B------:R-:W-:Y:S01]  /*83b0*/  F2FP.BF16.F32.PACK_AB R125, R55, R54 ;  /* 0x00000036377d723e */ /* 0x000fe200000010ff */
[----:B------:R-:W-:Y:S01]  /*83c0*/  FFMA R61, R71, R74, R61 ;  /* 0x0000004a473d7223 */ /* 0x000fe2000000003d */
[----:B------:R-:W-:Y:S01]  /*83d0*/  F2FP.BF16.F32.PACK_AB R126, R53, R52 ;  /* 0x00000034357e723e */ /* 0x000fe200000010ff */
[----:B------:R-:W-:Y:S01]  /*83e0*/  FFMA R66, R71, R75, R66 ;  /* 0x0000004b47427223 */ /* 0x000fe20000000042 */
[----:B------:R-:W-:Y:S01]  /*83f0*/  F2FP.BF16.F32.PACK_AB R127, R59, R58 ;  /* 0x0000003a3b7f723e */ /* 0x000fe200000010ff */
[----:B------:R-:W-:Y:S01]  /*8400*/  FFMA R67, R71, R76, R67 ;  /* 0x0000004c47437223 */ /* 0x000fe20000000043 */
[----:B------:R-:W-:Y:S02]  /*8410*/  F2FP.BF16.F32.PACK_AB R56, R57, R56 ;  /* 0x000000383938723e */ /* 0x000fe400000010ff */
[----:B------:R-:W-:Y:S01]  /*8420*/  F2FP.BF16.F32.PACK_AB R57, R63, R62 ;  /* 0x0000003e3f39723e */ /* 0x000fe200000010ff */
[----:B------:R1:W-:Y:S01]  /*8430*/  STS.128 [R159+0x400], R124 ;  /* 0x0004007c9f007388 */ /* 0x0003e20000000c00 */
[----:B------:R-:W-:Y:S02]  /*8440*/  F2FP.BF16.F32.PACK_AB R58, R61, R60 ;  /* 0x0000003c3d3a723e */ /* 0x000fe400000010ff */
[----:B------:R-:W-:Y:S05]  /*8450*/  F2FP.BF16.F32.PACK_AB R59, R67, R66 ;  /* 0x00000042433b723e */ /* 0x000fea00000010ff */
[----:B------:R1:W-:Y:S01]  /*8460*/  STS.128 [R158+0x400], R56 ;  /* 0x000400389e007388 */ /* 0x0003e20000000c00 */
[----:B------:R-:W-:Y:S01]  /*8470*/  @!PT LDS RZ, [RZ] ;  /* 0x00000000fffff984 */ /* 0x000fe20000000800 */
[----:B------:R-:W-:Y:S01]  /*8480*/  @!PT LDS RZ, [RZ] ;  /* 0x00000000fffff984 */ /* 0x000fe20000000800 */
[----:B------:R-:W-:Y:S01]  /*8490*/  @!PT LDS RZ, [RZ] ;  /* 0x00000000fffff984 */ /* 0x000fe20000000800 */
[----:B------:R-:W-:Y:S01]  /*84a0*/  @!PT LDS RZ, [RZ] ;  /* 0x00000000fffff984 */ /* 0x000fe20000000800 */
[----:B------:R3:W-:Y:S07]  /*84b0*/  MEMBAR.ALL.CTA ;  /* 0x0000000000007992 */ /* 0x0007ee0000008000 */
[----:B---3--:R-:W3:Y:S02]  /*84c0*/  FENCE.VIEW.ASYNC.S ;  /* 0x00000000000073c6 */ /* 0x008ee40000000000 */
[----:B---3--:R-:W-:Y:S06]  /*84d0*/  BAR.SYNC.DEFER_BLOCKING 0x1, 0x80 ;  /* 0x0042000000007b1d */ /* 0x008fec0000010000 */
[----:B------:R-:W-:Y:S05]  /*84e0*/  @P0 BRA `(.L_x_124) ;  /* 0x0000000000300947 */ /* 0x000fea0003800000 */
[----:B------:R-:W3:Y:S01]  /*84f0*/  LDCU.64 UR6, c[0x0][0x348] ;  /* 0x00006900ff0677ac */ /* 0x000ee20008000a00 */
[----:B------:R-:W-:Y:S01]  /*8500*/  R2UR UR5, R70 ;  /* 0x00000000460572ca */ /* 0x000fe200000e0000 */
[----:B------:R-:W-:Y:S01]  /*8510*/  UIADD3 UR4, UPT, UPT, UR46, 0x400, URZ ;  /* 0x000004002e047890 */ /* 0x000fe2000fffe0ff */
[----:B------:R-:W-:Y:S05]  /*8520*/  UMOV UR51, UR44 ;  /* 0x0000002c00337c82 */ /* 0x000fea0008000000 */
[----:B------:R-:W-:Y:S06]  /*8530*/  IMAD.U32 R144, RZ, RZ, UR4 ;  /* 0x00000004ff907e24 */ /* 0x000fec000f8e00ff */
[----:B------:R-:W-:Y:S01]  /*8540*/  UIADD3 UR49, UPT, UPT, UR53, UR5, URZ ;  /* 0x0000000535317290 */ /* 0x000fe2000fffe0ff */
[----:B------:R-:W-:Y:S01]  /*8550*/  R2UR UR48, R144 ;  /* 0x00000000903072ca */ /* 0x000fe200000e0000 */
[----:B---3--:R-:W-:Y:S04]  /*8560*/  UIADD3 UR4, UP0, UPT, UR6, 0xa80, URZ ;  /* 0x00000a8006047890 */ /* 0x008fe8000ff1e0ff */
[----:B------:R-:W-:Y:S09]  /*8570*/  UIADD3.X UR5, UPT, UPT, URZ, UR7, URZ, UP0, !UPT ;  /* 0x00000007ff057290 */ /* 0x000ff200087fe4ff */
[----:B------:R3:W-:Y:S01]  /*8580*/  UTMASTG.3D [UR48], [UR4] ;  /* 0x00000030040073b5 */ /* 0x0007e20008010000 */
[----:B------:R0:W-:Y:S01]  /*8590*/  UTMACMDFLUSH ;  /* 0x00000000000079b7 */ /* 0x0001e20000000000 */
[----:B---3--:R-:W-:Y:S04]  /*85a0*/  DEPBAR.LE SB0, 0x1 ;  /* 0x000080400000791a */ /* 0x008fe80000000000 */
.L_x_124:
[----:B------:R-:W-:Y:S05]  /*85b0*/  BSYNC.RECONVERGENT B0 ;  /* 0x0000000000007941 */ /* 0x000fea0003800200 */
.L_x_123:
[----:B------:R-:W-:Y:S01]  /*85c0*/  BAR.SYNC.DEFER_BLOCKING 0x1, 0x80 ;  /* 0x0042000000007b1d */ /* 0x000fe20000010000 */
[----:B------:R-:W-:Y:S01]  /*85d0*/  ISETP.NE.AND P1, PT, R157, RZ, PT ;  /* 0x000000ff9d00720c */ /* 0x000fe20003f25270 */
[----:B------:R-:W-:Y:S01]  /*85e0*/  UISETP.NE.AND UP0, UPT, UR54, URZ, UPT ;  /* 0x000000ff3600728c */ /* 0x000fe2000bf05270 */
[----:B------:R-:W-:Y:S11]  /*85f0*/  LEA R3, R77, UR46, 0x3 ;  /* 0x0000002e4d037c11 */ /* 0x000ff6000f8e18ff */
[----:B------:R-:W-:Y:S01]  /*8600*/  @P1 SHF.L.U32 R6, R149, 0x1f, RZ ;  /* 0x0000001f95061819 */ /* 0x000fe200000006ff */
[----:B------:R-:W-:Y:S06]  /*8610*/  BRA.U !UP0, `(.L_x_125) ;  /* 0x0000000108247547 */ /* 0x000fec000b800000 */
[----:B------:R-:W3:Y:S01]  /*8620*/  S2R R0, SR_CgaCtaId ;  /* 0x0000000000007919 */ /* 0x000ee20000008800 */
[----:B------:R-:W-:Y:S01]  /*8630*/  IMAD.U32 R4, RZ, RZ, UR52 ;  /* 0x00000034ff047e24 */ /* 0x000fe2000f8e00ff */
[----:B------:R-:W-:Y:S04]  /*8640*/  UIADD3 UR4, UPT, UPT, UR52, 0x1, URZ ;  /* 0x0000000134047890 */ /* 0x000fe8000fffe0ff */
[----:B------:R-:W-:Y:S01]  /*8650*/  @P1 LEA R4, R4, UR46, 0x3 ;  /* 0x0000002e04041c11 */ /* 0x000fe2000f8e18ff */
[----:B------:R-:W-:Y:S04]  /*8660*/  UISETP.NE.AND UP0, UPT, UR4, 0x4, UPT ;  /* 0x000000040400788c */ /* 0x000fe8000bf05270 */
[----:B------:R-:W-:Y:S01]  /*8670*/  @P1 VIADD R5, R4, 0xb0 ;  /* 0x000000b004051836 */ /* 0x000fe20000000000 */
[----:B------:R-:W-:Y:S04]  /*8680*/  USEL UR52, UR4, URZ, UP0 ;  /* 0x000000ff04347287 */ /* 0x000fe80008000000 */
[----:B---3--:R-:W-:Y:S04]  /*8690*/  @P1 PRMT R0, R0, 0x654, R5 ;  /* 0x0000065400001816 */ /* 0x008fe80000000005 */
[----:B------:R3:W-:Y:S04]  /*86a0*/  @P1 SYNCS.ARRIVE.TRANS64.RED.A1T0 RZ, [R0+URZ], RZ ;  /* 0x000000ff00ff19a7 */ /* 0x0007e800081004ff */
.L_x_125:
[----:B------:R-:W4:Y:S01]  /*86b0*/  @P1 SYNCS.PHASECHK.TRANS64.TRYWAIT P0, [R3+URZ+0x90], R6 ;  /* 0x00009006030015a7 */ /* 0x000f2200080011ff */
[----:B------:R-:W-:Y:S01]  /*86c0*/  UISETP.NE.AND UP0, UPT, UR38, URZ, UPT ;  /* 0x000000ff2600728c */ /* 0x000fe2000bf05270 */
[----:B------:R-:W-:Y:S01]  /*86d0*/  BSSY B1, `(.L_x_126) ;  /* 0x0000021000017945 */ /* 0x000fe20003800000 */
[----:B------:R-:W-:Y:S02]  /*86e0*/  UMOV UR4, 0x80 ;  /* 0x0000008000047882 */ /* 0x000fe40000000000 */
[----:B------:R-:W-:Y:S01]  /*86f0*/  USEL UR39, UR4, 0x40, !UP0 ;  /* 0x0000004004277887 */ /* 0x000fe2000c000000 */
[----:B----4-:R-:W-:Y:S01]  /*8700*/  @P1 SEL R79, RZ, 0x1, !P0 ;  /* 0x00000001ff4f1807 */ /* 0x010fe20004000000 */
[----:B------:R-:W-:Y:S10]  /*8710*/  @!P1 BRA `(.L_x_127) ;  /* 0x0000000000709947 */ /* 0x000ff40003800000 */
[----:B------:R-:W-:Y:S01]  /*8720*/  ISETP.NE.AND P1, PT, R93, RZ, PT ;  /* 0x000000ff5d00720c */ /* 0x000fe20003f25270 */
[----:B------:R-:W-:Y:S01]  /*8730*/  BSSY B0, `(.L_x_128) ;  /* 0x000000b000007945 */ /* 0x000fe20003800000 */
[----:B------:R-:W-:Y:S11]  /*8740*/  ISETP.NE.AND P0, PT, R79, RZ, PT ;  /* 0x000000ff4f00720c */ /* 0x000ff60003f05270 */
[----:B------:R-:W-:Y:S05]  /*8750*/  @P1 IMAD R6, R77, 0x4000, R164 ;  /* 0x000040004d061824 */ /* 0x000fea00078e02a4 */
[----:B------:R-:W-:Y:S04]  /*8760*/  @P1 IADD3 R9, PT, PT, R6, UR46, RZ ;  /* 0x0000002e06091c10 */ /* 0x000fe8000fffe0ff */
[----:B------:R-:W-:Y:S01]  /*8770*/  @P1 IADD3 R7, PT, PT, R92, R9, RZ ;  /* 0x000000095c071210 */ /* 0x000fe20007ffe0ff */
[--C-:B------:R-:W-:Y:S02]  /*8780*/  @P1 IMAD.IADD R5, R78, 0x1, R9.reuse ;  /* 0x000000014e051824 */ /* 0x100fe400078e0209 */
[----:B------:R-:W-:Y:S01]  /*8790*/  @P1 IMAD.IADD R4, R94, 0x1, R9 ;  /* 0x000000015e041824 */ /* 0x000fe200078e0209 */
[----:B------:R-:W-:Y:S06]  /*87a0*/  @P0 BRA `(.L_x_129) ;  /* 0x00000000000c0947 */ /* 0x000fec0003800000 */
[----:B---3--:R-:W-:Y:S04]  /*87b0*/  SHF.L.U32 R0, R149, 0x1f, RZ ;  /* 0x0000001f95007819 */ /* 0x008fe800000006ff */
[----:B------:R-:W3:Y:S02]  /*87c0*/  SYNCS.PHASECHK.TRANS64.TRYWAIT P0, [R3+URZ+0x90], R0 ;  /* 0x00009000030075a7 */ /* 0x000ee400080011ff */
[----:B---3--:R-:W-:Y:S05]  /*87d0*/  @!P0 BRA `(.L_x_130) ;  /* 0x0000004c00008947 */ /* 0x008fea0003800000 */
.L_x_129:
[----:B------:R-:W-:Y:S05]  /*87e0*/  BSYNC B0 ;  /* 0x0000000000007941 */ /* 0x000fea0003800000 */
.L_x_128:
[----:B------:R-:W-:Y:S01]  /*87f0*/  ISETP.NE.AND P0, PT, R93, RZ, PT ;  /* 0x000000ff5d00720c */ /* 0x000fe20003f05270 */
[----:B------:R-:W-:Y:S11]  /*8800*/  VIADD R77, R77, 0x1 ;  /* 0x000000014d4d7836 */ /* 0x000ff60000000000 */
[----:B------:R-:W-:Y:S01]  /*8810*/  @!UPT UIADD3 URZ, UPT, UPT, URZ, URZ, URZ ;  /* 0x000000fffffff290 */ /* 0x000fe2000fffe0ff */
[----:B------:R4:W1:Y:S01]  /*8820*/  @P0 LDS.128 R84, [R6+UR46+0x400] ;  /* 0x0004002e06540984 */ /* 0x0008620008000c00 */
[--C-:B---3--:R-:W-:Y:S01]  /*8830*/  @P0 IMAD.IADD R3, R92, 0x1, R5.reuse ;  /* 0x000000015c030824 */ /* 0x108fe200078e0205 */
[C---:B------:R-:W-:Y:S01]  /*8840*/  @P0 IADD3 R0, PT, PT, R94.reuse, R7, RZ ;  /* 0x000000075e000210 */ /* 0x040fe20007ffe0ff */
[C---:B------:R-:W-:Y:S01]  /*8850*/  @P0 IMAD.IADD R8, R94.reuse, 0x1, R5 ;  /* 0x000000015e080824 */ /* 0x040fe200078e0205 */
[----:B------:R4:W3:Y:S02]  /*8860*/  @P0 LDS.128 R80, [R4+0x400] ;  /* 0x0004000004500984 */ /* 0x0008e40000000c00 */
[----:B------:R-:W-:Y:S02]  /*8870*/  @P0 IADD3 R9, PT, PT, R94, R3, RZ ;  /* 0x000000035e090210 */ /* 0x000fe40007ffe0ff */
[----:B------:R4:W1:Y:S04]  /*8880*/  @P0 LDS.128 R88, [R7+0x400] ;  /* 0x0004000007580984 */ /* 0x0008680000000c00 */
[----:B------:R4:W1:Y:S04]  /*8890*/  @P0 LDS.128 R96, [R0+0x400] ;  /* 0x0004000000600984 */ /* 0x0008680000000c00 */
[----:B------:R4:W1:Y:S04]  /*88a0*/  @P0 LDS.128 R104, [R5+0x400] ;  /* 0x0004000005680984 */ /* 0x0008680000000c00 */
[----:B------:R4:W1:Y:S04]  /*88b0*/  @P0 LDS.128 R112, [R8+0x400] ;  /* 0x0004000008700984 */ /* 0x0008680000000c00 */
[----:B------:R4:W1:Y:S04]  /*88c0*/  @P0 LDS.128 R120, [R3+0x400] ;  /* 0x0004000003780984 */ /* 0x0008680000000c00 */
[----:B------:R4:W1:Y:S02]  /*88d0*/  @P0 LDS.128 R128, [R9+0x400] ;  /* 0x0004000009800984 */ /* 0x0008640000000c00 */
.L_x_127:
[----:B------:R-:W-:Y:S05]  /*88e0*/  BSYNC B1 ;  /* 0x0000000000017941 */ /* 0x000fea0003800000 */
.L_x_126:
[----:B------:R-:W-:Y:S05]  /*88f0*/  VIADD R50, R69, UR39 ;  /* 0x0000002745327c36 */ /* 0x000fea0008000000 */
[----:B----4-:R-:W-:Y:S04]  /*8900*/  SHF.R.U32.HI R3, RZ, 0x15, R50 ;  /* 0x00000015ff037819 */ /* 0x010fe80000011632 */
[----:B------:R-:W-:Y:S11]  /*8910*/  LOP3.LUT P0, RZ, R3, 0x3, R140, 0x48, !PT ;  /* 0x0000000303ff7812 */ /* 0x000ff6000780488c */
[----:B------:R-:W-:Y:S02]  /*8920*/  @!UPT UIADD3 URZ, UPT, UPT, URZ, URZ, URZ ;  /* 0x000000fffffff290 */ /* 0x000fe4000fffe0ff */
        /* <DEDUP_REMOVED lines=17> */
.L_x_131:
[----:B-1----:R-:W-:Y:S01]  /*8a40*/  SHF.L.U32 R70, R84, 0x10, RZ ;  /* 0x0000001054467819 */ /* 0x002fe200000006ff */
[----:B------:R-:W-:Y:S05]  /*8a50*/  WARPSYNC.ALL ;  /* 0x0000000000007948 */ /* 0x000fea0003800000 */
[----:B------:R-:W-:Y:S01]  /*8a60*/  R2UR UR4, R50 ;  /* 0x00000000320472ca */ /* 0x000fe200000e0000 */
[----:B------:R-:W1:Y:S01]  /*8a70*/  S2R R165, SR_CgaCtaId ;  /* 0x0000000000a57919 */ /* 0x000e620000008800 */
[----:B------:R-:W-:Y:S01]  /*8a80*/  LOP3.LUT R72, R84, 0xffff0000, RZ, 0xc0, !PT ;  /* 0xffff000054487812 */ /* 0x000fe200078ec0ff */
[----:B------:R-:W-:Y:S01]  /*8a90*/  BSSY.RECONVERGENT B0, `(.L_x_132) ;  /* 0x0000102000007945 */ /* 0x000fe20003800200 */
[----:B------:R-:W-:Y:S02]  /*8aa0*/  SHF.L.U32 R73, R85, 0x10, RZ ;  /* 0x0000001055497819 */ /* 0x000fe400000006ff */
[----:B------:R-:W-:Y:S02]  /*8ab0*/  LOP3.LUT R74, R87, 0xffff0000, RZ, 0xc0, !PT ;  /* 0xffff0000574a7812 */ /* 0x000fe400078ec0ff */
[----:B------:R-:W-:Y:S02]  /*8ac0*/  ISETP.NE.AND P6, PT, R157, RZ, PT ;  /* 0x000000ff9d00720c */ /* 0x000fe40003fc5270 */
[----:B------:R-:W-:Y:S02]  /*8ad0*/  ISETP.NE.AND P0, PT, R152, RZ, PT ;  /* 0x000000ff9800720c */ /* 0x000fe40003f05270 */
[----:B------:R-:W-:Y:S01]  /*8ae0*/  LEA R95, R77, UR46, 0x3 ;  /* 0x0000002e4d5f7c11 */ /* 0x000fe2000f8e18ff */
[----:B------:R-:W3:Y:S02]  /*8af0*/  LDTM.x64 R4, tmem[UR4] ;  /* 0x00000004000479ee */ /* 0x000ee40008340000 */
[C---:B---3--:R-:W-:Y:S01]  /*8b00*/  FMUL R0, R68.reuse, R4 ;  /* 0x0000000444007220 */ /* 0x048fe20000400000 */
[C---:B------:R-:W-:Y:S01]  /*8b10*/  FMUL R3, R68.reuse, R5 ;  /* 0x0000000544037220 */ /* 0x040fe20000400000 */
[C---:B------:R-:W-:Y:S01]  /*8b20*/  FMUL R6, R68.reuse, R6 ;  /* 0x0000000644067220 */ /* 0x040fe20000400000 */
[----:B------:R-:W-:Y:S01]  /*8b30*/  FMUL R7, R68, R7 ;  /* 0x0000000744077220 */ /* 0x000fe20000400000 */
[----:B------:R-:W-:Y:S01]  /*8b40*/  FFMA R0, R71, R70, R0 ;  /* 0x0000004647007223 */ /* 0x000fe20000000000 */
[----:B------:R-:W-:Y:S01]  /*8b50*/  LOP3.LUT R70, R85, 0xffff0000, RZ, 0xc0, !PT ;  /* 0xffff000055467812 */ /* 0x000fe200078ec0ff */
[----:B------:R-:W-:Y:S01]  /*8b60*/  FFMA R3, R71, R72, R3 ;  /* 0x0000004847037223 */ /* 0x000fe20000000003 */
[----:B------:R-:W-:Y:S01]  /*8b70*/  SHF.L.U32 R72, R87, 0x10, RZ ;  /* 0x0000001057487819 */ /* 0x000fe200000006ff */
[C---:B------:R-:W-:Y:S01]  /*8b80*/  FFMA R6, R71.reuse, R73, R6 ;  /* 0x0000004947067223 */ /* 0x040fe20000000006 */
[----:B------:R-:W-:Y:S01]  /*8b90*/  SHF.L.U32 R73, R86, 0x10, RZ ;  /* 0x0000001056497819 */ /* 0x000fe200000006ff */
[----:B------:R-:W-:Y:S01]  /*8ba0*/  FFMA R7, R71, R70, R7 ;  /* 0x0000004647077223 */ /* 0x000fe20000000007 */
[----:B------:R-:W-:Y:S01]  /*8bb0*/  F2FP.BF16.F32.PACK_AB R100, R3, R0 ;  /* 0x000000000364723e */ /* 0x000fe200000010ff */
[----:B------:R-:W-:Y:S01]  /*8bc0*/  FMUL R4, R68, R8 ;  /* 0x0000000844047220 */ /* 0x000fe20000400000 */
[----:B------:R-:W-:Y:S01]  /*8bd0*/  LOP3.LUT R70, R86, 0xffff0000, RZ, 0xc0, !PT ;  /* 0xffff000056467812 */ /* 0x000fe200078ec0ff */
[C---:B------:R-:W-:Y:S01]  /*8be0*/  FMUL R0, R68.reuse, R9 ;  /* 0x0000000944007220 */ /* 0x040fe20000400000 */
[----:B------:R-:W-:Y:S01]  /*8bf0*/  F2FP.BF16.F32.PACK_AB R101, R7, R6 ;  /* 0x000000060765723e */ /* 0x000fe200000010ff */
[----:B------:R-:W-:Y:S01]  /*8c00*/  FMUL R3, R68, R10 ;  /* 0x0000000a44037220 */ /* 0x000fe20000400000 */
[C---:B------:R-:W-:Y:S01]  /*8c10*/  FFMA R4, R71.reuse, R73, R4 ;  /* 0x0000004947047223 */ /* 0x040fe20000000004 */
[----:B------:R-:W-:Y:S01]  /*8c20*/  SHF.L.U32 R73, R82, 0x10, RZ ;  /* 0x0000001052497819 */ /* 0x000fe200000006ff */
[----:B------:R-:W-:Y:S01]  /*8c30*/  FMUL R5, R68, R11 ;  /* 0x0000000b44057220 */ /* 0x000fe20000400000 */
[C---:B------:R-:W-:Y:S01]  /*8c40*/  FFMA R0, R71.reuse, R70, R0 ;  /* 0x0000004647007223 */ /* 0x040fe20000000000 */
[C---:B------:R-:W-:Y:S01]  /*8c50*/  SHF.L.U32 R70, R80.reuse, 0x10, RZ ;  /* 0x0000001050467819 */ /* 0x040fe200000006ff */
[C---:B------:R-:W-:Y:S01]  /*8c60*/  FFMA R3, R71.reuse, R72, R3 ;  /* 0x0000004847037223 */ /* 0x040fe20000000003 */
[----:B------:R-:W-:Y:S01]  /*8c70*/  LOP3.LUT R72, R80, 0xffff0000, RZ, 0xc0, !PT ;  /* 0xffff000050487812 */ /* 0x000fe200078ec0ff */
[----:B------:R-:W-:Y:S01]  /*8c80*/  FMUL R6, R68, R12 ;  /* 0x0000000c44067220 */ /* 0x000fe20000400000 */
[----:B------:R-:W-:Y:S01]  /*8c90*/  F2FP.BF16.F32.PACK_AB R102, R0, R4 ;  /* 0x000000040066723e */ /* 0x000fe200000010ff */
[C---:B------:R-:W-:Y:S01]  /*8ca0*/  FFMA R5, R71.reuse, R74, R5 ;  /* 0x0000004a47057223 */ /* 0x040fe20000000005 */
[C---:B------:R-:W-:Y:S01]  /*8cb0*/  FMUL R7, R68.reuse, R13 ;  /* 0x0000000d44077220 */ /* 0x040fe20000400000 */
[----:B------:R-:W-:Y:S01]  /*8cc0*/  FFMA R6, R71, R70, R6 ;  /* 0x0000004647067223 */ /* 0x000fe20000000006 */
[----:B------:R-:W-:Y:S01]  /*8cd0*/  SHF.L.U32 R70, R81, 0x10, RZ ;  /* 0x0000001051467819 */ /* 0x000fe200000006ff */
[C---:B------:R-:W-:Y:S01]  /*8ce0*/  FMUL R0, R68.reuse, R14 ;  /* 0x0000000e44007220 */ /* 0x040fe20000400000 */
[----:B------:R-:W-:Y:S01]  /*8cf0*/  F2FP.BF16.F32.PACK_AB R103, R5, R3 ;  /* 0x000000030567723e */ /* 0x000fe200000010ff */
[----:B------:R-:W-:Y:S01]  /*8d00*/  FFMA R7, R71, R72, R7 ;  /* 0x0000004847077223 */ /* 0x000fe20000000007 */
[----:B------:R-:W-:Y:S01]  /*8d10*/  LOP3.LUT R72, R81, 0xffff0000, RZ, 0xc0, !PT ;  /* 0xffff000051487812 */ /* 0x000fe200078ec0ff */
[C---:B------:R-:W-:Y:S01]  /*8d20*/  FMUL R3, R68.reuse, R15 ;  /* 0x0000000f44037220 */ /* 0x040fe20000400000 */
[----:B------:R-:W-:Y:S01]  /*8d30*/  FMUL R4, R68, R16 ;  /* 0x0000001044047220 */ /* 0x000fe20000400000 */
[C---:B------:R-:W-:Y:S01]  /*8d40*/  FFMA R0, R71.reuse, R70, R0 ;  /* 0x0000004647007223 */ /* 0x040fe20000000000 */
[----:B------:R-:W-:Y:S01]  /*8d50*/  LOP3.LUT R70, R82, 0xffff0000, RZ, 0xc0, !PT ;  /* 0xffff000052467812 */ /* 0x000fe200078ec0ff */
[----:B------:R-:W-:Y:S01]  /*8d60*/  FFMA R3, R71, R72, R3 ;  /* 0x0000004847037223 */ /* 0x000fe20000000003 */
[----:B------:R-:W-:Y:S01]  /*8d70*/  F2FP.BF16.F32.PACK_AB R108, R7, R6 ;  /* 0x00000006076c723e */ /* 0x000fe200000010ff */
[----:B------:R-:W-:Y:S01]  /*8d80*/  FFMA R4, R71, R73, R4 ;  /* 0x0000004947047223 */ /* 0x000fe20000000004 */
[C---:B------:R-:W-:Y:S01]  /*8d90*/  SHF.L.U32 R73, R83.reuse, 0x10, RZ ;  /* 0x0000001053497819 */ /* 0x040fe200000006ff */
[C---:B------:R-:W-:Y:S01]  /*8da0*/  FMUL R5, R68.reuse, R17 ;  /* 0x0000001144057220 */ /* 0x040fe20000400000 */
[----:B------:R-:W-:Y:S01]  /*8db0*/  LOP3.LUT R72, R83, 0xffff0000, RZ, 0xc0, !PT ;  /* 0xffff000053487812 */ /* 0x000fe200078ec0ff */
[C---:B------:R-:W-:Y:S01]  /*8dc0*/  FMUL R6, R68.reuse, R18 ;  /* 0x0000001244067220 */ /* 0x040fe20000400000 */
[----:B------:R-:W-:Y:S01]  /*8dd0*/  F2FP.BF16.F32.PACK_AB R109, R3, R0 ;  /* 0x00000000036d723e */ /* 0x000fe200000010ff */
[----:B------:R-:W-:Y:S01]  /*8de0*/  FMUL R7, R68, R19 ;  /* 0x0000001344077220 */ /* 0x000fe20000400000 */
[C---:B------:R-:W-:Y:S01]  /*8df0*/  FFMA R5, R71.reuse, R70, R5 ;  /* 0x0000004647057223 */ /* 0x040fe20000000005 */
[C---:B------:R-:W-:Y:S01]  /*8e00*/  SHF.L.U32 R70, R88.reuse, 0x10, RZ ;  /* 0x0000001058467819 */ /* 0x040fe200000006ff */
[----:B------:R-:W-:Y:S01]  /*8e10*/  FFMA R6, R71, R73, R6 ;  /* 0x0000004947067223 */ /* 0x000fe20000000006 */
[----:B------:R-:W-:Y:S01]  /*8e20*/  SHF.L.U32 R73, R91, 0x10, RZ ;  /* 0x000000105b497819 */ /* 0x000fe200000006ff */
        /* <DEDUP_REMOVED lines=8> */
[----:B------:R-:W-:Y:S01]  /*8eb0*/  FFMA R3, R71, R72, R3 ;  /* 0x0000004847037223 */ /* 0x000fe20000000003 */
[----:B------:R-:W-:Y:S01]  /*8ec0*/  LOP3.LUT R72, R91, 0xffff0000, RZ, 0xc0, !PT ;  /* 0xffff00005b487812 */ /* 0x000fe200078ec0ff */
[C---:B------:R-:W-:Y:S01]  /*8ed0*/  FMUL R4, R68.reuse, R22 ;  /* 0x0000001644047220 */ /* 0x040fe20000400000 */
[----:B------:R3:W-:Y:S01]  /*8ee0*/  STS.128 [R164+UR46+0x4400], R100 ;  /* 0x00440064a4007988 */ /* 0x0007e20008000c2e */
[C---:B------:R-:W-:Y:S01]  /*8ef0*/  FMUL R5, R68.reuse, R23 ;  /* 0x0000001744057220 */ /* 0x040fe20000400000 */
[----:B------:R-:W-:Y:S01]  /*8f00*/  F2FP.BF16.F32.PACK_AB R116, R3, R0 ;  /* 0x000000000374723e */ /* 0x000fe200000010ff */
[----:B------:R-:W-:Y:S01]  /*8f10*/  FFMA R4, R71, R70, R4 ;  /* 0x0000004647047223 */ /* 0x000fe20000000004 */
[----:B------:R-:W-:Y:S01]  /*8f20*/  LOP3.LUT R0, R89, 0xffff0000, RZ, 0xc0, !PT ;  /* 0xffff000059007812 */ /* 0x000fe200078ec0ff */
[----:B------:R-:W-:Y:S01]  /*8f30*/  FMUL R6, R68, R24 ;  /* 0x0000001844067220 */ /* 0x000fe20000400000 */
[----:B------:R-:W-:Y:S01]  /*8f40*/  SHF.L.U32 R3, R90, 0x10, RZ ;  /* 0x000000105a037819 */ /* 0x000fe200000006ff */
[----:B------:R-:W-:Y:S01]  /*8f50*/  FMUL R7, R68, R25 ;  /* 0x0000001944077220 */ /* 0x000fe20000400000 */
[----:B------:R-:W-:Y:S01]  /*8f60*/  LOP3.LUT R70, R90, 0xffff0000, RZ, 0xc0, !PT ;  /* 0xffff00005a467812 */ /* 0x000fe200078ec0ff */
        /* <DEDUP_REMOVED lines=21> */
[----:B------:R4:W-:Y:S01]  /*90c0*/  STS.128 [R163+0x4400], R108 ;  /* 0x0044006ca3007388 */ /* 0x0009e20000000c00 */
[----:B------:R-:W-:Y:S01]  /*90d0*/  FFMA R11, R71, R70, R11 ;  /* 0x00000046470b7223 */ /* 0x000fe2000000000b */
[----:B------:R-:W-:Y:S01]  /*90e0*/  LOP3.LUT R70, R99, 0xffff0000, RZ, 0xc0, !PT ;  /* 0xffff000063467812 */ /* 0x000fe200078ec0ff */
[C---:B------:R-:W-:Y:S01]  /*90f0*/  FFMA R12, R71.reuse, R3, R12 ;  /* 0x00000003470c7223 */ /* 0x040fe2000000000c */
[C---:B------:R-:W-:Y:S01]  /*9100*/  SHF.L.U32 R3, R98.reuse, 0x10, RZ ;  /* 0x0000001062037819 */ /* 0x040fe200000006ff */
[----:B------:R-:W-:Y:S01]  /*9110*/  FFMA R13, R71, R0, R13 ;  /* 0x00000000470d7223 */ /* 0x000fe2000000000d */
[----:B------:R-:W-:Y:S01]  /*9120*/  LOP3.LUT R0, R98, 0xffff0000, RZ, 0xc0, !PT ;  /* 0xffff000062007812 */ /* 0x000fe200078ec0ff */
[C---:B------:R-:W-:Y:S01]  /*9130*/  FMUL R14, R68.reuse, R32 ;  /* 0x00000020440e7220 */ /* 0x040fe20000400000 */
[----:B---3--:R-:W-:Y:S01]  /*9140*/  F2FP.BF16.F32.PACK_AB R100, R11, R10 ;  /* 0x0000000a0b64723e */ /* 0x008fe200000010ff */
[C---:B------:R-:W-:Y:S01]  /*9150*/  FMUL R15, R68.reuse, R33 ;  /* 0x00000021440f7220 */ /* 0x040fe20000400000 */
[----:B------:R-:W-:Y:S01]  /*9160*/  F2FP.BF16.F32.PACK_AB R101, R13, R12 ;  /* 0x0000000c0d65723e */ /* 0x000fe200000010ff */
        /* <DEDUP_REMOVED lines=14> */
[----:B------:R-:W-:Y:S01]  /*9250*/  FMUL R20, R68, R38 ;  /* 0x0000002644147220 */ /* 0x000fe20000400000 */
[----:B------:R-:W-:Y:S01]  /*9260*/  FFMA R18, R71, R0, R18 ;  /* 0x0000000047127223 */ /* 0x000fe20000000012 */
[----:B------:R-:W-:Y:S01]  /*9270*/  LOP3.LUT R0, R105, 0xffff0000, RZ, 0xc0, !PT ;  /* 0xffff000069007812 */ /* 0x000fe200078ec0ff */
[C---:B------:R-:W-:Y:S01]  /*9280*/  FFMA R19, R71.reuse, R70, R19 ;  /* 0x0000004647137223 */ /* 0x040fe20000000013 */
[C---:B------:R-:W-:Y:S01]  /*9290*/  LOP3.LUT R70, R106.reuse, 0xffff0000, RZ, 0xc0, !PT ;  /* 0xffff00006a467812 */ /* 0x040fe200078ec0ff */
[----:B------:R-:W-:Y:S01]  /*92a0*/  FFMA R20, R71, R3, R20 ;  /* 0x0000000347147223 */ /* 0x000fe20000000014 */
[----:B------:R-:W-:Y:S01]  /*92b0*/  SHF.L.U32 R3, R106, 0x10, RZ ;  /* 0x000000106a037819 */ /* 0x000fe200000006ff */
[C---:B------:R-:W-:Y:S01]  /*92c0*/  FMUL R21, R68.reuse, R39 ;  /* 0x0000002744157220 */ /* 0x040fe20000400000 */
[----:B----4-:R-:W-:Y:S01]  /*92d0*/  F2FP.BF16.F32.PACK_AB R108, R19, R18 ;  /* 0x00000012136c723e */ /* 0x010fe200000010ff */
[C---:B------:R-:W-:Y:S01]  /*92e0*/  FMUL R22, R68.reuse, R40 ;  /* 0x0000002844167220 */ /* 0x040fe20000400000 */
[----:B------:R-:W-:Y:S01]  /*92f0*/  STS.128 [R162+0x4400], R116 ;  /* 0x00440074a2007388 */ /* 0x000fe20000000c00 */
[C---:B------:R-:W-:Y:S01]  /*9300*/  FMUL R23, R68.reuse, R41 ;  /* 0x0000002944177220 */ /* 0x040fe20000400000 */
[----:B------:R-:W-:Y:S01]  /*9310*/  FMUL R24, R68, R42 ;  /* 0x0000002a44187220 */ /* 0x000fe20000400000 */
[C---:B------:R-:W-:Y:S01]  /*9320*/  FFMA R21, R71.reuse, R0, R21 ;  /* 0x0000000047157223 */ /* 0x040fe20000000015 */
[----:B------:R-:W-:Y:S01]  /*9330*/  SHF.L.U32 R0, R112, 0x10, RZ ;  /* 0x0000001070007819 */ /* 0x000fe200000006ff */
[----:B------:R-:W-:Y:S01]  /*9340*/  FMUL R25, R68, R43 ;  /* 0x0000002b44197220 */ /* 0x000fe20000400000 */
[----:B------:R-:W-:Y:S01]  /*9350*/  FFMA R22, R71, R3, R22 ;  /* 0x0000000347167223 */ /* 0x000fe20000000016 */
[----:B------:R-:W-:Y:S01]  /*9360*/  SHF.L.U32 R3, R113, 0x10, RZ ;  /* 0x0000001071037819 */ /* 0x000fe200000006ff */
[----:B------:R-:W-:Y:S01]  /*9370*/  FFMA R23, R71, R70, R23 ;  /* 0x0000004647177223 */ /* 0x000fe20000000017 */
[----:B------:R-:W-:Y:S01]  /*9380*/  LOP3.LUT R70, R112, 0xffff0000, RZ, 0xc0, !PT ;  /* 0xffff000070467812 */ /* 0x000fe200078ec0ff */
[C---:B------:R-:W-:Y:S01]  /*9390*/  FMUL R26, R68.reuse, R44 ;  /* 0x0000002c441a7220 */ /* 0x040fe20000400000 */
[----:B------:R-:W-:Y:S01]  /*93a0*/  F2FP.BF16.F32.PACK_AB R109, R21, R20 ;  /* 0x00000014156d723e */ /* 0x000fe200000010ff */
[----:B------:R-:W-:Y:S01]  /*93b0*/  FFMA R24, R71, R73, R24 ;  /* 0x0000004947187223 */ /* 0x000fe20000000018 */
[----:B------:R-:W-:Y:S01]  /*93c0*/  F2FP.BF16.F32.PACK_AB R110, R23, R22 ;  /* 0x00000016176e723e */ /* 0x000fe200000010ff */
[----:B------:R-:W-:Y:S01]  /*93d0*/  FFMA R25, R71, R72, R25 ;  /* 0x0000004847197223 */ /* 0x000fe20000000019 */
[----:B------:R-:W-:Y:S01]  /*93e0*/  SHF.L.U32 R73, R115, 0x10, RZ ;  /* 0x0000001073497819 */ /* 0x000fe200000006ff */
[C---:B------:R-:W-:Y:S01]  /*93f0*/  FMUL R27, R68.reuse, R45 ;  /* 0x0000002d441b7220 */ /* 0x040fe20000400000 */
[----:B------:R-:W-:Y:S01]  /*9400*/  LOP3.LUT R72, R131, 0xffff0000, RZ, 0xc0, !PT ;  /* 0xffff000083487812 */ /* 0x000fe200078ec0ff */
[----:B------:R-:W-:Y:S01]  /*9410*/  FMUL R28, R68, R46 ;  /* 0x0000002e441c7220 */ /* 0x000fe20000400000 */
[----:B------:R-:W-:Y:S01]  /*9420*/  F2FP.BF16.F32.PACK_AB R111, R25, R24 ;  /* 0x00000018196f723e */ /* 0x000fe200000010ff */
[----:B------:R3:W-:Y:S01]  /*9430*/  STS.128 [R161+0x4400], R100 ;  /* 0x00440064a1007388 */ /* 0x0007e20000000c00 */
        /* <DEDUP_REMOVED lines=12> */
[----:B------:R4:W-:Y:S01]  /*9500*/  STS.128 [R147+0x4400], R108 ;  /* 0x0044006c93007388 */ /* 0x0009e20000000c00 */
[----:B------:R-:W-:Y:S01]  /*9510*/  FMUL R33, R68, R51 ;  /* 0x0000003344217220 */ /* 0x000fe20000400000 */
[C---:B------:R-:W-:Y:S01]  /*9520*/  FFMA R30, R71.reuse, R3, R30 ;  /* 0x00000003471e7223 */ /* 0x040fe2000000001e */
[C---:B------:R-:W-:Y:S01]  /*9530*/  SHF.L.U32 R3, R120.reuse, 0x10, RZ ;  /* 0x0000001078037819 */ /* 0x040fe200000006ff */
[C---:B------:R-:W-:Y:S01]  /*9540*/  FFMA R31, R71.reuse, R70, R31 ;  /* 0x00000046471f7223 */ /* 0x040fe2000000001f */
[----:B------:R-:W-:Y:S01]  /*9550*/  LOP3.LUT R70, R120, 0xffff0000, RZ, 0xc0, !PT ;  /* 0xffff000078467812 */ /* 0x000fe200078ec0ff */
[----:B------:R-:W-:Y:S01]  /*9560*/  FFMA R32, R71, R73, R32 ;  /* 0x0000004947207223 */ /* 0x000fe20000000020 */
        /* <DEDUP_REMOVED lines=9> */
[----:B------:R-:W-:Y:S01]  /*9600*/  FFMA R35, R71, R70, R35 ;  /* 0x0000004647237223 */ /* 0x000fe20000000023 */
[----:B------:R-:W-:Y:S01]  /*9610*/  LOP3.LUT R70, R123, 0xffff0000, RZ, 0xc0, !PT ;  /* 0xffff00007b467812 */ /* 0x000fe200078ec0ff */
[----:B------:R-:W-:Y:S01]  /*9620*/  FFMA R36, R71, R73, R36 ;  /* 0x0000004947247223 */ /* 0x000fe20000000024 */
[----:B------:R-:W-:Y:S01]  /*9630*/  SHF.L.U32 R73, R123, 0x10, RZ ;  /* 0x000000107b497819 */ /* 0x000fe200000006ff */
[----:B------:R-:W-:Y:S01]  /*9640*/  FFMA R37, R71, R0, R37 ;  /* 0x0000000047257223 */ /* 0x000fe20000000025 */
[----:B------:R-:W-:Y:S01]  /*9650*/  LOP3.LUT R0, R122, 0xffff0000, RZ, 0xc0, !PT ;  /* 0xffff00007a007812 */ /* 0x000fe200078ec0ff */
[C---:B------:R-:W-:Y:S01]  /*9660*/  FMUL R38, R68.reuse, R56 ;  /* 0x0000003844267220 */ /* 0x040fe20000400000 */
[----:B---3--:R-:W-:Y:S01]  /*9670*/  F2FP.BF16.F32.PACK_AB R100, R27, R26 ;  /* 0x0000001a1b64723e */ /* 0x008fe200000010ff */
[C---:B------:R-:W-:Y:S01]  /*9680*/  FMUL R39, R68.reuse, R57 ;  /* 0x0000003944277220 */ /* 0x040fe20000400000 */
[----:B------:R-:W-:Y:S01]  /*9690*/  F2FP.BF16.F32.PACK_AB R101, R29, R28 ;  /* 0x0000001c1d65723e */ /* 0x000fe200000010ff */
[C---:B------:R-:W-:Y:S01]  /*96a0*/  FMUL R40, R68.reuse, R58 ;  /* 0x0000003a44287220 */ /* 0x040fe20000400000 */
[----:B------:R-:W-:Y:S01]  /*96b0*/  F2FP.BF16.F32.PACK_AB R102, R31, R30 ;  /* 0x0000001e1f66723e */ /* 0x000fe200000010ff */
[----:B------:R-:W-:Y:S01]  /*96c0*/  FMUL R41, R68, R59 ;  /* 0x0000003b44297220 */ /* 0x000fe20000400000 */
[----:B------:R-:W-:Y:S01]  /*96d0*/  F2FP.BF16.F32.PACK_AB R103, R33, R32 ;  /* 0x000000202167723e */ /* 0x000fe200000010ff */
[----:B------:R-:W-:Y:S01]  /*96e0*/  FFMA R38, R71, R3, R38 ;  /* 0x0000000347267223 */ /* 0x000fe20000000026 */
[----:B------:R-:W-:Y:S01]  /*96f0*/  SHF.L.U32 R3, R129, 0x10, RZ ;  /* 0x0000001081037819 */ /* 0x000fe200000006ff */
[----:B------:R-:W-:Y:S01]  /*9700*/  FFMA R39, R71, R0, R39 ;  /* 0x0000000047277223 */ /* 0x000fe20000000027 */
[C---:B------:R-:W-:Y:S01]  /*9710*/  SHF.L.U32 R0, R128.reuse, 0x10, RZ ;  /* 0x0000001080007819 */ /* 0x040fe200000006ff */
[----:B------:R3:W-:Y:S01]  /*9720*/  STS.128 [R160+0x4400], R100 ;  /* 0x00440064a0007388 */ /* 0x0007e20000000c00 */
[----:B----4-:R-:W-:Y:S01]  /*9730*/  F2FP.BF16.F32.PACK_AB R108, R35, R34 ;  /* 0x00000022236c723e */ /* 0x010fe200000010ff */
[----:B------:R-:W-:Y:S01]  /*9740*/  FFMA R40, R71, R73, R40 ;  /* 0x0000004947287223 */ /* 0x000fe20000000028 */
[----:B------:R-:W-:Y:S01]  /*9750*/  SHF.L.U32 R73, R131, 0x10, RZ ;  /* 0x0000001083497819 */ /* 0x000fe200000006ff */
[----:B------:R-:W-:Y:S01]  /*9760*/  FFMA R41, R71, R70, R41 ;  /* 0x0000004647297223 */ /* 0x000fe20000000029 */
[----:B------:R-:W-:Y:S01]  /*9770*/  LOP3.LUT R70, R128, 0xffff0000, RZ, 0xc0, !PT ;  /* 0xffff000080467812 */ /* 0x000fe200078ec0ff */
[C---:B------:R-:W-:Y:S01]  /*9780*/  FMUL R42, R68.reuse, R60 ;  /* 0x0000003c442a7220 */ /* 0x040fe20000400000 */
[----:B------:R-:W-:Y:S01]  /*9790*/  F2FP.BF16.F32.PACK_AB R109, R37, R36 ;  /* 0x00000024256d723e */ /* 0x000fe200000010ff */
[C---:B------:R-:W-:Y:S01]  /*97a0*/  FMUL R43, R68.reuse, R61 ;  /* 0x0000003d442b7220 */ /* 0x040fe20000400000 */
[C---:B------:R-:W-:Y:S01]  /*97b0*/  FMUL R44, R68.reuse, R62 ;  /* 0x0000003e442c7220 */ /* 0x040fe20000400000 */
[----:B------:R-:W-:Y:S01]  /*97c0*/  FFMA R42, R71, R0, R42 ;  /* 0x00000000472a7223 */ /* 0x000fe2000000002a */
[----:B------:R-:W-:Y:S01]  /*97d0*/  LOP3.LUT R0, R129, 0xffff0000, RZ, 0xc0, !PT ;  /* 0xffff000081007812 */ /* 0x000fe200078ec0ff */
[C---:B------:R-:W-:Y:S01]  /*97e0*/  FFMA R43, R71.reuse, R70, R43 ;  /* 0x00000046472b7223 */ /* 0x040fe2000000002b */
[C---:B------:R-:W-:Y:S01]  /*97f0*/  FFMA R44, R71.reuse, R3, R44 ;  /* 0x00000003472c7223 */ /* 0x040fe2000000002c */
[----:B------:R-:W-:Y:S01]  /*9800*/  FMUL R45, R68, R63 ;  /* 0x0000003f442d7220 */ /* 0x000fe20000400000 */
[----:B------:R-:W-:Y:S01]  /*9810*/  SHF.L.U32 R3, R130, 0x10, RZ ;  /* 0x0000001082037819 */ /* 0x000fe200000006ff */
[----:B------:R-:W-:Y:S01]  /*9820*/  FMUL R46, R68, R64 ;  /* 0x00000040442e7220 */ /* 0x000fe20000400000 */
[----:B------:R-:W-:Y:S01]  /*9830*/  LOP3.LUT R70, R130, 0xffff0000, RZ, 0xc0, !PT ;  /* 0xffff000082467812 */ /* 0x000fe200078ec0ff */
[C---:B------:R-:W-:Y:S01]  /*9840*/  FMUL R47, R68.reuse, R65 ;  /* 0x00000041442f7220 */ /* 0x040fe20000400000 */
[C---:B------:R-:W-:Y:S01]  /*9850*/  FMUL R48, R68.reuse, R66 ;  /* 0x0000004244307220 */ /* 0x040fe20000400000 */
[----:B------:R-:W-:Y:S01]  /*9860*/  FFMA R45, R71, R0, R45 ;  /* 0x00000000472d7223 */ /* 0x000fe2000000002d */
[----:B------:R-:W-:Y:S01]  /*9870*/  FMUL R49, R68, R67 ;  /* 0x0000004344317220 */ /* 0x000fe20000400000 */
[----:B------:R-:W-:Y:S01]  /*9880*/  F2FP.BF16.F32.PACK_AB R110, R39, R38 ;  /* 0x00000026276e723e */ /* 0x000fe200000010ff */
[----:B------:R-:W-:Y:S01]  /*9890*/  FFMA R46, R71, R3, R46 ;  /* 0x00000003472e7223 */ /* 0x000fe2000000002e */
[----:B------:R-:W-:Y:S01]  /*98a0*/  F2FP.BF16.F32.PACK_AB R111, R41, R40 ;  /* 0x00000028296f723e */ /* 0x000fe200000010ff */
[C---:B------:R-:W-:Y:S01]  /*98b0*/  FFMA R47, R71.reuse, R70, R47 ;  /* 0x00000046472f7223 */ /* 0x040fe2000000002f */
[C---:B------:R-:W-:Y:S01]  /*98c0*/  FFMA R48, R71.reuse, R73, R48 ;  /* 0x0000004947307223 */ /* 0x040fe20000000030 */
[----:B------:R-:W-:Y:S01]  /*98d0*/  FFMA R49, R71, R72, R49 ;  /* 0x0000004847317223 */ /* 0x000fe20000000031 */
[----:B------:R-:W-:Y:S01]  /*98e0*/  F2FP.BF16.F32.PACK_AB R72, R43, R42 ;  /* 0x0000002a2b48723e */ /* 0x000fe200000010ff */
[----:B------:R3:W-:Y:S01]  /*98f0*/  STS.128 [R159+0x4400], R108 ;  /* 0x0044006c9f007388 */ /* 0x0007e20000000c00 */
[----:B------:R-:W-:Y:S02]  /*9900*/  F2FP.BF16.F32.PACK_AB R73, R45, R44 ;  /* 0x0000002c2d49723e */ /* 0x000fe400000010ff */
[----:B------:R-:W-:Y:S02]  /*9910*/  F2FP.BF16.F32.PACK_AB R74, R47, R46 ;  /* 0x0000002e2f4a723e */ /* 0x000fe400000010ff */
[----:B------:R-:W-:Y:S02]  /*9920*/  F2FP.BF16.F32.PACK_AB R75, R49, R48 ;  /* 0x00000030314b723e */ /* 0x000fe400000010ff */
[----:B------:R-:W-:Y:S02]  /*9930*/  MOV R0, UR52 ;  /* 0x0000003400007c02 */ /* 0x000fe40008000f00 */
[----:B------:R-:W-:Y:S01]  /*9940*/  @P6 SHF.L.U32 R70, R149, 0x1f, RZ ;  /* 0x0000001f95466819 */ /* 0x000fe200000006ff */
[----:B------:R3:W-:Y:S01]  /*9950*/  STS.128 [R158+0x4400], R72 ;  /* 0x004400489e007388 */ /* 0x0007e20000000c00 */
[----:B------:R-:W-:Y:S04]  /*9960*/  @P6 LEA R0, R0, UR46, 0x3 ;  /* 0x0000002e00006c11 */ /* 0x000fe8000f8e18ff */
[----:B------:R-:W-:Y:S01]  /*9970*/  @P6 IADD3 R0, PT, PT, R0, 0xb0, RZ ;  /* 0x000000b000006810 */ /* 0x000fe20007ffe0ff */
[----:B------:R-:W-:Y:S01]  /*9980*/  @!PT LDS RZ, [RZ] ;  /* 0x00000000fffff984 */ /* 0x000fe20000000800 */
[----:B------:R-:W-:Y:S01]  /*9990*/  @!PT LDS RZ, [RZ] ;  /* 0x00000000fffff984 */ /* 0x000fe20000000800 */
[----:B------:R-:W-:Y:S01]  /*99a0*/  @!PT LDS RZ, [RZ] ;  /* 0x00000000fffff984 */ /* 0x000fe20000000800 */
[----:B------:R-:W-:Y:S01]  /*99b0*/  @!PT LDS RZ, [RZ] ;  /* 0x00000000fffff984 */ /* 0x000fe20000000800 */
[----:B------:R4:W-:Y:S06]  /*99c0*/  MEMBAR.ALL.CTA ;  /* 0x0000000000007992 */ /* 0x0009ec0000008000 */
[----:B----4-:R-:W4:Y:S01]  /*99d0*/  FENCE.VIEW.ASYNC.S ;  /* 0x00000000000073c6 */ /* 0x010f220000000000 */
[----:B-1----:R-:W-:Y:S01]  /*99e0*/  @P6 PRMT R0, R165, 0x654, R0 ;  /* 0x00000654a5006816 */ /* 0x002fe20000000000 */
[----:B----4-:R-:W-:Y:S06]  /*99f0*/  BAR.SYNC.DEFER_BLOCKING 0x1, 0x80 ;  /* 0x0042000000007b1d */ /* 0x010fec0000010000 */
[----:B------:R-:W-:Y:S05]  /*9a00*/  @P0 BRA `(.L_x_133) ;  /* 0x0000000000280947 */ /* 0x000fea0003800000 */
[----:B------:R-:W1:Y:S01]  /*9a10*/  LDCU.64 UR6, c[0x0][0x348] ;  /* 0x00006900ff0677ac */ /* 0x000e620008000a00 */
[----:B------:R-:W-:Y:S02]  /*9a20*/  UIADD3 UR9, UPT, UPT, UR53, UR39, URZ ;  /* 0x0000002735097290 */ /* 0x000fe4000fffe0ff */
[----:B------:R-:W-:Y:S01]  /*9a30*/  UIADD3 UR8, UPT, UPT, UR46, 0x4400, URZ ;  /* 0x000044002e087890 */ /* 0x000fe2000fffe0ff */
[----:B------:R-:W-:Y:S01]  /*9a40*/  UMOV UR10, UR50 ;  /* 0x00000032000a7c82 */ /* 0x000fe20008000000 */
[----:B------:R-:W-:Y:S01]  /*9a50*/  UMOV UR11, UR44 ;  /* 0x0000002c000b7c82 */ /* 0x000fe20008000000 */
[----:B-1----:R-:W-:Y:S04]  /*9a60*/  UIADD3 UR4, UP0, UPT, UR6, 0xa80, URZ ;  /* 0x00000a8006047890 */ /* 0x002fe8000ff1e0ff */
[----:B------:R-:W-:Y:S09]  /*9a70*/  UIADD3.X UR5, UPT, UPT, URZ, UR7, URZ, UP0, !UPT ;  /* 0x00000007ff057290 */ /* 0x000ff200087fe4ff */
[----:B------:R1:W-:Y:S01]  /*9a80*/  UTMASTG.3D [UR8], [UR4] ;  /* 0x00000008040073b5 */ /* 0x0003e20008010000 */
[----:B------:R0:W-:Y:S01]  /*9a90*/  UTMACMDFLUSH ;  /* 0x00000000000079b7 */ /* 0x0001e20000000000 */
[----:B-1----:R-:W-:Y:S04]  /*9aa0*/  DEPBAR.LE SB0, 0x1 ;  /* 0x000080400000791a */ /* 0x002fe80000000000 */
.L_x_133:
[----:B------:R-:W-:Y:S05]  /*9ab0*/  BSYNC.RECONVERGENT B0 ;  /* 0x0000000000007941 */ /* 0x000fea0003800200 */
.L_x_132:
[----:B------:R-:W-:Y:S01]  /*9ac0*/  BAR.SYNC.DEFER_BLOCKING 0x1, 0x80 ;  /* 0x0042000000007b1d */ /* 0x000fe20000010000 */
[----:B------:R-:W-:Y:S02]  /*9ad0*/  UIADD3 UR5, UPT, UPT, UR52, 0x1, URZ ;  /* 0x0000000134057890 */ /* 0x000fe4000fffe0ff */
[----:B------:R-:W-:Y:S02]  /*9ae0*/  UISETP.NE.AND UP0, UPT, UR38, URZ, UPT ;  /* 0x000000ff2600728c */ /* 0x000fe4000bf05270 */
[----:B------:R-:W-:Y:S04]  /*9af0*/  UISETP.NE.AND UP1, UPT, UR5, 0x4, UPT ;  /* 0x000000040500788c */ /* 0x000fe8000bf25270 */
[----:B------:R-:W-:Y:S01]  /*9b00*/  USEL UR47, UR5, URZ, UP1 ;  /* 0x000000ff052f7287 */ /* 0x000fe20008800000 */
[----:B------:R1:W-:Y:S01]  /*9b10*/  @P6 SYNCS.ARRIVE.TRANS64.RED.A1T0 RZ, [R0+URZ], RZ ;  /* 0x000000ff00ff69a7 */ /* 0x0003e200081004ff */
[----:B------:R-:W-:Y:S01]  /*9b20*/  UMOV UR4, 0x40 ;  /* 0x0000004000047882 */ /* 0x000fe20000000000 */
[----:B------:R-:W-:Y:S01]  /*9b30*/  BSSY B1, `(.L_x_134) ;  /* 0x0000021000017945 */ /* 0x000fe20003800000 */
[----:B------:R-:W-:Y:S01]  /*9b40*/  USEL UR39, UR4, 0x80, !UP0 ;  /* 0x0000008004277887 */ /* 0x000fe2000c000000 */
[----:B------:R-:W4:Y:S02]  /*9b50*/  @P6 SYNCS.PHASECHK.TRANS64.TRYWAIT P0, [R95+URZ+0x90], R70 ;  /* 0x000090465f0065a7 */ /* 0x000f2400080011ff */
[----:B----4-:R-:W-:Y:S01]  /*9b60*/  @P6 SEL R79, RZ, 0x1, !P0 ;  /* 0x00000001ff4f6807 */ /* 0x010fe20004000000 */
[----:B-1----:R-:W-:Y:S08]  /*9b70*/  @!P6 BRA `(.L_x_135) ;  /* 0x000000000070e947 */ /* 0x002ff00003800000 */
        /* <DEDUP_REMOVED lines=9> */
[----:B------:R-:W-:Y:S04]  /*9c10*/  SHF.L.U32 R6, R149, 0x1f, RZ ;  /* 0x0000001f95067819 */ /* 0x000fe800000006ff */
[----:B------:R-:W1:Y:S02]  /*9c20*/  SYNCS.PHASECHK.TRANS64.TRYWAIT P0, [R95+URZ+0x90], R6 ;  /* 0x000090065f0075a7 */ /* 0x000e6400080011ff */
[----:B-1----:R-:W-:Y:S05]  /*9c30*/  @!P0 BRA `(.L_x_138) ;  /* 0x0000003400fc8947 */ /* 0x002fea0003800000 */
.L_x_137:
[----:B------:R-:W-:Y:S05]  /*9c40*/  BSYNC B0 ;  /* 0x0000000000007941 */ /* 0x000fea0003800000 */
.L_x_136:
[----:B------:R-:W-:Y:S01]  /*9c50*/  ISETP.NE.AND P0, PT, R93, RZ, PT ;  /* 0x000000ff5d00720c */ /* 0x000fe20003f05270 */
[----:B------:R-:W-:Y:S11]  /*9c60*/  VIADD R77, R77, 0x1 ;  /* 0x000000014d4d7836 */ /* 0x000ff60000000000 */
[----:B------:R-:W-:Y:S01]  /*9c70*/  @!UPT UIADD3 URZ, UPT, UPT, URZ, URZ, URZ ;  /* 0x000000fffffff290 */ /* 0x000fe2000fffe0ff */
[----:B------:R4:W2:Y:S01]  /*9c80*/  @P0 LDS.128 R84, [R4+UR46+0x400] ;  /* 0x0004002e04540984 */ /* 0x0008a20008000c00 */
[--C-:B------:R-:W-:Y:S01]  /*9c90*/  @P0 IMAD.IADD R7, R92, 0x1, R3.reuse ;  /* 0x000000015c070824 */ /* 0x100fe200078e0203 */
[C---:B-1----:R-:W-:Y:S01]  /*9ca0*/  @P0 IADD3 R6, PT, PT, R94.reuse, R5, RZ ;  /* 0x000000055e060210 */ /* 0x042fe20007ffe0ff */
[C---:B------:R-:W-:Y:S01]  /*9cb0*/  @P0 IMAD.IADD R8, R94.reuse, 0x1, R3 ;  /* 0x000000015e080824 */ /* 0x040fe200078e0203 */
[----:B------:R4:W1:Y:S02]  /*9cc0*/  @P0 LDS.128 R80, [R0+0x400] ;  /* 0x0004000000500984 */ /* 0x0008640000000c00 */
[----:B------:R-:W-:Y:S02]  /*9cd0*/  @P0 IADD3 R9, PT, PT, R94, R7, RZ ;  /* 0x000000075e090210 */ /* 0x000fe40007ffe0ff */
[----:B------:R4:W1:Y:S04]  /*9ce0*/  @P0 LDS.128 R88, [R5+0x400] ;  /* 0x0004000005580984 */ /* 0x0008680000000c00 */
[----:B------:R4:W1:Y:S04]  /*9cf0*/  @P0 LDS.128 R96, [R6+0x400] ;  /* 0x0004000006600984 */ /* 0x0008680000000c00 */
[----:B------:R4:W1:Y:S04]  /*9d00*/  @P0 LDS.128 R104, [R3+0x400] ;  /* 0x0004000003680984 */ /* 0x0008680000000c00 */
[----:B------:R4:W1:Y:S04]  /*9d10*/  @P0 LDS.128 R112, [R8+0x400] ;  /* 0x0004000008700984 */ /* 0x0008680000000c00 */
[----:B------:R4:W1:Y:S04]  /*9d20*/  @P0 LDS.128 R120, [R7+0x400] ;  /* 0x0004000007780984 */ /* 0x0008680000000c00 */
[----:B------:R4:W1:Y:S02]  /*9d30*/  @P0 LDS.128 R128, [R9+0x400] ;  /* 0x0004000009800984 */ /* 0x0008640000000c00 */
.L_x_135:
[----:B------:R-:W-:Y:S05]  /*9d40*/  BSYNC B1 ;  /* 0x0000000000017941 */ /* 0x000fea0003800000 */
.L_x_134:
        /* <DEDUP_REMOVED lines=21> */
.L_x_139:
[----:B--2---:R-:W-:Y:S01]  /*9ea0*/  SHF.L.U32 R70, R84, 0x10, RZ ;  /* 0x0000001054467819 */ /* 0x004fe200000006ff */
[----:B------:R-:W-:Y:S05]  /*9eb0*/  WARPSYNC.ALL ;  /* 0x0000000000007948 */ /* 0x000fea0003800000 */
[----:B------:R-:W-:Y:S01]  /*9ec0*/  R2UR UR4, R16 ;  /* 0x00000000100472ca */ /* 0x000fe200000e0000 */
[----:B------:R-:W-:Y:S01]  /*9ed0*/  BSSY.RECONVERGENT B0, `(.L_x_140) ;  /* 0x0000103000007945 */ /* 0x000fe20003800200 */
[----:B---3--:R-:W-:Y:S02]  /*9ee0*/  LOP3.LUT R72, R87, 0xffff0000, RZ, 0xc0, !PT ;  /* 0xffff000057487812 */ /* 0x008fe400078ec0ff */
[----:B------:R-:W-:Y:S02]  /*9ef0*/  ISETP.NE.AND P6, PT, R157, RZ, PT ;  /* 0x000000ff9d00720c */ /* 0x000fe40003fc5270 */
[----:B------:R-:W-:Y:S07]  /*9f00*/  ISETP.NE.AND P0, PT, R152, RZ, PT ;  /* 0x000000ff9800720c */ /* 0x000fee0003f05270 */
[----:B------:R-:W2:Y:S02]  /*9f10*/  LDTM.x64 R4, tmem[UR4] ;  /* 0x00000004000479ee */ /* 0x000ea40008340000 */
[----:B--2---:R-:W-:Y:S01]  /*9f20*/  FMUL R0, R68, R4 ;  /* 0x0000000444007220 */ /* 0x004fe20000400000 */
[----:B------:R-:W-:Y:S01]  /*9f30*/  LOP3.LUT R4, R84, 0xffff0000, RZ, 0xc0, !PT ;  /* 0xffff000054047812 */ /* 0x000fe200078ec0ff */
[C---:B------:R-:W-:Y:S01]  /*9f40*/  FMUL R3, R68.reuse, R5 ;  /* 0x0000000544037220 */ /* 0x040fe20000400000 */
[----:B------:R-:W-:Y:S01]  /*9f50*/  SHF.L.U32 R5, R85, 0x10, RZ ;  /* 0x0000001055057819 */ /* 0x000fe200000006ff */
[----:B------:R-:W-:Y:S01]  /*9f60*/  FFMA R0, R71, R70, R0 ;  /* 0x0000004647007223 */ /* 0x000fe20000000000 */
[----:B------:R-:W-:Y:S01]  /*9f70*/  LOP3.LUT R70, R85, 0xffff0000, RZ, 0xc0, !PT ;  /* 0xffff000055467812 */ /* 0x000fe200078ec0ff */
[C---:B------:R-:W-:Y:S01]  /*9f80*/  FMUL R6, R68.reuse, R6 ;  /* 0x0000000644067220 */ /* 0x040fe20000400000 */
[C---:B------:R-:W-:Y:S01]  /*9f90*/  FFMA R3, R71.reuse, R4, R3 ;  /* 0x0000000447037223 */ /* 0x040fe20000000003 */
[C---:B------:R-:W-:Y:S01]  /*9fa0*/  FMUL R7, R68.reuse, R7 ;  /* 0x0000000744077220 */ /* 0x040fe20000400000 */
[----:B------:R-:W-:Y:S01]  /*9fb0*/  FMUL R4, R68, R8 ;  /* 0x0000000844047220 */ /* 0x000fe20000400000 */
[C---:B------:R-:W-:Y:S01]  /*9fc0*/  LOP3.LUT R8, R86.reuse, 0xffff0000, RZ, 0xc0, !PT ;  /* 0xffff000056087812 */ /* 0x040fe200078ec0ff */
[C---:B------:R-:W-:Y:S01]  /*9fd0*/  FFMA R6, R71.reuse, R5, R6 ;  /* 0x0000000547067223 */ /* 0x040fe20000000006 */
[----:B------:R-:W-:Y:S01]  /*9fe0*/  SHF.L.U32 R5, R86, 0x10, RZ ;  /* 0x0000001056057819 */ /* 0x000fe200000006ff */
[----:B------:R-:W-:Y:S01]  /*9ff0*/  FFMA R7, R71, R70, R7 ;  /* 0x0000004647077223 */ /* 0x000fe20000000007 */
[----:B------:R-:W-:Y:S01]  /*a000*/  F2FP.BF16.F32.PACK_AB R100, R3, R0 ;  /* 0x000000000364723e */ /* 0x000fe200000010ff */
[----:B------:R-:W-:Y:S01]  /*a010*/  FMUL R0, R68, R9 ;  /* 0x0000000944007220 */ /* 0x000fe20000400000 */
[----:B------:R-:W-:Y:S01]  /*a020*/  SHF.L.U32 R70, R87, 0x10, RZ ;  /* 0x0000001057467819 */ /* 0x000fe200000006ff */
[----:B------:R-:W-:Y:S01]  /*a030*/  FFMA R4, R71, R5, R4 ;  /* 0x0000000547047223 */ /* 0x000fe20000000004 */
[----:B------:R-:W-:Y:S01]  /*a040*/  F2FP.BF16.F32.PACK_AB R101, R7, R6 ;  /* 0x000000060765723e */ /* 0x000fe200000010ff */
[C---:B------:R-:W-:Y:S01]  /*a050*/  FFMA R0, R71.reuse, R8, R0 ;  /* 0x0000000847007223 */ /* 0x040fe20000000000 */
[----:B-1----:R-:W-:Y:S01]  /*a060*/  SHF.L.U32 R8, R80, 0x10, RZ ;  /* 0x0000001050087819 */ /* 0x002fe200000006ff */
[----:B------:R-:W-:Y:S01]  /*a070*/  FMUL R3, R68, R10 ;  /* 0x0000000a44037220 */ /* 0x000fe20000400000 */
[----:B------:R-:W-:Y:S01]  /*a080*/  LOP3.LUT R10, R80, 0xffff0000, RZ, 0xc0, !PT ;  /* 0xffff0000500a7812 */ /* 0x000fe200078ec0ff */
[----:B------:R-:W-:Y:S01]  /*a090*/  FMUL R5, R68, R11 ;  /* 0x0000000b44057220 */ /* 0x000fe20000400000 */
[----:B------:R-:W-:Y:S01]  /*a0a0*/  F2FP.BF16.F32.PACK_AB R102, R0, R4 ;  /* 0x000000040066723e */ /* 0x000fe200000010ff */
[C---:B------:R-:W-:Y:S01]  /*a0b0*/  FMUL R6, R68.reuse, R12 ;  /* 0x0000000c44067220 */ /* 0x040fe20000400000 */
[C---:B------:R-:W-:Y:S01]  /*a0c0*/  FMUL R7, R68.reuse, R13 ;  /* 0x0000000d44077220 */ /* 0x040fe20000400000 */
[----:B------:R-:W-:Y:S01]  /*a0d0*/  FFMA R3, R71, R70, R3 ;  /* 0x0000004647037223 */ /* 0x000fe20000000003 */
[----:B------:R-:W-:Y:S01]  /*a0e0*/  SHF.L.U32 R70, R81, 0x10, RZ ;  /* 0x0000001051467819 */ /* 0x000fe200000006ff */
[C---:B------:R-:W-:Y:S01]  /*a0f0*/  FFMA R5, R71.reuse, R72, R5 ;  /* 0x0000004847057223 */ /* 0x040fe20000000005 */
[C---:B------:R-:W-:Y:S01]  /*a100*/  FFMA R6, R71.reuse, R8, R6 ;  /* 0x0000000847067223 */ /* 0x040fe20000000006 */
[C---:B------:R-:W-:Y:S01]  /*a110*/  FMUL R0, R68.reuse, R14 ;  /* 0x0000000e44007220 */ /* 0x040fe20000400000 */
[----:B------:R-:W-:Y:S01]  /*a120*/  FFMA R7, R71, R10, R7 ;  /* 0x0000000a47077223 */ /* 0x000fe20000000007 */
[C---:B------:R-:W-:Y:S01]  /*a130*/  FMUL R14, R68.reuse, R24 ;  /* 0x00000018440e7220 */ /* 0x040fe20000400000 */
[----:B------:R-:W-:Y:S01]  /*a140*/  F2FP.BF16.F32.PACK_AB R103, R5, R3 ;  /* 0x000000030567723e */ /* 0x000fe200000010ff */
[C---:B------:R-:W-:Y:S01]  /*a150*/  FMUL R24, R68.reuse, R34 ;  /* 0x0000002244187220 */ /* 0x040fe20000400000 */
[C---:B------:R-:W-:Y:S01]  /*a160*/  FMUL R34, R68.reuse, R44 ;  /* 0x0000002c44227220 */ /* 0x040fe20000400000 */
[C---:B------:R-:W-:Y:S01]  /*a170*/  FMUL R44, R68.reuse, R54 ;  /* 0x00000036442c7220 */ /* 0x040fe20000400000 */
[C---:B------:R-:W-:Y:S01]  /*a180*/  FMUL R54, R68.reuse, R64 ;  /* 0x0000004044367220 */ /* 0x040fe20000400000 */
[----:B------:R-:W-:Y:S01]  /*a190*/  F2FP.BF16.F32.PACK_AB R64, R7, R6 ;  /* 0x000000060740723e */ /* 0x000fe200000010ff */
[----:B------:R-:W-:Y:S01]  /*a1a0*/  STS.128 [R164+UR46+0x8400], R100 ;  /* 0x00840064a4007988 */ /* 0x000fe20008000c2e */
[----:B------:R-:W-:Y:S01]  /*a1b0*/  LOP3.LUT R6, R81, 0xffff0000, RZ, 0xc0, !PT ;  /* 0xffff000051067812 */ /* 0x000fe200078ec0ff */
[----:B------:R-:W-:Y:S01]  /*a1c0*/  FMUL R3, R68, R15 ;  /* 0x0000000f44037220 */ /* 0x000fe20000400000 */
[----:B------:R-:W-:Y:S01]  /*a1d0*/  SHF.L.U32 R7, R82, 0x10, RZ ;  /* 0x0000001052077819 */ /* 0x000fe200000006ff */
[C---:B------:R-:W-:Y:S01]  /*a1e0*/  FMUL R8, R68.reuse, R18 ;  /* 0x0000001244087220 */ /* 0x040fe20000400000 */
[C---:B------:R-:W-:Y:S01]  /*a1f0*/  FFMA R0, R71.reuse, R70, R0 ;  /* 0x0000004647007223 */ /* 0x040fe20000000000 */
[C---:B------:R-:W-:Y:S01]  /*a200*/  FMUL R9, R68.reuse, R19 ;  /* 0x0000001344097220 */ /* 0x040fe20000400000 */
[----:B------:R-:W-:Y:S01]  /*a210*/  FMUL R18, R68, R28 ;  /* 0x0000001c44127220 */ /* 0x000fe20000400000 */
[----:B------:R-:W-:Y:S01]  /*a220*/  FFMA R3, R71, R6, R3 ;  /* 0x0000000647037223 */ /* 0x000fe20000000003 */
[----:B------:R-:W-:Y:S01]  /*a230*/  LOP3.LUT R6, R88, 0xffff0000, RZ, 0xc0, !PT ;  /* 0xffff000058067812 */ /* 0x000fe200078ec0ff */
[C---:B------:R-:W-:Y:S01]  /*a240*/  FMUL R10, R68.reuse, R20 ;  /* 0x00000014440a7220 */ /* 0x040fe20000400000 */
        /* <DEDUP_REMOVED lines=10> */
[----:B------:R-:W-:Y:S01]  /*a2f0*/  FMUL R48, R68, R58 ;  /* 0x0000003a44307220 */ /* 0x000fe20000400000 */
[----:B------:R-:W-:Y:S01]  /*a300*/  LOP3.LUT R58, R82, 0xffff0000, RZ, 0xc0, !PT ;  /* 0xffff0000523a7812 */ /* 0x000fe200078ec0ff */
[C---:B------:R-:W-:Y:S01]  /*a310*/  FMUL R4, R68.reuse, R16 ;  /* 0x0000001044047220 */ /* 0x040fe20000400000 */
[C---:B------:R-:W-:Y:S01]  /*a320*/  FMUL R40, R68.reuse, R50 ;  /* 0x0000003244287220 */ /* 0x040fe20000400000 */
[C---:B------:R-:W-:Y:S01]  /*a330*/  FMUL R45, R68.reuse, R55 ;  /* 0x00000037442d7220 */ /* 0x040fe20000400000 */
[C---:B------:R-:W-:Y:S01]  /*a340*/  FMUL R49, R68.reuse, R59 ;  /* 0x0000003b44317220 */ /* 0x040fe20000400000 */
[----:B------:R-:W-:Y:S01]  /*a350*/  SHF.L.U32 R59, R83, 0x10, RZ ;  /* 0x00000010533b7819 */ /* 0x000fe200000006ff */
[C---:B------:R-:W-:Y:S01]  /*a360*/  FMUL R55, R68.reuse, R65 ;  /* 0x0000004144377220 */ /* 0x040fe20000400000 */
[----:B------:R-:W-:Y:S01]  /*a370*/  F2FP.BF16.F32.PACK_AB R65, R3, R0 ;  /* 0x000000000341723e */ /* 0x000fe200000010ff */
[----:B------:R-:W-:Y:S01]  /*a380*/  FMUL R5, R68, R17 ;  /* 0x0000001144057220 */ /* 0x000fe20000400000 */
[----:B------:R-:W-:Y:S01]  /*a390*/  SHF.L.U32 R0, R88, 0x10, RZ ;  /* 0x0000001058007819 */ /* 0x000fe200000006ff */
[C---:B------:R-:W-:Y:S01]  /*a3a0*/  FMUL R50, R68.reuse, R60 ;  /* 0x0000003c44327220 */ /* 0x040fe20000400000 */
[----:B------:R-:W-:Y:S01]  /*a3b0*/  LOP3.LUT R60, R83, 0xffff0000, RZ, 0xc0, !PT ;  /* 0xffff0000533c7812 */ /* 0x000fe200078ec0ff */
[----:B------:R-:W-:Y:S01]  /*a3c0*/  FFMA R4, R71, R7, R4 ;  /* 0x0000000747047223 */ /* 0x000fe20000000004 */
[----:B------:R-:W-:Y:S01]  /*a3d0*/  SHF.L.U32 R3, R89, 0x10, RZ ;  /* 0x0000001059037819 */ /* 0x000fe200000006ff */
[C---:B------:R-:W-:Y:S01]  /*a3e0*/  FFMA R5, R71.reuse, R58, R5 ;  /* 0x0000003a47057223 */ /* 0x040fe20000000005 */
[C---:B------:R-:W-:Y:S01]  /*a3f0*/  FFMA R8, R71.reuse, R59, R8 ;  /* 0x0000003b47087223 */ /* 0x040fe20000000008 */
[C---:B------:R-:W-:Y:S01]  /*a400*/  FFMA R9, R71.reuse, R60, R9 ;  /* 0x0000003c47097223 */ /* 0x040fe20000000009 */
[----:B------:R-:W-:Y:S01]  /*a410*/  FFMA R10, R71, R0, R10 ;  /* 0x00000000470a7223 */ /* 0x000fe2000000000a */
[----:B------:R-:W-:Y:S01]  /*a420*/  LOP3.LUT R0, R89, 0xffff0000, RZ, 0xc0, !PT ;  /* 0xffff000059007812 */ /* 0x000fe200078ec0ff */
[C---:B------:R-:W-:Y:S01]  /*a430*/  FMUL R11, R68.reuse, R21 ;  /* 0x00000015440b7220 */ /* 0x040fe20000400000 */
[C---:B------:R-:W-:Y:S01]  /*a440*/  FMUL R12, R68.reuse, R22 ;  /* 0x00000016440c7220 */ /* 0x040fe20000400000 */
[C---:B------:R-:W-:Y:S01]  /*a450*/  FMUL R13, R68.reuse, R23 ;  /* 0x00000017440d7220 */ /* 0x040fe20000400000 */
[C---:B------:R-:W-:Y:S01]  /*a460*/  FMUL R16, R68.reuse, R26 ;  /* 0x0000001a44107220 */ /* 0x040fe20000400000 */
[C---:B------:R-:W-:Y:S01]  /*a470*/  FMUL R26, R68.reuse, R36 ;  /* 0x00000024441a7220 */ /* 0x040fe20000400000 */
[----:B------:R-:W-:Y:S01]  /*a480*/  FFMA R11, R71, R6, R11 ;  /* 0x00000006470b7223 */ /* 0x000fe2000000000b */
[----:B------:R-:W-:Y:S01]  /*a490*/  LOP3.LUT R6, R99, 0xffff0000, RZ, 0xc0, !PT ;  /* 0xffff000063067812 */ /* 0x000fe200078ec0ff */
[----:B------:R-:W-:Y:S01]  /*a4a0*/  FMUL R36, R68, R46 ;  /* 0x0000002e44247220 */ /* 0x000fe20000400000 */
[----:B------:R-:W-:Y:S01]  /*a4b0*/  FFMA R12, R71, R3, R12 ;  /* 0x00000003470c7223 */ /* 0x000fe2000000000c */
[----:B------:R-:W-:Y:S01]  /*a4c0*/  SHF.L.U32 R3, R90, 0x10, RZ ;  /* 0x000000105a037819 */ /* 0x000fe200000006ff */
[C---:B------:R-:W-:Y:S01]  /*a4d0*/  FMUL R46, R68.reuse, R56 ;  /* 0x00000038442e7220 */ /* 0x040fe20000400000 */
[----:B------:R-:W-:Y:S01]  /*a4e0*/  FMUL R56, R68, R66 ;  /* 0x0000004244387220 */ /* 0x000fe20000400000 */
[----:B------:R-:W-:Y:S01]  /*a4f0*/  F2FP.BF16.F32.PACK_AB R66, R5, R4 ;  /* 0x000000040542723e */ /* 0x000fe200000010ff */
[C---:B------:R-:W-:Y:S01]  /*a500*/  FFMA R13, R71.reuse, R0, R13 ;  /* 0x00000000470d7223 */ /* 0x040fe2000000000d */
[----:B------:R-:W-:Y:S01]  /*a510*/  LOP3.LUT R0, R90, 0xffff0000, RZ, 0xc0, !PT ;  /* 0xffff00005a007812 */ /* 0x000fe200078ec0ff */
[----:B------:R-:W-:Y:S01]  /*a520*/  FFMA R14, R71, R3, R14 ;  /* 0x00000003470e7223 */ /* 0x000fe2000000000e */
[C---:B------:R-:W-:Y:S01]  /*a530*/  SHF.L.U32 R5, R91.reuse, 0x10, RZ ;  /* 0x000000105b057819 */ /* 0x040fe200000006ff */
[----:B------:R-:W-:Y:S01]  /*a540*/  FMUL R17, R68, R27 ;  /* 0x0000001b44117220 */ /* 0x000fe20000400000 */
[----:B------:R-:W-:Y:S01]  /*a550*/  LOP3.LUT R4, R91, 0xffff0000, RZ, 0xc0, !PT ;  /* 0xffff00005b047812 */ /* 0x000fe200078ec0ff */
[C---:B------:R-:W-:Y:S01]  /*a560*/  FFMA R15, R71.reuse, R0, R15 ;  /* 0x00000000470f7223 */ /* 0x040fe2000000000f */
[C---:B------:R-:W-:Y:S01]  /*a570*/  SHF.L.U32 R0, R96.reuse, 0x10, RZ ;  /* 0x0000001060007819 */ /* 0x040fe200000006ff */
[----:B------:R-:W-:Y:S01]  /*a580*/  FFMA R16, R71, R5, R16 ;  /* 0x0000000547107223 */ /* 0x000fe20000000010 */
[----:B------:R-:W-:Y:S01]  /*a590*/  SHF.L.U32 R3, R97, 0x10, RZ ;  /* 0x0000001061037819 */ /* 0x000fe200000006ff */
[----:B------:R-:W-:Y:S01]  /*a5a0*/  FFMA R17, R71, R4, R17 ;  /* 0x0000000447117223 */ /* 0x000fe20000000011 */
[----:B------:R-:W-:Y:S01]  /*a5b0*/  LOP3.LUT R4, R96, 0xffff0000, RZ, 0xc0, !PT ;  /* 0xffff000060047812 */ /* 0x000fe200078ec0ff */
[C---:B------:R-:W-:Y:S01]  /*a5c0*/  FMUL R27, R68.reuse, R37 ;  /* 0x00000025441b7220 */ /* 0x040fe20000400000 */
[----:B------:R-:W-:Y:S01]  /*a5d0*/  SHF.L.U32 R5, R99, 0x10, RZ ;  /* 0x0000001063057819 */ /* 0x000fe200000006ff */
[C---:B------:R-:W-:Y:S01]  /*a5e0*/  FMUL R37, R68.reuse, R47 ;  /* 0x0000002f44257220 */ /* 0x040fe20000400000 */
[C---:B------:R-:W-:Y:S01]  /*a5f0*/  FMUL R47, R68.reuse, R57 ;  /* 0x00000039442f7220 */ /* 0x040fe20000400000 */
[----:B------:R-:W-:Y:S01]  /*a600*/  FMUL R57, R68, R67 ;  /* 0x0000004344397220 */ /* 0x000fe20000400000 */
[----:B------:R-:W-:Y:S01]  /*a610*/  F2FP.BF16.F32.PACK_AB R67, R9, R8 ;  /* 0x000000080943723e */ /* 0x000fe200000010ff */
[----:B------:R-:W-:Y:S01]  /*a620*/  FFMA R18, R71, R0, R18 ;  /* 0x0000000047127223 */ /* 0x000fe20000000012 */
[----:B------:R-:W-:Y:S01]  /*a630*/  LOP3.LUT R0, R97, 0xffff0000, RZ, 0xc0, !PT ;  /* 0xffff000061007812 */ /* 0x000fe200078ec0ff */
[C---:B------:R-:W-:Y:S01]  /*a640*/  FFMA R19, R71.reuse, R4, R19 ;  /* 0x0000000447137223 */ /* 0x040fe20000000013 */
[C---:B------:R-:W-:Y:S01]  /*a650*/  LOP3.LUT R4, R98.reuse, 0xffff0000, RZ, 0xc0, !PT ;  /* 0xffff000062047812 */ /* 0x040fe200078ec0ff */
[----:B------:R-:W-:Y:S01]  /*a660*/  FFMA R20, R71, R3, R20 ;  /* 0x0000000347147223 */ /* 0x000fe20000000014 */
[----:B------:R-:W-:Y:S01]  /*a670*/  SHF.L.U32 R3, R98, 0x10, RZ ;  /* 0x0000001062037819 */ /* 0x000fe200000006ff */
[C---:B------:R-:W-:Y:S01]  /*a680*/  FMUL R21, R68.reuse, R31 ;  /* 0x0000001f44157220 */ /* 0x040fe20000400000 */
[----:B------:R-:W-:Y:S01]  /*a690*/  F2FP.BF16.F32.PACK_AB R8, R11, R10 ;  /* 0x0000000a0b08723e */ /* 0x000fe200000010ff */
[C---:B------:R-:W-:Y:S01]  /*a6a0*/  FMUL R22, R68.reuse, R32 ;  /* 0x0000002044167220 */ /* 0x040fe20000400000 */
[----:B------:R-:W-:Y:S01]  /*a6b0*/  F2FP.BF16.F32.PACK_AB R9, R13, R12 ;  /* 0x0000000c0d09723e */ /* 0x000fe200000010ff */
[----:B------:R-:W-:Y:S01]  /*a6c0*/  STS.128 [R163+0x8400], R64 ;  /* 0x00840040a3007388 */ /* 0x000fe20000000c00 */
[----:B------:R-:W-:Y:S01]  /*a6d0*/  F2FP.BF16.F32.PACK_AB R10, R15, R14 ;  /* 0x0000000e0f0a723e */ /* 0x000fe200000010ff */
[----:B------:R-:W-:Y:S01]  /*a6e0*/  FMUL R23, R68, R33 ;  /* 0x0000002144177220 */ /* 0x000fe20000400000 */
[----:B------:R-:W-:Y:S01]  /*a6f0*/  F2FP.BF16.F32.PACK_AB R11, R17, R16 ;  /* 0x00000010110b723e */ /* 0x000fe200000010ff */
[----:B------:R-:W-:Y:S01]  /*a700*/  FFMA R21, R71, R0, R21 ;  /* 0x0000000047157223 */ /* 0x000fe20000000015 */
[----:B------:R-:W-:Y:S01]  /*a710*/  F2FP.BF16.F32.PACK_AB R12, R19, R18 ;  /* 0x00000012130c723e */ /* 0x000fe200000010ff */
[C---:B------:R-:W-:Y:S01]  /*a720*/  FFMA R22, R71.reuse, R3, R22 ;  /* 0x0000000347167223 */ /* 0x040fe20000000016 */
[C---:B------:R-:W-:Y:S01]  /*a730*/  SHF.L.U32 R0, R104.reuse, 0x10, RZ ;  /* 0x0000001068007819 */ /* 0x040fe200000006ff */
[----:B------:R-:W-:Y:S01]  /*a740*/  FFMA R23, R71, R4, R23 ;  /* 0x0000000447177223 */ /* 0x000fe20000000017 */
[----:B------:R-:W-:Y:S01]  /*a750*/  F2FP.BF16.F32.PACK_AB R13, R21, R20 ;  /* 0x00000014150d723e */ /* 0x000fe200000010ff */
[C---:B------:R-:W-:Y:S01]  /*a760*/  FFMA R24, R71.reuse, R5, R24 ;  /* 0x0000000547187223 */ /* 0x040fe20000000018 */
[----:B------:R-:W-:Y:S01]  /*a770*/  LOP3.LUT R4, R104, 0xffff0000, RZ, 0xc0, !PT ;  /* 0xffff000068047812 */ /* 0x000fe200078ec0ff */
[----:B------:R-:W-:Y:S01]  /*a780*/  FFMA R25, R71, R6, R25 ;  /* 0x0000000647197223 */ /* 0x000fe20000000019 */
[----:B------:R-:W-:Y:S01]  /*a790*/  F2FP.BF16.F32.PACK_AB R14, R23, R22 ;  /* 0x00000016170e723e */ /* 0x000fe200000010ff */
[----:B------:R1:W-:Y:S01]  /*a7a0*/  STS.128 [R162+0x8400], R8 ;  /* 0x00840008a2007388 */ /* 0x0003e20000000c00 */
[----:B------:R-:W-:Y:S01]  /*a7b0*/  SHF.L.U32 R3, R105, 0x10, RZ ;  /* 0x0000001069037819 */ /* 0x000fe200000006ff */
[----:B------:R-:W-:Y:S01]  /*a7c0*/  FFMA R26, R71, R0, R26 ;  /* 0x00000000471a7223 */ /* 0x000fe2000000001a */
[----:B------:R-:W-:Y:S01]  /*a7d0*/  F2FP.BF16.F32.PACK_AB R15, R25, R24 ;  /* 0x00000018190f723e */ /* 0x000fe200000010ff */
[----:B------:R-:W-:Y:S01]  /*a7e0*/  FFMA R27, R71, R4, R27 ;  /* 0x00000004471b7223 */ /* 0x000fe2000000001b */
[----:B------:R-:W-:Y:S01]  /*a7f0*/  LOP3.LUT R0, R105, 0xffff0000, RZ, 0xc0, !PT ;  /* 0xffff000069007812 */ /* 0x000fe200078ec0ff */
[C---:B------:R-:W-:Y:S01]  /*a800*/  FFMA R28, R71.reuse, R3, R28 ;  /* 0x00000003471c7223 */ /* 0x040fe2000000001c */
[C---:B------:R-:W-:Y:S01]  /*a810*/  SHF.L.U32 R3, R106.reuse, 0x10, RZ ;  /* 0x000000106a037819 */ /* 0x040fe200000006ff */
[----:B------:R2:W-:Y:S01]  /*a820*/  STS.128 [R161+0x8400], R12 ;  /* 0x0084000ca1007388 */ /* 0x0005e20000000c00 */
[----:B------:R-:W-:Y:S01]  /*a830*/  LOP3.LUT R4, R106, 0xffff0000, RZ, 0xc0, !PT ;  /* 0xffff00006a047812 */ /* 0x000fe200078ec0ff */
[----:B------:R-:W-:Y:S01]  /*a840*/  FFMA R29, R71, R0, R29 ;  /* 0x00000000471d7223 */ /* 0x000fe2000000001d */
[C---:B------:R-:W-:Y:S01]  /*a850*/  SHF.L.U32 R5, R107.reuse, 0x10, RZ ;  /* 0x000000106b057819 */ /* 0x040fe200000006ff */
[C---:B------:R-:W-:Y:S01]  /*a860*/  FMUL R31, R68.reuse, R41 ;  /* 0x00000029441f7220 */ /* 0x040fe20000400000 */
[----:B------:R-:W-:Y:S01]  /*a870*/  LOP3.LUT R6, R107, 0xffff0000, RZ, 0xc0, !PT ;  /* 0xffff00006b067812 */ /* 0x000fe200078ec0ff */
[----:B------:R-:W-:Y:S01]  /*a880*/  FMUL R32, R68, R42 ;  /* 0x0000002a44207220 */ /* 0x000fe20000400000 */
[----:B------:R-:W-:Y:S01]  /*a890*/  SHF.L.U32 R0, R112, 0x10, RZ ;  /* 0x0000001070007819 */ /* 0x000fe200000006ff */
[----:B------:R-:W-:Y:S01]  /*a8a0*/  FMUL R33, R68, R43 ;  /* 0x0000002b44217220 */ /* 0x000fe20000400000 */
[----:B------:R-:W-:Y:S01]  /*a8b0*/  LEA R16, R77, UR46, 0x3 ;  /* 0x0000002e4d107c11 */ /* 0x000fe2000f8e18ff */
[----:B------:R-:W-:Y:S01]  /*a8c0*/  FFMA R30, R71, R3, R30 ;  /* 0x00000003471e7223 */ /* 0x000fe2000000001e */
[----:B------:R-:W-:Y:S01]  /*a8d0*/  SHF.L.U32 R3, R113, 0x10, RZ ;  /* 0x0000001071037819 */ /* 0x000fe200000006ff */
[C---:B------:R-:W-:Y:S01]  /*a8e0*/  FFMA R31, R71.reuse, R4, R31 ;  /* 0x00000004471f7223 */ /* 0x040fe2000000001f */
[----:B------:R-:W-:Y:S01]  /*a8f0*/  LOP3.LUT R4, R112, 0xffff0000, RZ, 0xc0, !PT ;  /* 0xffff000070047812 */ /* 0x000fe200078ec0ff */
[----:B------:R-:W-:Y:S01]  /*a900*/  FFMA R32, R71, R5, R32 ;  /* 0x0000000547207223 */ /* 0x000fe20000000020 */
[----:B------:R-:W-:Y:S01]  /*a910*/  SHF.L.U32 R5, R115, 0x10, RZ ;  /* 0x0000001073057819 */ /* 0x000fe200000006ff */
[----:B------:R-:W-:Y:S01]  /*a920*/  FFMA R33, R71, R6, R33 ;  /* 0x0000000647217223 */ /* 0x000fe20000000021 */
[----:B------:R-:W-:Y:S01]  /*a930*/  LOP3.LUT R6, R131, 0xffff0000, RZ, 0xc0, !PT ;  /* 0xffff000083067812 */ /* 0x000fe200078ec0ff */
[----:B------:R-:W-:Y:S01]  /*a940*/  FFMA R34, R71, R0, R34 ;  /* 0x0000000047227223 */ /* 0x000fe20000000022 */
[----:B------:R-:W-:Y:S01]  /*a950*/  LOP3.LUT R0, R113, 0xffff0000, RZ, 0xc0, !PT ;  /* 0xffff000071007812 */ /* 0x000fe200078ec0ff */
[C---:B------:R-:W-:Y:S01]  /*a960*/  FFMA R35, R71.reuse, R4, R35 ;  /* 0x0000000447237223 */ /* 0x040fe20000000023 */
[----:B------:R-:W-:Y:S01]  /*a970*/  LOP3.LUT R4, R120, 0xffff0000, RZ, 0xc0, !PT ;  /* 0xffff000078047812 */ /* 0x000fe200078ec0ff */
[C---:B------:R-:W-:Y:S01]  /*a980*/  FFMA R36, R71.reuse, R3, R36 ;  /* 0x0000000347247223 */ /* 0x040fe20000000024 */
[C---:B------:R-:W-:Y:S01]  /*a990*/  SHF.L.U32 R3, R114.reuse, 0x10, RZ ;  /* 0x0000001072037819 */ /* 0x040fe200000006ff */
[----:B------:R-:W-:Y:S01]  /*a9a0*/  FFMA R37, R71, R0, R37 ;  /* 0x0000000047257223 */ /* 0x000fe20000000025 */
[----:B------:R-:W-:Y:S01]  /*a9b0*/  LOP3.LUT R0, R114, 0xffff0000, RZ, 0xc0, !PT ;  /* 0xffff000072007812 */ /* 0x000fe200078ec0ff */
[----:B------:R-:W-:Y:S01]  /*a9c0*/  FMUL R41, R68, R51 ;  /* 0x0000003344297220 */ /* 0x000fe20000400000 */
[----:B-1----:R-:W-:Y:S01]  /*a9d0*/  F2FP.BF16.F32.PACK_AB R8, R35, R34 ;  /* 0x000000222308723e */ /* 0x002fe200000010ff */
[C---:B------:R-:W-:Y:S01]  /*a9e0*/  FFMA R38, R71.reuse, R3, R38 ;  /* 0x0000000347267223 */ /* 0x040fe20000000026 */
[----:B------:R-:W-:Y:S01]  /*a9f0*/  SHF.L.U32 R3, R120, 0x10, RZ ;  /* 0x0000001078037819 */ /* 0x000fe200000006ff */
[----:B------:R-:W-:Y:S01]  /*aa00*/  FFMA R39, R71, R0, R39 ;  /* 0x0000000047277223 */ /* 0x000fe20000000027 */
[----:B--2---:R-:W-:Y:S01]  /*aa10*/  F2FP.BF16.F32.PACK_AB R12, R27, R26 ;  /* 0x0000001a1b0c723e */ /* 0x004fe200000010ff */
[----:B------:R-:W-:Y:S01]  /*aa20*/  FFMA R40, R71, R5, R40 ;  /* 0x0000000547287223 */ /* 0x000fe20000000028 */
[----:B------:R-:W-:Y:S01]  /*aa30*/  F2FP.BF16.F32.PACK_AB R13, R29, R28 ;  /* 0x0000001c1d0d723e */ /* 0x000fe200000010ff */
[C---:B------:R-:W-:Y:S01]  /*aa40*/  FMUL R42, R68.reuse, R52 ;  /* 0x00000034442a7220 */ /* 0x040fe20000400000 */
[----:B------:R-:W-:Y:S01]  /*aa50*/  F2FP.BF16.F32.PACK_AB R14, R31, R30 ;  /* 0x0000001e1f0e723e */ /* 0x000fe200000010ff */
[C---:B------:R-:W-:Y:S01]  /*aa60*/  FMUL R43, R68.reuse, R53 ;  /* 0x00000035442b7220 */ /* 0x040fe20000400000 */
[----:B------:R-:W-:Y:S01]  /*aa70*/  F2FP.BF16.F32.PACK_AB R15, R33, R32 ;  /* 0x00000020210f723e */ /* 0x000fe200000010ff */
[C---:B------:R-:W-:Y:S01]  /*aa80*/  FMUL R51, R68.reuse, R61 ;  /* 0x0000003d44337220 */ /* 0x040fe20000400000 */
[----:B------:R-:W-:Y:S01]  /*aa90*/  LOP3.LUT R0, R115, 0xffff0000, RZ, 0xc0, !PT ;  /* 0xffff000073007812 */ /* 0x000fe200078ec0ff */
[----:B------:R-:W-:Y:S01]  /*aaa0*/  FMUL R52, R68, R62 ;  /* 0x0000003e44347220 */ /* 0x000fe20000400000 */
[----:B------:R-:W-:Y:S01]  /*aab0*/  SHF.L.U32 R5, R121, 0x10, RZ ;  /* 0x0000001079057819 */ /* 0x000fe200000006ff */
[----:B------:R1:W-:Y:S01]  /*aac0*/  STS.128 [R147+0x8400], R12 ;  /* 0x0084000c93007388 */ /* 0x0003e20000000c00 */
[----:B------:R-:W-:Y:S01]  /*aad0*/  F2FP.BF16.F32.PACK_AB R9, R37, R36 ;  /* 0x000000242509723e */ /* 0x000fe200000010ff */
[----:B------:R-:W-:Y:S01]  /*aae0*/  FFMA R41, R71, R0, R41 ;  /* 0x0000000047297223 */ /* 0x000fe20000000029 */
[----:B------:R-:W-:Y:S01]  /*aaf0*/  LOP3.LUT R0, R121, 0xffff0000, RZ, 0xc0, !PT ;  /* 0xffff000079007812 */ /* 0x000fe200078ec0ff */
[C---:B------:R-:W-:Y:S01]  /*ab00*/  FFMA R42, R71.reuse, R3, R42 ;  /* 0x00000003472a7223 */ /* 0x040fe2000000002a */
[C---:B------:R-:W-:Y:S01]  /*ab10*/  SHF.L.U32 R3, R122.reuse, 0x10, RZ ;  /* 0x000000107a037819 */ /* 0x040fe200000006ff */
[----:B------:R-:W-:Y:S01]  /*ab20*/  FFMA R43, R71, R4, R43 ;  /* 0x00000004472b7223 */ /* 0x000fe2000000002b */
[----:B------:R-:W-:Y:S01]  /*ab30*/  LOP3.LUT R4, R123, 0xffff0000, RZ, 0xc0, !PT ;  /* 0xffff00007b047812 */ /* 0x000fe200078ec0ff */
[----:B------:R-:W-:Y:S01]  /*ab40*/  FFMA R44, R71, R5, R44 ;  /* 0x00000005472c7223 */ /* 0x000fe2000000002c */
[----:B------:R-:W-:Y:S01]  /*ab50*/  SHF.L.U32 R5, R123, 0x10, RZ ;  /* 0x000000107b057819 */ /* 0x000fe200000006ff */
[C---:B------:R-:W-:Y:S01]  /*ab60*/  FFMA R45, R71.reuse, R0, R45 ;  /* 0x00000000472d7223 */ /* 0x040fe2000000002d */
[----:B------:R-:W-:Y:S01]  /*ab70*/  LOP3.LUT R0, R122, 0xffff0000, RZ, 0xc0, !PT ;  /* 0xffff00007a007812 */ /* 0x000fe200078ec0ff */
[----:B------:R-:W-:Y:S01]  /*ab80*/  FFMA R46, R71, R3, R46 ;  /* 0x00000003472e7223 */ /* 0x000fe2000000002e */
[----:B------:R-:W-:Y:S01]  /*ab90*/  SHF.L.U32 R3, R129, 0x10, RZ ;  /* 0x0000001081037819 */ /* 0x000fe200000006ff */
[----:B------:R-:W-:Y:S01]  /*aba0*/  FMUL R53, R68, R63 ;  /* 0x0000003f44357220 */ /* 0x000fe20000400000 */
        /* <DEDUP_REMOVED lines=8> */
[----:B------:R-:W-:Y:S01]  /*ac30*/  LOP3.LUT R0, R129, 0xffff0000, RZ, 0xc0, !PT ;  /* 0xffff000081007812 */ /* 0x000fe200078ec0ff */
[----:B------:R2:W-:Y:S01]  /*ac40*/  STS.128 [R160+0x8400], R8 ;  /* 0x00840008a0007388 */ /* 0x0005e20000000c00 */
[----:B------:R-:W-:Y:S01]  /*ac50*/  SHF.L.U32 R5, R131, 0x10, RZ ;  /* 0x0000001083057819 */ /* 0x000fe200000006ff */
[C---:B------:R-:W-:Y:S01]  /*ac60*/  FFMA R51, R71.reuse, R4, R51 ;  /* 0x0000000447337223 */ /* 0x040fe20000000033 */
[C---:B------:R-:W-:Y:S01]  /*ac70*/  LOP3.LUT R4, R130.reuse, 0xffff0000, RZ, 0xc0, !PT ;  /* 0xffff000082047812 */ /* 0x040fe200078ec0ff */
[C---:B------:R-:W-:Y:S01]  /*ac80*/  FFMA R52, R71.reuse, R3, R52 ;  /* 0x0000000347347223 */ /* 0x040fe20000000034 */
[----:B------:R-:W-:Y:S01]  /*ac90*/  SHF.L.U32 R3, R130, 0x10, RZ ;  /* 0x0000001082037819 */ /* 0x000fe200000006ff */
[----:B------:R-:W-:Y:S01]  /*aca0*/  FFMA R53, R71, R0, R53 ;  /* 0x0000000047357223 */ /* 0x000fe20000000035 */
[----:B-1----:R-:W-:Y:S02]  /*acb0*/  F2FP.BF16.F32.PACK_AB R12, R43, R42 ;  /* 0x0000002a2b0c723e */ /* 0x002fe400000010ff */
[----:B------:R-:W-:Y:S01]  /*acc0*/  F2FP.BF16.F32.PACK_AB R13, R45, R44 ;  /* 0x0000002c2d0d723e */ /* 0x000fe200000010ff */
[----:B------:R-:W-:Y:S01]  /*acd0*/  FFMA R54, R71, R3, R54 ;  /* 0x0000000347367223 */ /* 0x000fe20000000036 */
[----:B------:R-:W-:Y:S01]  /*ace0*/  F2FP.BF16.F32.PACK_AB R14, R47, R46 ;  /* 0x0000002e2f0e723e */ /* 0x000fe200000010ff */
[----:B------:R-:W-:Y:S01]  /*acf0*/  FFMA R55, R71, R4, R55 ;  /* 0x0000000447377223 */ /* 0x000fe20000000037 */
[----:B------:R-:W-:Y:S01]  /*ad00*/  F2FP.BF16.F32.PACK_AB R15, R49, R48 ;  /* 0x00000030310f723e */ /* 0x000fe200000010ff */
[C---:B------:R-:W-:Y:S01]  /*ad10*/  FFMA R56, R71.reuse, R5, R56 ;  /* 0x0000000547387223 */ /* 0x040fe20000000038 */
[----:B------:R-:W-:Y:S01]  /*ad20*/  FFMA R57, R71, R6, R57 ;  /* 0x0000000647397223 */ /* 0x000fe20000000039 */
[----:B------:R-:W-:Y:S02]  /*ad30*/  F2FP.BF16.F32.PACK_AB R4, R51, R50 ;  /* 0x000000323304723e */ /* 0x000fe400000010ff */
        /* <DEDUP_REMOVED lines=14> */
[----:B-1----:R-:W1:Y:S01]  /*ae20*/  FENCE.VIEW.ASYNC.S ;  /* 0x00000000000073c6 */ /* 0x002e620000000000 */
[----:B------:R-:W-:Y:S01]  /*ae30*/  @P6 PRMT R0, R165, 0x654, R0 ;  /* 0x00000654a5006816 */ /* 0x000fe20000000000 */
[----:B-1----:R-:W-:Y:S06]  /*ae40*/  BAR.SYNC.DEFER_BLOCKING 0x1, 0x80 ;  /* 0x0042000000007b1d */ /* 0x002fec0000010000 */
        /* <DEDUP_REMOVED lines=11> */
.L_x_141:
[----:B------:R-:W-:Y:S05]  /*af00*/  BSYNC.RECONVERGENT B0 ;  /* 0x0000000000007941 */ /* 0x000fea0003800200 */
.L_x_140:
[----:B------:R-:W-:Y:S01]  /*af10*/  BAR.SYNC.DEFER_BLOCKING 0x1, 0x80 ;  /* 0x0042000000007b1d */ /* 0x000fe20000010000 */
[----:B------:R-:W-:Y:S02]  /*af20*/  UIADD3 UR4, UPT, UPT, UR47, 0x1, URZ ;  /* 0x000000012f047890 */ /* 0x000fe4000fffe0ff */
[----:B------:R-:W-:Y:S02]  /*af30*/  UISETP.NE.AND UP0, UPT, UR38, URZ, UPT ;  /* 0x000000ff2600728c */ /* 0x000fe4000bf05270 */
[----:B------:R-:W-:Y:S02]  /*af40*/  UISETP.NE.AND UP1, UPT, UR4, 0x4, UPT ;  /* 0x000000040400788c */ /* 0x000fe4000bf25270 */
[----:B------:R-:W-:Y:S02]  /*af50*/  USEL UR39, URZ, 0xc0, !UP0 ;  /* 0x000000c0ff277887 */ /* 0x000fe4000c000000 */
[----:B------:R-:W-:Y:S01]  /*af60*/  USEL UR52, UR4, URZ, UP1 ;  /* 0x000000ff04347287 */ /* 0x000fe20008800000 */
[----:B------:R1:W-:Y:S01]  /*af70*/  @P6 SYNCS.ARRIVE.TRANS64.RED.A1T0 RZ, [R0+URZ], RZ ;  /* 0x000000ff00ff69a7 */ /* 0x0003e200081004ff */
[----:B------:R-:W-:Y:S01]  /*af80*/  BSSY B1, `(.L_x_142) ;  /* 0x000001f000017945 */ /* 0x000fe20003800000 */
[----:B------:R-:W3:Y:S02]  /*af90*/  @P6 SYNCS.PHASECHK.TRANS64.TRYWAIT P0, [R16+URZ+0x90], R3 ;  /* 0x00009003100065a7 */ /* 0x000ee400080011ff */
[----:B---3--:R-:W-:Y:S01]  /*afa0*/  @P6 SEL R79, RZ, 0x1, !P0 ;  /* 0x00000001ff4f6807 */ /* 0x008fe20004000000 */
[----:B-1----:R-:W-:Y:S06]  /*afb0*/  @!P6 BRA `(.L_x_143) ;  /* 0x00000000006ce947 */ /* 0x002fec0003800000 */
[----:B------:R-:W-:Y:S01]  /*afc0*/  ISETP.NE.AND P1, PT, R93, RZ, PT ;  /* 0x000000ff5d00720c */ /* 0x000fe20003f25270 */
[----:B------:R-:W-:Y:S01]  /*afd0*/  BSSY B0, `(.L_x_144) ;  /* 0x000000b000007945 */ /* 0x000fe20003800000 */
[----:B------:R-:W-:Y:S11]  /*afe0*/  ISETP.NE.AND P0, PT, R79, RZ, PT ;  /* 0x000000ff4f00720c */ /* 0x000ff60003f05270 */
[----:B------:R-:W-:Y:S05]  /*aff0*/  @P1 IMAD R77, R77, 0x4000, R164 ;  /* 0x000040004d4d1824 */ /* 0x000fea00078e02a4 */
[----:B------:R-:W-:Y:S04]  /*b000*/  @P1 IADD3 R3, PT, PT, R77, UR46, RZ ;  /* 0x0000002e4d031c10 */ /* 0x000fe8000fffe0ff */
[----:B--2---:R-:W-:Y:S01]  /*b010*/  @P1 IADD3 R7, PT, PT, R92, R3, RZ ;  /* 0x000000035c071210 */ /* 0x004fe20007ffe0ff */
[--C-:B------:R-:W-:Y:S02]  /*b020*/  @P1 IMAD.IADD R5, R78, 0x1, R3.reuse ;  /* 0x000000014e051824 */ /* 0x100fe400078e0203 */
[----:B------:R-:W-:Y:S01]  /*b030*/  @P1 IMAD.IADD R0, R94, 0x1, R3 ;  /* 0x000000015e001824 */ /* 0x000fe200078e0203 */
[----:B------:R-:W-:Y:S06]  /*b040*/  @P0 BRA `(.L_x_145) ;  /* 0x00000000000c0947 */ /* 0x000fec0003800000 */
[----:B------:R-:W-:Y:S04]  /*b050*/  SHF.L.U32 R3, R149, 0x1f, RZ ;  /* 0x0000001f95037819 */ /* 0x000fe800000006ff */
[----:B------:R-:W1:Y:S02]  /*b060*/  SYNCS.PHASECHK.TRANS64.TRYWAIT P0, [R16+URZ+0x90], R3 ;  /* 0x00009003100075a7 */ /* 0x000e6400080011ff */
[----:B-1----:R-:W-:Y:S05]  /*b070*/  @!P0 BRA `(.L_x_146) ;  /* 0x0000002400008947 */ /* 0x002fea0003800000 */
.L_x_145:
[----:B------:R-:W-:Y:S05]  /*b080*/  BSYNC B0 ;  /* 0x0000000000007941 */ /* 0x000fea0003800000 */
.L_x_144:
[----:B------:R-:W-:Y:S11]  /*b090*/  ISETP.NE.AND P0, PT, R93, RZ, PT ;  /* 0x000000ff5d00720c */ /* 0x000ff60003f05270 */
[----:B------:R-:W-:Y:S02]  /*b0a0*/  @!UPT UIADD3 URZ, UPT, UPT, URZ, URZ, URZ ;  /* 0x000000fffffff290 */ /* 0x000fe4000fffe0ff */
[----:B------:R3:W4:Y:S01]  /*b0b0*/  @P0 LDS.128 R84, [R77+UR46+0x400] ;  /* 0x0004002e4d540984 */ /* 0x0007220008000c00 */
[----:B-1----:R-:W-:Y:S01]  /*b0c0*/  @P0 IMAD.IADD R3, R92, 0x1, R5 ;  /* 0x000000015c030824 */ /* 0x002fe200078e0205 */
[C---:B------:R-:W-:Y:S01]  /*b0d0*/  @P0 IADD3 R6, PT, PT, R94.reuse, R5, RZ ;  /* 0x000000055e060210 */ /* 0x040fe20007ffe0ff */
[C---:B------:R-:W-:Y:S01]  /*b0e0*/  @P0 IMAD.IADD R4, R94.reuse, 0x1, R7 ;  /* 0x000000015e040824 */ /* 0x040fe200078e0207 */
[----:B------:R3:W1:Y:S02]  /*b0f0*/  @P0 LDS.128 R80, [R0+0x400] ;  /* 0x0004000000500984 */ /* 0x0006640000000c00 */
[----:B------:R-:W-:Y:S02]  /*b100*/  @P0 IADD3 R94, PT, PT, R94, R3, RZ ;  /* 0x000000035e5e0210 */ /* 0x000fe40007ffe0ff */
[----:B------:R3:W2:Y:S04]  /*b110*/  @P0 LDS.128 R88, [R7+0x400] ;  /* 0x0004000007580984 */ /* 0x0006a80000000c00 */
[----:B------:R3:W1:Y:S04]  /*b120*/  @P0 LDS.128 R96, [R4+0x400] ;  /* 0x0004000004600984 */ /* 0x0006680000000c00 */
[----:B------:R3:W1:Y:S04]  /*b130*/  @P0 LDS.128 R104, [R5+0x400] ;  /* 0x0004000005680984 */ /* 0x0006680000000c00 */
[----:B------:R3:W1:Y:S04]  /*b140*/  @P0 LDS.128 R112, [R6+0x400] ;  /* 0x0004000006700984 */ /* 0x0006680000000c00 */
[----:B------:R3:W1:Y:S04]  /*b150*/  @P0 LDS.128 R120, [R3+0x400] ;  /* 0x0004000003780984 */ /* 0x0006680000000c00 */
[----:B------:R3:W1:Y:S02]  /*b160*/  @P0 LDS.128 R128, [R94+0x400] ;  /* 0x000400005e800984 */ /* 0x0006640000000c00 */
.L_x_143:
[----:B------:R-:W-:Y:S05]  /*b170*/  BSYNC B1 ;  /* 0x0000000000017941 */ /* 0x000fea0003800000 */
.L_x_142:
[----:B------:R-:W-:Y:S01]  /*b180*/  VIADD R16, R69, UR39 ;  /* 0x0000002745107c36 */ /* 0x000fe20008000000 */
[----:B------:R-:W-:Y:S04]  /*b190*/  BSSY.RECONVERGENT B6, `(.L_x_147) ;  /* 0x0000015000067945 */ /* 0x000fe80003800200 */
[----:B---3--:R-:W-:Y:S04]  /*b1a0*/  SHF.R.U32.HI R3, RZ, 0x15, R16 ;  /* 0x00000015ff037819 */ /* 0x008fe80000011610 */
[----:B------:R-:W-:Y:S11]  /*b1b0*/  LOP3.LUT P0, RZ, R3, 0x3, R140, 0x48, !PT ;  /* 0x0000000303ff7812 */ /* 0x000ff6000780488c */
[----:B------:R-:W-:Y:S02]  /*b1c0*/  @!UPT UIADD3 URZ, UPT, UPT, URZ, URZ, URZ ;  /* 0x000000fffffff290 */ /* 0x000fe4000fffe0ff */
[----:B------:R-:W-:Y:S05]  /*b1d0*/  @!P0 BRA `(.L_x_148) ;  /* 0x0000000000408947 */ /* 0x000fea0003800000 */
[----:B------:R-:W3:Y:S01]  /*b1e0*/  LDCU.64 UR8, c[0x4][0x70] ;  /* 0x01000e00ff0877ac */ /* 0x000ee20008000a00 */
[----:B--2---:R-:W-:Y:S01]  /*b1f0*/  MOV R15, 0x0 ;  /* 0x00000000000f7802 */ /* 0x004fe20000000f00 */
[----:B------:R-:W-:Y:S02]  /*b200*/  HFMA2 R12, -RZ, RZ, 0, 5.9604644775390625e-08 ;  /* 0x00000001ff0c7431 */ /* 0x000fe400000001ff */
[----:B------:R-:W-:Y:S02]  /*b210*/  IMAD.MOV.U32 R8, RZ, RZ, 0x192 ;  /* 0x00000192ff087424 */ /* 0x000fe400078e00ff */
[----:B------:R-:W-:Y:S01]  /*b220*/  IMAD.MOV.U32 R13, RZ, RZ, RZ ;  /* 0x000000ffff0d7224 */ /* 0x000fe200078e00ff */
[----:B------:R-:W2:Y:S01]  /*b230*/  LDCU.64 UR6, c[0x4][0x78] ;  /* 0x01000f00ff0677ac */ /* 0x000ea20008000a00 */
[----:B------:R-:W1:Y:S01]  /*b240*/  LDC.64 R14, c[0x4][R15] ;  /* 0x010000000f0e7b82 */ /* 0x000e620000000a00 */
[----:B------:R-:W5:Y:S01]  /*b250*/  LDCU.64 UR4, c[0x4][0x10] ;  /* 0x01000200ff0477ac */ /* 0x000f620008000a00 */
[----:B---3--:R-:W-:Y:S01]  /*b260*/  MOV R5, UR9 ;  /* 0x0000000900057c02 */ /* 0x008fe20008000f00 */
[----:B------:R-:W-:Y:S01]  /*b270*/  IMAD.U32 R4, RZ, RZ, UR8 ;  /* 0x00000008ff047e24 */ /* 0x000fe2000f8e00ff */
[----:B--2---:R-:W-:Y:S01]  /*b280*/  MOV R7, UR7 ;  /* 0x0000000700077c02 */ /* 0x004fe20008000f00 */
[----:B------:R-:W-:Y:S01]  /*b290*/  IMAD.U32 R6, RZ, RZ, UR6 ;  /* 0x00000006ff067e24 */ /* 0x000fe2000f8e00ff */
[----:B-----5:R-:W-:Y:S01]  /*b2a0*/  MOV R11, UR5 ;  /* 0x00000005000b7c02 */ /* 0x020fe20008000f00 */
[----:B------:R-:W-:Y:S02]  /*b2b0*/  IMAD.U32 R10, RZ, RZ, UR4 ;  /* 0x00000004ff0a7e24 */ /* 0x000fe4000f8e00ff */
[----:B------:R-:W-:Y:S07]  /*b2c0*/  LEPC R20, `(.L_x_148) ;  /* 0x000000001014794e */ /* 0x000fee0000000000 */
[----:B-1--4-:R-:W-:Y:S05]  /*b2d0*/  CALL.ABS.NOINC R14 ;  /* 0x000000000e007343 */ /* 0x012fea0003c00000 */
.L_x_148:
[----:B------:R-:W-:Y:S05]  /*b2e0*/  BSYNC.RECONVERGENT B6 ;  /* 0x0000000000067941 */ /* 0x000fea0003800200 */
.L_x_147:
[----:B----4-:R-:W-:Y:S01]  /*b2f0*/  SHF.L.U32 R69, R84, 0x10, RZ ;  /* 0x0000001054457819 */ /* 0x010fe200000006ff */
[----:B------:R-:W-:Y:S05]  /*b300*/  WARPSYNC.ALL ;  /* 0x0000000000007948 */ /* 0x000fea0003800000 */
[----:B------:R-:W-:Y:S01]  /*b310*/  R2UR UR4, R16 ;  /* 0x00000000100472ca */ /* 0x000fe200000e0000 */
[----:B------:R-:W-:Y:S01]  /*b320*/  BSSY.RECONVERGENT B0, `(.L_x_149) ;  /* 0x00000fc000007945 */ /* 0x000fe20003800200 */
[----:B------:R-:W-:Y:S02]  /*b330*/  LOP3.LUT R0, R84, 0xffff0000, RZ, 0xc0, !PT ;  /* 0xffff000054007812 */ /* 0x000fe400078ec0ff */
[C---:B------:R-:W-:Y:S02]  /*b340*/  SHF.L.U32 R3, R85.reuse, 0x10, RZ ;  /* 0x0000001055037819 */ /* 0x040fe400000006ff */
[----:B------:R-:W-:Y:S02]  /*b350*/  LOP3.LUT R70, R85, 0xffff0000, RZ, 0xc0, !PT ;  /* 0xffff000055467812 */ /* 0x000fe400078ec0ff */
[C---:B------:R-:W-:Y:S02]  /*b360*/  SHF.L.U32 R72, R86.reuse, 0x10, RZ ;  /* 0x0000001056487819 */ /* 0x040fe400000006ff */
[----:B------:R-:W-:Y:S02]  /*b370*/  LOP3.LUT R74, R86, 0xffff0000, RZ, 0xc0, !PT ;  /* 0xffff0000564a7812 */ /* 0x000fe400078ec0ff */
[C---:B------:R-:W-:Y:S01]  /*b380*/  SHF.L.U32 R73, R87.reuse, 0x10, RZ ;  /* 0x0000001057497819 */ /* 0x040fe200000006ff */
[----:B--2---:R-:W2:Y:S01]  /*b390*/  LDTM.x64 R4, tmem[UR4] ;  /* 0x00000004000479ee */ /* 0x004ea20008340000 */
[----:B------:R-:W-:Y:S02]  /*b3a0*/  LOP3.LUT R76, R87, 0xffff0000, RZ, 0xc0, !PT ;  /* 0xffff0000574c7812 */ /* 0x000fe400078ec0ff */
[C---:B-1----:R-:W-:Y:S02]  /*b3b0*/  SHF.L.U32 R75, R80.reuse, 0x10, RZ ;  /* 0x00000010504b7819 */ /* 0x042fe400000006ff */
[----:B------:R-:W-:Y:S02]  /*b3c0*/  LOP3.LUT R78, R80, 0xffff0000, RZ, 0xc0, !PT ;  /* 0xffff0000504e7812 */ /* 0x000fe400078ec0ff */
[C---:B------:R-:W-:Y:S02]  /*b3d0*/  SHF.L.U32 R77, R81.reuse, 0x10, RZ ;  /* 0x00000010514d7819 */ /* 0x040fe400000006ff */
[----:B------:R-:W-:Y:S02]  /*b3e0*/  LOP3.LUT R80, R81, 0xffff0000, RZ, 0xc0, !PT ;  /* 0xffff000051507812 */ /* 0x000fe400078ec0ff */
[C---:B------:R-:W-:Y:S02]  /*b3f0*/  SHF.L.U32 R79, R82.reuse, 0x10, RZ ;  /* 0x00000010524f7819 */ /* 0x040fe400000006ff */
[----:B------:R-:W-:Y:S02]  /*b400*/  LOP3.LUT R82, R82, 0xffff0000, RZ, 0xc0, !PT ;  /* 0xffff000052527812 */ /* 0x000fe400078ec0ff */
[C---:B------:R-:W-:Y:S02]  /*b410*/  SHF.L.U32 R81, R83.reuse, 0x10, RZ ;  /* 0x0000001053517819 */ /* 0x040fe400000006ff */
[----:B------:R-:W-:Y:S02]  /*b420*/  LOP3.LUT R84, R83, 0xffff0000, RZ, 0xc0, !PT ;  /* 0xffff000053547812 */ /* 0x000fe400078ec0ff */
[C---:B------:R-:W-:Y:S02]  /*b430*/  SHF.L.U32 R83, R88.reuse, 0x10, RZ ;  /* 0x0000001058537819 */ /* 0x040fe400000006ff */
[----:B------:R-:W-:Y:S02]  /*b440*/  LOP3.LUT R86, R88, 0xffff0000, RZ, 0xc0, !PT ;  /* 0xffff000058567812 */ /* 0x000fe400078ec0ff */
[C---:B------:R-:W-:Y:S01]  /*b450*/  SHF.L.U32 R85, R89.reuse, 0x10, RZ ;  /* 0x0000001059557819 */ /* 0x040fe200000006ff */
[C---:B--2---:R-:W-:Y:S01]  /*b460*/  FMUL R4, R68.reuse, R4 ;  /* 0x0000000444047220 */ /* 0x044fe20000400000 */
[----:B------:R-:W-:Y:S01]  /*b470*/  LOP3.LUT R88, R89, 0xffff0000, RZ, 0xc0, !PT ;  /* 0xffff000059587812 */ /* 0x000fe200078ec0ff */
[----:B------:R-:W-:Y:S01]  /*b480*/  FMUL R5, R68, R5 ;  /* 0x0000000544057220 */ /* 0x000fe20000400000 */
[C---:B------:R-:W-:Y:S01]  /*b490*/  SHF.L.U32 R87, R90.reuse, 0x10, RZ ;  /* 0x000000105a577819 */ /* 0x040fe200000006ff */
[C---:B------:R-:W-:Y:S01]  /*b4a0*/  FFMA R4, R71.reuse, R69, R4 ;  /* 0x0000004547047223 */ /* 0x040fe20000000004 */
[----:B------:R-:W-:Y:S01]  /*b4b0*/  LOP3.LUT R90, R90, 0xffff0000, RZ, 0xc0, !PT ;  /* 0xffff00005a5a7812 */ /* 0x000fe200078ec0ff */
[----:B------:R-:W-:Y:S01]  /*b4c0*/  FFMA R5, R71, R0, R5 ;  /* 0x0000000047057223 */ /* 0x000fe20000000005 */
[C---:B------:R-:W-:Y:S01]  /*b4d0*/  SHF.L.U32 R89, R91.reuse, 0x10, RZ ;  /* 0x000000105b597819 */ /* 0x040fe200000006ff */
[C---:B------:R-:W-:Y:S01]  /*b4e0*/  FMUL R6, R68.reuse, R6 ;  /* 0x0000000644067220 */ /* 0x040fe20000400000 */
[----:B------:R-:W-:Y:S01]  /*b4f0*/  LOP3.LUT R92, R91, 0xffff0000, RZ, 0xc0, !PT ;  /* 0xffff00005b5c7812 */ /* 0x000fe200078ec0ff */
[----:B------:R-:W-:Y:S01]  /*b500*/  FMUL R7, R68, R7 ;  /* 0x0000000744077220 */ /* 0x000fe20000400000 */
[----:B------:R-:W-:Y:S01]  /*b510*/  F2FP.BF16.F32.PACK_AB R4, R5, R4 ;  /* 0x000000040504723e */ /* 0x000fe200000010ff */
[C---:B------:R-:W-:Y:S01]  /*b520*/  FFMA R6, R71.reuse, R3, R6 ;  /* 0x0000000347067223 */ /* 0x040fe20000000006 */
[C---:B------:R-:W-:Y:S01]  /*b530*/  SHF.L.U32 R91, R96.reuse, 0x10, RZ ;  /* 0x00000010605b7819 */ /* 0x040fe200000006ff */
[----:B------:R-:W-:Y:S01]  /*b540*/  FFMA R7, R71, R70, R7 ;  /* 0x0000004647077223 */ /* 0x000fe20000000007 */
[----:B------:R-:W-:Y:S01]  /*b550*/  LOP3.LUT R94, R96, 0xffff0000, RZ, 0xc0, !PT ;  /* 0xffff0000605e7812 */ /* 0x000fe200078ec0ff */
[C---:B------:R-:W-:Y:S01]  /*b560*/  FMUL R8, R68.reuse, R8 ;  /* 0x0000000844087220 */ /* 0x040fe20000400000 */
[----:B------:R-:W-:Y:S01]  /*b570*/  SHF.L.U32 R93, R97, 0x10, RZ ;  /* 0x00000010615d7819 */ /* 0x000fe200000006ff */
[----:B------:R-:W-:Y:S01]  /*b580*/  FMUL R9, R68, R9 ;  /* 0x0000000944097220 */ /* 0x000fe20000400000 */
[----:B------:R-:W-:Y:S01]  /*b590*/  F2FP.BF16.F32.PACK_AB R5, R7, R6 ;  /* 0x000000060705723e */ /* 0x000fe200000010ff */
[----:B------:R-:W-:Y:S01]  /*b5a0*/  FFMA R8, R71, R72, R8 ;  /* 0x0000004847087223 */ /* 0x000fe20000000008 */
[----:B------:R-:W-:Y:S01]  /*b5b0*/  LOP3.LUT R96, R97, 0xffff0000, RZ, 0xc0, !PT ;  /* 0xffff000061607812 */ /* 0x000fe200078ec0ff */
[----:B------:R-:W-:Y:S01]  /*b5c0*/  FFMA R9, R71, R74, R9 ;  /* 0x0000004a47097223 */ /* 0x000fe20000000009 */
[----:B------:R-:W-:Y:S01]  /*b5d0*/  SHF.L.U32 R95, R98, 0x10, RZ ;  /* 0x00000010625f7819 */ /* 0x000fe200000006ff */
[----:B------:R-:W-:Y:S01]  /*b5e0*/  FMUL R10, R68, R10 ;  /* 0x0000000a440a7220 */ /* 0x000fe20000400000 */
[----:B------:R-:W-:Y:S01]  /*b5f0*/  LOP3.LUT R98, R98, 0xffff0000, RZ, 0xc0, !PT ;  /* 0xffff000062627812 */ /* 0x000fe200078ec0ff */
[C---:B------:R-:W-:Y:S01]  /*b600*/  FMUL R11, R68.reuse, R11 ;  /* 0x0000000b440b7220 */ /* 0x040fe20000400000 */
[----:B------:R-:W-:Y:S01]  /*b610*/  F2FP.BF16.F32.PACK_AB R6, R9, R8 ;  /* 0x000000080906723e */ /* 0x000fe200000010ff */
[----:B------:R-:W-:Y:S01]  /*b620*/  FFMA R10, R71, R73, R10 ;  /* 0x00000049470a7223 */ /* 0x000fe2000000000a */
[----:B------:R-:W-:Y:S01]  /*b630*/  SHF.L.U32 R97, R99, 0x10, RZ ;  /* 0x0000001063617819 */ /* 0x000fe200000006ff */
[----:B------:R-:W-:Y:S01]  /*b640*/  FFMA R11, R71, R76, R11 ;  /* 0x0000004c470b7223 */ /* 0x000fe2000000000b */
[----:B------:R-:W-:Y:S01]  /*b650*/  LOP3.LUT R100, R99, 0xffff0000, RZ, 0xc0, !PT ;  /* 0xffff000063647812 */ /* 0x000fe200078ec0ff */
[----:B------:R-:W-:Y:S01]  /*b660*/  FMUL R0, R68, R12 ;  /* 0x0000000c44007220 */ /* 0x000fe20000400000 */
[----:B------:R-:W-:Y:S01]  /*b670*/  SHF.L.U32 R99, R104, 0x10, RZ ;  /* 0x0000001068637819 */ /* 0x000fe200000006ff */
[C---:B------:R-:W-:Y:S01]  /*b680*/  FMUL R3, R68.reuse, R13 ;  /* 0x0000000d44037220 */ /* 0x040fe20000400000 */
[----:B------:R-:W-:Y:S01]  /*b690*/  F2FP.BF16.F32.PACK_AB R7, R11, R10 ;  /* 0x0000000a0b07723e */ /* 0x000fe200000010ff */
[----:B------:R-:W-:Y:S01]  /*b6a0*/  FMUL R14, R68, R14 ;  /* 0x0000000e440e7220 */ /* 0x000fe20000400000 */
[----:B------:R-:W-:Y:S01]  /*b6b0*/  LOP3.LUT R102, R104, 0xffff0000, RZ, 0xc0, !PT ;  /* 0xffff000068667812 */ /* 0x000fe200078ec0ff */
[C---:B------:R-:W-:Y:S01]  /*b6c0*/  FMUL R15, R68.reuse, R15 ;  /* 0x0000000f440f7220 */ /* 0x040fe20000400000 */
[----:B------:R-:W-:Y:S01]  /*b6d0*/  SHF.L.U32 R101, R105, 0x10, RZ ;  /* 0x0000001069657819 */ /* 0x000fe200000006ff */
[----:B------:R-:W-:Y:S01]  /*b6e0*/  FFMA R0, R71, R75, R0 ;  /* 0x0000004b47007223 */ /* 0x000fe20000000000 */
[----:B------:R-:W-:Y:S01]  /*b6f0*/  LOP3.LUT R104, R105, 0xffff0000, RZ, 0xc0, !PT ;  /* 0xffff000069687812 */ /* 0x000fe200078ec0ff */
[----:B------:R-:W-:Y:S01]  /*b700*/  FMUL R12, R68, R16 ;  /* 0x00000010440c7220 */ /* 0x000fe20000400000 */
[C---:B------:R-:W-:Y:S01]  /*b710*/  SHF.L.U32 R103, R106.reuse, 0x10, RZ ;  /* 0x000000106a677819 */ /* 0x040fe200000006ff */
[----:B------:R-:W-:Y:S01]  /*b720*/  FFMA R3, R71, R78, R3 ;  /* 0x0000004e47037223 */ /* 0x000fe20000000003 */
[----:B------:R-:W-:Y:S01]  /*b730*/  LOP3.LUT R106, R106, 0xffff0000, RZ, 0xc0, !PT ;  /* 0xffff00006a6a7812 */ /* 0x000fe200078ec0ff */
[C---:B------:R-:W-:Y:S01]  /*b740*/  FMUL R13, R68.reuse, R17 ;  /* 0x00000011440d7220 */ /* 0x040fe20000400000 */
[----:B------:R-:W-:Y:S01]  /*b750*/  SHF.L.U32 R105, R107, 0x10, RZ ;  /* 0x000000106b697819 */ /* 0x000fe200000006ff */
[----:B------:R-:W-:Y:S01]  /*b760*/  FFMA R14, R71, R77, R14 ;  /* 0x0000004d470e7223 */ /* 0x000fe2000000000e */
[----:B------:R-:W-:Y:S01]  /*b770*/  F2FP.BF16.F32.PACK_AB R8, R3, R0 ;  /* 0x000000000308723e */ /* 0x000fe200000010ff */
[----:B------:R-:W-:Y:S01]  /*b780*/  FMUL R18, R68, R18 ;  /* 0x0000001244127220 */ /* 0x000fe20000400000 */
[----:B------:R-:W-:Y:S01]  /*b790*/  LOP3.LUT R108, R107, 0xffff0000, RZ, 0xc0, !PT ;  /* 0xffff00006b6c7812 */ /* 0x000fe200078ec0ff */
[----:B------:R-:W-:Y:S01]  /*b7a0*/  FFMA R15, R71, R80, R15 ;  /* 0x00000050470f7223 */ /* 0x000fe2000000000f */
[----:B------:R-:W-:Y:S01]  /*b7b0*/  SHF.L.U32 R107, R112, 0x10, RZ ;  /* 0x00000010706b7819 */ /* 0x000fe200000006ff */
[----:B------:R-:W-:Y:S01]  /*b7c0*/  FMUL R19, R68, R19 ;  /* 0x0000001344137220 */ /* 0x000fe20000400000 */
[----:B------:R-:W-:Y:S01]  /*b7d0*/  LOP3.LUT R110, R112, 0xffff0000, RZ, 0xc0, !PT ;  /* 0xffff0000706e7812 */ /* 0x000fe200078ec0ff */
[----:B------:R1:W-:Y:S01]  /*b7e0*/  STS.128 [R164+UR46+0xc400], R4 ;  /* 0x00c40004a4007988 */ /* 0x0003e20008000c2e */
[----:B------:R-:W-:Y:S01]  /*b7f0*/  F2FP.BF16.F32.PACK_AB R9, R15, R14 ;  /* 0x0000000e0f09723e */ /* 0x000fe200000010ff */
[C---:B------:R-:W-:Y:S01]  /*b800*/  FFMA R12, R71.reuse, R79, R12 ;  /* 0x0000004f470c7223 */ /* 0x040fe2000000000c */
[C---:B------:R-:W-:Y:S01]  /*b810*/  FFMA R13, R71.reuse, R82, R13 ;  /* 0x00000052470d7223 */ /* 0x040fe2000000000d */
[----:B------:R-:W-:Y:S01]  /*b820*/  FFMA R18, R71, R81, R18 ;  /* 0x0000005147127223 */ /* 0x000fe20000000012 */
[----:B------:R-:W-:Y:S01]  /*b830*/  SHF.L.U32 R109, R113, 0x10, RZ ;  /* 0x00000010716d7819 */ /* 0x000fe200000006ff */
[----:B------:R-:W-:Y:S01]  /*b840*/  FFMA R19, R71, R84, R19 ;  /* 0x0000005447137223 */ /* 0x000fe20000000013 */
[C---:B------:R-:W-:Y:S01]  /*b850*/  FMUL R16, R68.reuse, R20 ;  /* 0x0000001444107220 */ /* 0x040fe20000400000 */
[----:B------:R-:W-:Y:S01]  /*b860*/  F2FP.BF16.F32.PACK_AB R10, R13, R12 ;  /* 0x0000000c0d0a723e */ /* 0x000fe200000010ff */
[C---:B------:R-:W-:Y:S01]  /*b870*/  FMUL R17, R68.reuse, R21 ;  /* 0x0000001544117220 */ /* 0x040fe20000400000 */
[C---:B------:R-:W-:Y:S01]  /*b880*/  FMUL R22, R68.reuse, R22 ;  /* 0x0000001644167220 */ /* 0x040fe20000400000 */
[----:B------:R-:W-:Y:S01]  /*b890*/  F2FP.BF16.F32.PACK_AB R11, R19, R18 ;  /* 0x00000012130b723e */ /* 0x000fe200000010ff */
[C---:B------:R-:W-:Y:S01]  /*b8a0*/  FFMA R16, R71.reuse, R83, R16 ;  /* 0x0000005347107223 */ /* 0x040fe20000000010 */
[----:B------:R-:W-:Y:S01]  /*b8b0*/  FFMA R17, R71, R86, R17 ;  /* 0x0000005647117223 */ /* 0x000fe20000000011 */
[----:B------:R-:W-:Y:S01]  /*b8c0*/  LOP3.LUT R112, R113, 0xffff0000, RZ, 0xc0, !PT ;  /* 0xffff000071707812 */ /* 0x000fe200078ec0ff */
[----:B------:R-:W-:Y:S01]  /*b8d0*/  FFMA R22, R71, R85, R22 ;  /* 0x0000005547167223 */ /* 0x000fe20000000016 */
[----:B------:R1:W-:Y:S01]  /*b8e0*/  STS.128 [R163+0xc400], R8 ;  /* 0x00c40008a3007388 */ /* 0x0003e20000000c00 */
[C---:B------:R-:W-:Y:S01]  /*b8f0*/  FMUL R23, R68.reuse, R23 ;  /* 0x0000001744177220 */ /* 0x040fe20000400000 */
[----:B------:R-:W-:Y:S01]  /*b900*/  F2FP.BF16.F32.PACK_AB R16, R17, R16 ;  /* 0x000000101110723e */ /* 0x000fe200000010ff */
[C---:B------:R-:W-:Y:S01]  /*b910*/  FMUL R20, R68.reuse, R24 ;  /* 0x0000001844147220 */ /* 0x040fe20000400000 */
[----:B------:R-:W-:Y:S01]  /*b920*/  FMUL R21, R68, R25 ;  /* 0x0000001944157220 */ /* 0x000fe20000400000 */
[C---:B------:R-:W-:Y:S01]  /*b930*/  SHF.L.U32 R111, R114.reuse, 0x10, RZ ;  /* 0x00000010726f7819 */ /* 0x040fe200000006ff */
[C---:B------:R-:W-:Y:S01]  /*b940*/  FFMA R23, R71.reuse, R88, R23 ;  /* 0x0000005847177223 */ /* 0x040fe20000000017 */
[C---:B------:R-:W-:Y:S01]  /*b950*/  FFMA R20, R71.reuse, R87, R20 ;  /* 0x0000005747147223 */ /* 0x040fe20000000014 */
[----:B------:R-:W-:Y:S01]  /*b960*/  LOP3.LUT R114, R114, 0xffff0000, RZ, 0xc0, !PT ;  /* 0xffff000072727812 */ /* 0x000fe200078ec0ff */
        /* <DEDUP_REMOVED lines=8> */
[----:B------:R-:W-:Y:S01]  /*b9f0*/  SHF.L.U32 R113, R115, 0x10, RZ ;  /* 0x0000001073717819 */ /* 0x000fe200000006ff */
[----:B------:R-:W-:Y:S01]  /*ba00*/  FFMA R24, R71, R91, R24 ;  /* 0x0000005b47187223 */ /* 0x000fe20000000018 */
[C---:B------:R-:W-:Y:S01]  /*ba10*/  FMUL R25, R68.reuse, R29 ;  /* 0x0000001d44197220 */ /* 0x040fe20000400000 */
[----:B------:R-:W-:Y:S01]  /*ba20*/  LOP3.LUT R116, R115, 0xffff0000, RZ, 0xc0, !PT ;  /* 0xffff000073747812 */ /* 0x000fe200078ec0ff */
[C---:B------:R-:W-:Y:S01]  /*ba30*/  FMUL R30, R68.reuse, R30 ;  /* 0x0000001e441e7220 */ /* 0x040fe20000400000 */
[----:B------:R-:W-:Y:S01]  /*ba40*/  F2FP.BF16.F32.PACK_AB R19, R27, R26 ;  /* 0x0000001a1b13723e */ /* 0x000fe200000010ff */
[C---:B------:R-:W-:Y:S01]  /*ba50*/  FFMA R25, R71.reuse, R94, R25 ;  /* 0x0000005e47197223 */ /* 0x040fe20000000019 */
[----:B------:R-:W-:Y:S01]  /*ba60*/  FMUL R31, R68, R31 ;  /* 0x0000001f441f7220 */ /* 0x000fe20000400000 */
[----:B------:R-:W-:Y:S01]  /*ba70*/  FFMA R30, R71, R93, R30 ;  /* 0x0000005d471e7223 */ /* 0x000fe2000000001e */
[----:B------:R-:W-:Y:S01]  /*ba80*/  SHF.L.U32 R115, R120, 0x10, RZ ;  /* 0x0000001078737819 */ /* 0x000fe200000006ff */
[----:B------:R1:W-:Y:S01]  /*ba90*/  STS.128 [R162+0xc400], R16 ;  /* 0x00c40010a2007388 */ /* 0x0003e20000000c00 */
[----:B------:R-:W-:Y:S01]  /*baa0*/  F2FP.BF16.F32.PACK_AB R24, R25, R24 ;  /* 0x000000181918723e */ /* 0x000fe200000010ff */
[C---:B------:R-:W-:Y:S01]  /*bab0*/  FFMA R31, R71.reuse, R96, R31 ;  /* 0x00000060471f7223 */ /* 0x040fe2000000001f */
[C---:B------:R-:W-:Y:S01]  /*bac0*/  FMUL R28, R68.reuse, R32 ;  /* 0x00000020441c7220 */ /* 0x040fe20000400000 */
[C---:B------:R-:W-:Y:S01]  /*bad0*/  FMUL R29, R68.reuse, R33 ;  /* 0x00000021441d7220 */ /* 0x040fe20000400000 */
[----:B------:R-:W-:Y:S01]  /*bae0*/  FMUL R34, R68, R34 ;  /* 0x0000002244227220 */ /* 0x000fe20000400000 */
[----:B------:R-:W-:Y:S01]  /*baf0*/  LOP3.LUT R118, R120, 0xffff0000, RZ, 0xc0, !PT ;  /* 0xffff000078767812 */ /* 0x000fe200078ec0ff */
[----:B------:R-:W-:Y:S01]  /*bb00*/  FFMA R28, R71, R95, R28 ;  /* 0x0000005f471c7223 */ /* 0x000fe2000000001c */
[----:B------:R-:W-:Y:S01]  /*bb10*/  F2FP.BF16.F32.PACK_AB R25, R31, R30 ;  /* 0x0000001e1f19723e */ /* 0x000fe200000010ff */
[C---:B------:R-:W-:Y:S01]  /*bb20*/  FFMA R29, R71.reuse, R98, R29 ;  /* 0x00000062471d7223 */ /* 0x040fe2000000001d */
[----:B------:R-:W-:Y:S01]  /*bb30*/  FFMA R34, R71, R97, R34 ;  /* 0x0000006147227223 */ /* 0x000fe20000000022 */
[C---:B------:R-:W-:Y:S01]  /*bb40*/  FMUL R35, R68.reuse, R35 ;  /* 0x0000002344237220 */ /* 0x040fe20000400000 */
[----:B------:R-:W-:Y:S01]  /*bb50*/  SHF.L.U32 R117, R121, 0x10, RZ ;  /* 0x0000001079757819 */ /* 0x000fe200000006ff */
[C---:B------:R-:W-:Y:S01]  /*bb60*/  FMUL R32, R68.reuse, R36 ;  /* 0x0000002444207220 */ /* 0x040fe20000400000 */
[----:B------:R-:W-:Y:S01]  /*bb70*/  F2FP.BF16.F32.PACK_AB R26, R29, R28 ;  /* 0x0000001c1d1a723e */ /* 0x000fe200000010ff */
[C---:B------:R-:W-:Y:S01]  /*bb80*/  FFMA R35, R71.reuse, R100, R35 ;  /* 0x0000006447237223 */ /* 0x040fe20000000023 */
[C---:B------:R-:W-:Y:S01]  /*bb90*/  FMUL R33, R68.reuse, R37 ;  /* 0x0000002544217220 */ /* 0x040fe20000400000 */
[----:B------:R-:W-:Y:S01]  /*bba0*/  FFMA R32, R71, R99, R32 ;  /* 0x0000006347207223 */ /* 0x000fe20000000020 */
        /* <DEDUP_REMOVED lines=29> */
[C---:B------:R-:W-:Y:S01]  /*bd80*/  FMUL R47, R68.reuse, R47 ;  /* 0x0000002f442f7220 */ /* 0x040fe20000400000 */
[C---:B------:R-:W-:Y:S01]  /*bd90*/  FMUL R44, R68.reuse, R48 ;  /* 0x00000030442c7220 */ /* 0x040fe20000400000 */
[----:B------:R-:W-:Y:S01]  /*bda0*/  FMUL R45, R68, R49 ;  /* 0x00000031442d7220 */ /* 0x000fe20000400000 */
[----:B------:R1:W-:Y:S01]  /*bdb0*/  STS.128 [R147+0xc400], R32 ;  /* 0x00c4002093007388 */ /* 0x0003e20000000c00 */
[C---:B------:R-:W-:Y:S01]  /*bdc0*/  SHF.L.U32 R123, R128.reuse, 0x10, RZ ;  /* 0x00000010807b7819 */ /* 0x040fe200000006ff */
[----:B------:R-:W-:Y:S01]  /*bdd0*/  FFMA R46, R71, R109, R46 ;  /* 0x0000006d472e7223 */ /* 0x000fe2000000002e */
[----:B------:R-:W-:Y:S01]  /*bde0*/  F2FP.BF16.F32.PACK_AB R40, R41, R40 ;  /* 0x000000282928723e */ /* 0x000fe200000010ff */
[C---:B------:R-:W-:Y:S01]  /*bdf0*/  FFMA R47, R71.reuse, R112, R47 ;  /* 0x00000070472f7223 */ /* 0x040fe2000000002f */
[C---:B------:R-:W-:Y:S01]  /*be00*/  FFMA R44, R71.reuse, R111, R44 ;  /* 0x0000006f472c7223 */ /* 0x040fe2000000002c */
[----:B------:R-:W-:Y:S01]  /*be10*/  LOP3.LUT R126, R128, 0xffff0000, RZ, 0xc0, !PT ;  /* 0xffff0000807e7812 */ /* 0x000fe200078ec0ff */
[C---:B------:R-:W-:Y:S01]  /*be20*/  FFMA R45, R71.reuse, R114, R45 ;  /* 0x00000072472d7223 */ /* 0x040fe2000000002d */
[C---:B------:R-:W-:Y:S01]  /*be30*/  FMUL R50, R68.reuse, R50 ;  /* 0x0000003244327220 */ /* 0x040fe20000400000 */
[C---:B------:R-:W-:Y:S01]  /*be40*/  FMUL R51, R68.reuse, R51 ;  /* 0x0000003344337220 */ /* 0x040fe20000400000 */
[C---:B------:R-:W-:Y:S01]  /*be50*/  FMUL R48, R68.reuse, R52 ;  /* 0x0000003444307220 */ /* 0x040fe20000400000 */
[C---:B------:R-:W-:Y:S01]  /*be60*/  FMUL R49, R68.reuse, R53 ;  /* 0x0000003544317220 */ /* 0x040fe20000400000 */
[C---:B------:R-:W-:Y:S01]  /*be70*/  FFMA R50, R71.reuse, R113, R50 ;  /* 0x0000007147327223 */ /* 0x040fe20000000032 */
        /* <DEDUP_REMOVED lines=9> */
[----:B------:R-:W-:Y:S01]  /*bf10*/  FFMA R55, R71, R120, R55 ;  /* 0x0000007847377223 */ /* 0x000fe20000000037 */
[C---:B------:R-:W-:Y:S01]  /*bf20*/  FMUL R59, R68.reuse, R59 ;  /* 0x0000003b443b7220 */ /* 0x040fe20000400000 */
[----:B------:R-:W-:Y:S01]  /*bf30*/  F2FP.BF16.F32.PACK_AB R41, R47, R46 ;  /* 0x0000002e2f29723e */ /* 0x000fe200000010ff */
[----:B------:R-:W-:Y:S01]  /*bf40*/  FFMA R52, R71, R119, R52 ;  /* 0x0000007747347223 */ /* 0x000fe20000000034 */
[----:B------:R-:W-:Y:S01]  /*bf50*/  F2FP.BF16.F32.PACK_AB R42, R45, R44 ;  /* 0x0000002c2d2a723e */ /* 0x000fe200000010ff */
[C---:B------:R-:W-:Y:S01]  /*bf60*/  FMUL R56, R68.reuse, R60 ;  /* 0x0000003c44387220 */ /* 0x040fe20000400000 */
[----:B------:R-:W-:Y:S01]  /*bf70*/  F2FP.BF16.F32.PACK_AB R43, R51, R50 ;  /* 0x00000032332b723e */ /* 0x000fe200000010ff */
[----:B------:R-:W-:Y:S01]  /*bf80*/  FFMA R53, R71, R122, R53 ;  /* 0x0000007a47357223 */ /* 0x000fe20000000035 */
[----:B------:R-:W-:Y:S01]  /*bf90*/  SHF.L.U32 R125, R129, 0x10, RZ ;  /* 0x00000010817d7819 */ /* 0x000fe200000006ff */
[C---:B------:R-:W-:Y:S01]  /*bfa0*/  FMUL R57, R68.reuse, R61 ;  /* 0x0000003d44397220 */ /* 0x040fe20000400000 */
[----:B------:R-:W-:Y:S01]  /*bfb0*/  FFMA R58, R71, R121, R58 ;  /* 0x00000079473a7223 */ /* 0x000fe2000000003a */
[----:B------:R1:W-:Y:S01]  /*bfc0*/  STS.128 [R160+0xc400], R40 ;  /* 0x00c40028a0007388 */ /* 0x0003e20000000c00 */
[----:B------:R-:W-:Y:S01]  /*bfd0*/  LOP3.LUT R128, R129, 0xffff0000, RZ, 0xc0, !PT ;  /* 0xffff000081807812 */ /* 0x000fe200078ec0ff */
[----:B------:R-:W-:Y:S01]  /*bfe0*/  FMUL R62, R68, R62 ;  /* 0x0000003e443e7220 */ /* 0x000fe20000400000 */
[C---:B------:R-:W-:Y:S01]  /*bff0*/  FFMA R59, R71.reuse, R124, R59 ;  /* 0x0000007c473b7223 */ /* 0x040fe2000000003b */
[----:B------:R-:W-:Y:S01]  /*c000*/  SHF.L.U32 R127, R130, 0x10, RZ ;  /* 0x00000010827f7819 */ /* 0x000fe200000006ff */
[----:B------:R-:W-:Y:S01]  /*c010*/  FMUL R63, R68, R63 ;  /* 0x0000003f443f7220 */ /* 0x000fe20000400000 */
[C---:B------:R-:W-:Y:S01]  /*c020*/  FFMA R56, R71.reuse, R123, R56 ;  /* 0x0000007b47387223 */ /* 0x040fe20000000038 */
[----:B------:R-:W-:Y:S01]  /*c030*/  LOP3.LUT R130, R130, 0xffff0000, RZ, 0xc0, !PT ;  /* 0xffff000082827812 */ /* 0x000fe200078ec0ff */
[C---:B------:R-:W-:Y:S01]  /*c040*/  FMUL R60, R68.reuse, R64 ;  /* 0x00000040443c7220 */ /* 0x040fe20000400000 */
[----:B------:R-:W-:Y:S01]  /*c050*/  FFMA R57, R71, R126, R57 ;  /* 0x0000007e47397223 */ /* 0x000fe20000000039 */
[----:B------:R-:W-:Y:S01]  /*c060*/  SHF.L.U32 R129, R131, 0x10, RZ ;  /* 0x0000001083817819 */ /* 0x000fe200000006ff */
[C---:B------:R-:W-:Y:S01]  /*c070*/  FMUL R61, R68.reuse, R65 ;  /* 0x00000041443d7220 */ /* 0x040fe20000400000 */
[----:B------:R-:W-:Y:S01]  /*c080*/  FFMA R62, R71, R125, R62 ;  /* 0x0000007d473e7223 */ /* 0x000fe2000000003e */
[----:B------:R-:W-:Y:S01]  /*c090*/  LOP3.LUT R132, R131, 0xffff0000, RZ, 0xc0, !PT ;  /* 0xffff000083847812 */ /* 0x000fe200078ec0ff */
[C---:B------:R-:W-:Y:S01]  /*c0a0*/  FMUL R66, R68.reuse, R66 ;  /* 0x0000004244427220 */ /* 0x040fe20000400000 */
[----:B------:R-:W-:Y:S01]  /*c0b0*/  F2FP.BF16.F32.PACK_AB R48, R49, R48 ;  /* 0x000000303130723e */ /* 0x000fe200000010ff */
[----:B------:R-:W-:Y:S01]  /*c0c0*/  FFMA R63, R71, R128, R63 ;  /* 0x00000080473f7223 */ /* 0x000fe2000000003f */
[----:B------:R-:W-:Y:S01]  /*c0d0*/  FMUL R67, R68, R67 ;  /* 0x0000004344437220 */ /* 0x000fe20000400000 */
        /* <DEDUP_REMOVED lines=12> */
[----:B------:R-:W-:Y:S03]  /*c1a0*/  ISETP.NE.AND P0, PT, R152, RZ, PT ;  /* 0x000000ff9800720c */ /* 0x000fe60003f05270 */
[----:B------:R1:W-:Y:S01]  /*c1b0*/  STS.128 [R158+0xc400], R56 ;  /* 0x00c400389e007388 */ /* 0x0003e20000000c00 */
[----:B------:R-:W-:Y:S01]  /*c1c0*/  @!PT LDS RZ, [RZ] ;  /* 0x00000000fffff984 */ /* 0x000fe20000000800 */
[----:B------:R-:W-:Y:S01]  /*c1d0*/  @!PT LDS RZ, [RZ] ;  /* 0x00000000fffff984 */ /* 0x000fe20000000800 */
[----:B------:R-:W-:Y:S01]  /*c1e0*/  @!PT LDS RZ, [RZ] ;  /* 0x00000000fffff984 */ /* 0x000fe20000000800 */
[----:B------:R-:W-:Y:S01]  /*c1f0*/  @!PT LDS RZ, [RZ] ;  /* 0x00000000fffff984 */ /* 0x000fe20000000800 */
[----:B------:R2:W-:Y:S07]  /*c200*/  MEMBAR.ALL.CTA ;  /* 0x0000000000007992 */ /* 0x0005ee0000008000 */
[----:B--2---:R-:W2:Y:S02]  /*c210*/  FENCE.VIEW.ASYNC.S ;  /* 0x00000000000073c6 */ /* 0x004ea40000000000 */
[----:B--2---:R-:W-:Y:S06]  /*c220*/  BAR.SYNC.DEFER_BLOCKING 0x1, 0x80 ;  /* 0x0042000000007b1d */ /* 0x004fec0000010000 */
[----:B------:R-:W-:Y:S05]  /*c230*/  @P0 BRA `(.L_x_150) ;  /* 0x0000000000280947 */ /* 0x000fea0003800000 */
[----:B------:R-:W2:Y:S01]  /*c240*/  LDCU.64 UR6, c[0x0][0x348] ;  /* 0x00006900ff0677ac */ /* 0x000ea20008000a00 */
[----:B------:R-:W-:Y:S02]  /*c250*/  UIADD3 UR9, UPT, UPT, UR53, UR39, URZ ;  /* 0x0000002735097290 */ /* 0x000fe4000fffe0ff */
[----:B------:R-:W-:Y:S01]  /*c260*/  UIADD3 UR8, UPT, UPT, UR46, 0xc400, URZ ;  /* 0x0000c4002e087890 */ /* 0x000fe2000fffe0ff */
[----:B------:R-:W-:Y:S01]  /*c270*/  UMOV UR10, UR50 ;  /* 0x00000032000a7c82 */ /* 0x000fe20008000000 */
[----:B------:R-:W-:Y:S01]  /*c280*/  UMOV UR11, UR44 ;  /* 0x0000002c000b7c82 */ /* 0x000fe20008000000 */
[----:B--2---:R-:W-:Y:S04]  /*c290*/  UIADD3 UR4, UP0, UPT, UR6, 0xa80, URZ ;  /* 0x00000a8006047890 */ /* 0x004fe8000ff1e0ff */
[----:B------:R-:W-:Y:S09]  /*c2a0*/  UIADD3.X UR5, UPT, UPT, URZ, UR7, URZ, UP0, !UPT ;  /* 0x00000007ff057290 */ /* 0x000ff200087fe4ff */
[----:B------:R2:W-:Y:S01]  /*c2b0*/  UTMASTG.3D [UR8], [UR4] ;  /* 0x00000008040073b5 */ /* 0x0005e20008010000 */
[----:B------:R0:W-:Y:S01]  /*c2c0*/  UTMACMDFLUSH ;  /* 0x00000000000079b7 */ /* 0x0001e20000000000 */
[----:B--2---:R-:W-:Y:S04]  /*c2d0*/  DEPBAR.LE SB0, 0x1 ;  /* 0x000080400000791a */ /* 0x004fe80000000000 */
.L_x_150:
[----:B------:R-:W-:Y:S05]  /*c2e0*/  BSYNC.RECONVERGENT B0 ;  /* 0x0000000000007941 */ /* 0x000fea0003800200 */
.L_x_149:
[----:B------:R-:W-:Y:S01]  /*c2f0*/  BAR.SYNC.DEFER_BLOCKING 0x1, 0x80 ;  /* 0x0042000000007b1d */ /* 0x000fe20000010000 */
[----:B------:R-:W-:Y:S09]  /*c300*/  UISETP.NE.AND UP0, UPT, UR54, -0x4, UPT ;  /* 0xfffffffc3600788c */ /* 0x000ff2000bf05270 */
[----:B------:R-:W-:Y:S05]  /*c310*/  BRA.U !UP0, `(.L_x_151) ;  /* 0x0000000108247547 */ /* 0x000fea000b800000 */
[----:B------:R-:W-:Y:S01]  /*c320*/  ISETP.NE.AND P0, PT, R157, RZ, PT ;  /* 0x000000ff9d00720c */ /* 0x000fe20003f05270 */
[----:B------:R-:W-:Y:S01]  /*c330*/  IMAD.U32 R0, RZ, RZ, UR52 ;  /* 0x00000034ff007e24 */ /* 0x000fe2000f8e00ff */
[----:B------:R-:W-:Y:S04]  /*c340*/  UIADD3 UR4, UPT, UPT, UR52, 0x1, URZ ;  /* 0x0000000134047890 */ /* 0x000fe8000fffe0ff */
[----:B------:R-:W-:Y:S04]  /*c350*/  UISETP.NE.AND UP0, UPT, UR4, 0x4, UPT ;  /* 0x000000040400788c */ /* 0x000fe8000bf05270 */
[----:B------:R-:W-:Y:S03]  /*c360*/  USEL UR52, UR4, URZ, UP0 ;  /* 0x000000ff04347287 */ /* 0x000fe60008000000 */
[----:B------:R-:W-:Y:S05]  /*c370*/  @P0 LEA R0, R0, UR46, 0x3 ;  /* 0x0000002e00000c11 */ /* 0x000fea000f8e18ff */
[----:B------:R-:W-:Y:S05]  /*c380*/  @P0 VIADD R0, R0, 0xb0 ;  /* 0x000000b000000836 */ /* 0x000fea0000000000 */
[----:B------:R-:W-:Y:S04]  /*c390*/  @P0 PRMT R0, R165, 0x654, R0 ;  /* 0x00000654a5000816 */ /* 0x000fe80000000000 */
[----:B------:R2:W-:Y:S03]  /*c3a0*/  @P0 SYNCS.ARRIVE.TRANS64.RED.A1T0 RZ, [R0+URZ], RZ ;  /* 0x000000ff00ff09a7 */ /* 0x0005e600081004ff */
.L_x_151:
[----:B------:R-:W-:Y:S01]  /*c3b0*/  R2UR UR6, R156 ;  /* 0x000000009c0672ca */ /* 0x000fe200000e0000 */
[----:B------:R-:W-:Y:S01]  /*c3c0*/  UIADD3 UR54, UPT, UPT, UR54, 0x4, URZ ;  /* 0x0000000436367890 */ /* 0x000fe2000fffe0ff */
[----:B------:R-:W-:Y:S01]  /*c3d0*/  R2UR UR5, R141 ;  /* 0x000000008d0572ca */ /* 0x000fe200000e0000 */
[----:B------:R-:W-:Y:S01]  /*c3e0*/  ULOP3.LUT UR38, UR38, 0x1, URZ, 0x3c, !UPT ;  /* 0x0000000126267892 */ /* 0x000fe2000f8e3cff */
[----:B------:R-:W-:Y:S01]  /*c3f0*/  R2UR UR4, R142 ;  /* 0x000000008e0472ca */ /* 0x000fe200000e0000 */
[----:B------:R-:W-:Y:S01]  /*c400*/  UMOV UR44, UR63 ;  /* 0x0000003f002c7c82 */ /* 0x000fe20008000000 */
[C---:B------:R-:W-:Y:S04]  /*c410*/  ISETP.NE.AND P0, PT, R146.reuse, 0x2, PT ;  /* 0x000000029200780c */ /* 0x040fe80003f05270 */
[----:B------:R-:W-:Y:S02]  /*c420*/  SEL R3, RZ, 0x1, P0 ;  /* 0x00000001ff037807 */ /* 0x000fe40000000000 */
[----:B------:R-:W-:Y:S01]  /*c430*/  SEL R146, R146, RZ, P0 ;  /* 0x000000ff92927207 */ /* 0x000fe20000000000 */
[----:B------:R-:W-:Y:S01]  /*c440*/  UISETP.NE.AND UP0, UPT, UR6, URZ, UPT ;  /* 0x000000ff0600728c */ /* 0x000fe2000bf05270 */
[----:B------:R-:W-:Y:S01]  /*c450*/  LOP3.LUT R148, R148, R3, RZ, 0x3c, !PT ;  /* 0x0000000394947212 */ /* 0x000fe200078e3cff */
[----:B------:R-:W-:Y:S02]  /*c460*/  UIADD3 UR16, UPT, UPT, UR36, UR5, URZ ;  /* 0x0000000524107290 */ /* 0x000fe4000fffe0ff */
[----:B------:R-:W-:Y:S05]  /*c470*/  UIADD3 UR20, UPT, UPT, UR37, UR4, URZ ;  /* 0x0000000425147290 */ /* 0x000fea000fffe0ff */
[----:B------:R-:W-:Y:S07]  /*c480*/  BRA.U UP0, `(.L_x_152) ;  /* 0xffffff9d00887547 */ /* 0x000fee000b83ffff */
[----:B------:R-:W3:Y:S01]  /*c490*/  S2UR UR4, SR_CgaCtaId ;  /* 0x00000000000479c3 */ /* 0x000ee20000008800 */
[----:B------:R-:W-:-:S13]  /*c4a0*/  R2UR UR5, R143 ;  /* 0x000000008f0572ca */ /* 0x000fda00000e0000 */
[----:B------:R-:W-:Y:S02]  /*c4b0*/  UISETP.NE.AND UP0, UPT, UR5, URZ, UPT ;  /* 0x000000ff0500728c */ /* 0x000fe4000bf05270 */
[----:B---3--:R-:W-:Y:S02]  /*c4c0*/  ULOP3.LUT UR5, UR4, 0x1, URZ, 0x3c, !UPT ;  /* 0x0000000104057892 */ /* 0x008fe4000f8e3cff */
[----:B------:R-:W-:-:S04]  /*c4d0*/  UIADD3 UR4, UPT, UPT, UR46, 0x130, URZ ;  /* 0x000001302e047890 */ /* 0x000fc8000fffe0ff */
[----:B------:R-:W-:-:S09]  /*c4e0*/  UPRMT UR4, UR5, 0x654, UR4 ;  /* 0x0000065405047896 */ /* 0x000fd20008000004 */
[----:B------:R-:W-:Y:S01]  /*c4f0*/  SYNCS.ARRIVE.TRANS64.RED.A1T0 RZ, [UR4], RZ ;  /* 0x000000ffffff79a7 */ /* 0x000fe20008100404 */
[----:B------:R-:W-:Y:S01]  /*c500*/  SYNCS.ARRIVE.TRANS64.A1T0 RZ, [UR46+0x130], RZ ;  /* 0x000130ffffff79a7 */ /* 0x000fe2000810002e */
[----:B------:R-:W-:Y:S05]  /*c510*/  BRA.U !UP0, `(.L_x_153) ;  /* 0x0000000108487547 */ /* 0x000fea000b800000 */
[----:B------:R-:W3:Y:S02]  /*c520*/  LDCU.64 UR4, c[0x0][0xc90] ;  /* 0x00019200ff0477ac */ /* 0x000ee40008000a00 */
[----:B---3--:R-:W-:-:S04]  /*c530*/  UISETP.NE.U32.AND UP0, UPT, UR4, URZ, UPT ;  /* 0x000000ff0400728c */ /* 0x008fc8000bf05070 */
[----:B------:R-:W-:-:S09]  /*c540*/  UISETP.NE.AND.EX UP0, UPT, UR5, URZ, UPT, UP0 ;  /* 0x000000ff0500728c */ /* 0x000fd2000bf05300 */
[----:B------:R-:W-:Y:S05]  /*c550*/  BRA.U UP0, `(.L_x_154) ;  /* 0x00000001000c7547 */ /* 0x000fea000b800000 */
[----:B------:R-:W-:-:S13]  /*c560*/  FSETP.NEU.AND P0, PT, R71, RZ, PT ;  /* 0x000000ff4700720b */ /* 0x000fda0003f0d000 */
[----:B------:R-:W-:Y:S05]  /*c570*/  @!P0 EXIT ;  /* 0x000000000000894d */ /* 0x000fea0003800000 */
[----:B------:R-:W-:Y:S05]  /*c580*/  BRA `(.L_x_153) ;  /* 0x00000000002c7947 */ /* 0x000fea0003800000 */
.L_x_154:
[----:B------:R-:W-:Y:S01]  /*c590*/  ISETP.NE.AND P0, PT, R145, RZ, PT ;  /* 0x000000ff9100720c */ /* 0x000fe20003f05270 */
[----:B------:R-:W-:-:S12]  /*c5a0*/  BSSY.RECONVERGENT B0, `(.L_x_153) ;  /* 0x0000009000007945 */ /* 0x000fd80003800200 */
[----:B------:R-:W-:Y:S05]  /*c5b0*/  @P0 BRA `(.L_x_155) ;  /* 0x0000000000140947 */ /* 0x000fea0003800000 */
[----:B------:R-:W3:Y:S02]  /*c5c0*/  LDCU.64 UR4, c[0x0][0xc88] ;  /* 0x00019100ff0477ac */ /* 0x000ee40008000a00 */
[----:B---3--:R-:W-:-:S04]  /*c5d0*/  ISETP.NE.U32.AND P0, PT, RZ, UR4, PT ;  /* 0x00000004ff007c0c */ /* 0x008fc8000bf05070 */
[----:B------:R-:W-:-:S13]  /*c5e0*/  ISETP.NE.AND.EX P0, PT, RZ, UR5, PT, P0 ;  /* 0x00000005ff007c0c */ /* 0x000fda000bf05300 */
[----:B------:R-:W-:Y:S05]  /*c5f0*/  @!P0 EXIT ;  /* 0x000000000000894d */ /* 0x000fea0003800000 */
[----:B------:R-:W-:Y:S05]  /*c600*/  BRA `(.L_x_156) ;  /* 0x0000000000087947 */ /* 0x000fea0003800000 */
.L_x_155:
[----:B------:R-:W-:-:S13]  /*c610*/  FSETP.NEU.AND P0, PT, R71, RZ, PT ;  /* 0x000000ff4700720b */ /* 0x000fda0003f0d000 */
[----:B------:R-:W-:Y:S05]  /*c620*/  @!P0 EXIT ;  /* 0x000000000000894d */ /* 0x000fea0003800000 */
.L_x_156:
[----:B------:R-:W-:Y:S05]  /*c630*/  BSYNC.RECONVERGENT B0 ;  /* 0x0000000000007941 */ /* 0x000fea0003800200 */
.L_x_153:
[----:B------:R-:W3:Y:S01]  /*c640*/  S2UR UR5, SR_CgaCtaId ;  /* 0x00000000000579c3 */ /* 0x000ee20000008800 */
[----:B------:R-:W-:Y:S01]  /*c650*/  ULEA UR4, UR52, UR46, 0x3 ;  /* 0x0000002e34047291 */ /* 0x000fe2000f8e18ff */
[----:B------:R-:W-:-:S04]  /*c660*/  DEPBAR.LE SB0, 0x0 ;  /* 0x000080000000791a */ /* 0x000fc80000000000 */
[----:B------:R-:W-:-:S04]  /*c670*/  UIADD3 UR4, UPT, UPT, UR4, 0xb0, URZ ;  /* 0x000000b004047890 */ /* 0x000fc8000fffe0ff */
[----:B---3--:R-:W-:-:S09]  /*c680*/  UPRMT UR4, UR5, 0x654, UR4 ;  /* 0x0000065405047896 */ /* 0x008fd20008000004 */
[----:B------:R-:W-:Y:S01]  /*c690*/  SYNCS.ARRIVE.TRANS64.RED.A1T0 RZ, [UR4], RZ ;  /* 0x000000ffffff79a7 */ /* 0x000fe20008100404 */
[----:B------:R-:W-:Y:S05]  /*c6a0*/  EXIT ;  /* 0x000000000000794d */ /* 0x000fea0003800000 */
.L_x_25:
[----:B--2---:R2:W3:Y:S02]  /*c6b0*/  SYNCS.PHASECHK.TRANS64.TRYWAIT P0, [R0+URZ+0x120], R3 ;  /* 0x00012003000075a7 */ /* 0x0044e400080011ff */
[----:B---3--:R-:W-:Y:S05]  /*c6c0*/  @!P0 NANOSLEEP.SYNCS 0x989680 ;  /* 0x009896800000895d */ /* 0x008fea0003900000 */
[----:B------:R-:W3:Y:S02]  /*c6d0*/  @!P0 SYNCS.PHASECHK.TRANS64 P0, [R0+URZ+0x120], R3 ;  /* 0x00012003000085a7 */ /* 0x000ee400080010ff */
[----:B---3--:R-:W-:Y:S05]  /*c6e0*/  @!P0 BRA `(.L_x_25) ;  /* 0xfffffffc00f08947 */ /* 0x008fea000383ffff */
[----:B------:R-:W-:Y:S05]  /*c6f0*/  BRA `(.L_x_157) ;  /* 0xffffff5400647947 */ /* 0x000fea000383ffff */
.L_x_28:
[----:B--2---:R-:W-:-:S07]  /*c700*/  MOV R0, UR5 ;  /* 0x0000000500007c02 */ /* 0x004fce0008000f00 */
.L_x_158:
[----:B--2---:R2:W3:Y:S02]  /*c710*/  SYNCS.PHASECHK.TRANS64.TRYWAIT P0, [R0+URZ+0x48], R3 ;  /* 0x00004803000075a7 */ /* 0x0044e400080011ff */
[----:B---3--:R-:W-:Y:S05]  /*c720*/  @!P0 NANOSLEEP.SYNCS 0x989680 ;  /* 0x009896800000895d */ /* 0x008fea0003900000 */
[----:B------:R-:W3:Y:S02]  /*c730*/  @!P0 SYNCS.PHASECHK.TRANS64 P0, [R0+URZ+0x48], R3 ;  /* 0x00004803000085a7 */ /* 0x000ee400080010ff */
[----:B---3--:R-:W-:Y:S05]  /*c740*/  @!P0 BRA `(.L_x_158) ;  /* 0xfffffffc00f08947 */ /* 0x008fea000383ffff */
[----:B------:R-:W-:Y:S05]  /*c750*/  BRA `(.L_x_27) ;  /* 0xffffff5400c47947 */ /* 0x000fea000383ffff */
.L_x_37:
[----:B-1----:R-:W-:-:S07]  /*c760*/  MOV R0, UR6 ;  /* 0x0000000600007c02 */ /* 0x002fce0008000f00 */
.L_x_159:
[----:B-1----:R1:W2:Y:S02]  /*c770*/  SYNCS.PHASECHK.TRANS64.TRYWAIT P0, [R0+URZ+0x48], R3 ;  /* 0x00004803000075a7 */ /* 0x0022a400080011ff */
[----:B--2---:R-:W-:Y:S05]  /*c780*/  @!P0 NANOSLEEP.SYNCS 0x989680 ;  /* 0x009896800000895d */ /* 0x004fea0003900000 */
[----:B------:R-:W2:Y:S02]  /*c790*/  @!P0 SYNCS.PHASECHK.TRANS64 P0, [R0+URZ+0x48], R3 ;  /* 0x00004803000085a7 */ /* 0x000ea400080010ff */
[----:B--2---:R-:W-:Y:S05]  /*c7a0*/  @!P0 BRA `(.L_x_159) ;  /* 0xfffffffc00f08947 */ /* 0x004fea000383ffff */
[----:B------:R-:W-:Y:S05]  /*c7b0*/  BRA `(.L_x_36) ;  /* 0xffffff5800e07947 */ /* 0x000fea000383ffff */
.L_x_44:
[----:B-1----:R1:W4:Y:S02]  /*c7c0*/  SYNCS.PHASECHK.TRANS64.TRYWAIT P0, [R3+URZ+0xe0], R0 ;  /* 0x0000e000030075a7 */ /* 0x00232400080011ff */
[----:B----4-:R-:W-:Y:S05]  /*c7d0*/  @!P0 NANOSLEEP.SYNCS 0x989680 ;  /* 0x009896800000895d */ /* 0x010fea0003900000 */
[----:B------:R-:W4:Y:S02]  /*c7e0*/  @!P0 SYNCS.PHASECHK.TRANS64 P0, [R3+URZ+0xe0], R0 ;  /* 0x0000e000030085a7 */ /* 0x000f2400080010ff */
[----:B----4-:R-:W-:Y:S05]  /*c7f0*/  @!P0 BRA `(.L_x_44) ;  /* 0xfffffffc00f08947 */ /* 0x010fea000383ffff */
[----:B------:R-:W-:Y:S05]  /*c800*/  BRA `(.L_x_160) ;  /* 0xffffff5c00d87947 */ /* 0x000fea000383ffff */
.L_x_48:
[----:B-1----:R-:W-:-:S07]  /*c810*/  MOV R0, UR4 ;  /* 0x0000000400007c02 */ /* 0x002fce0008000f00 */
.L_x_161:
[----:B-1----:R1:W2:Y:S02]  /*c820*/  SYNCS.PHASECHK.TRANS64.TRYWAIT P0, [R0+URZ], R3 ;  /* 0x00000003000075a7 */ /* 0x0022a400080011ff */
[----:B--2---:R-:W-:Y:S05]  /*c830*/  @!P0 NANOSLEEP.SYNCS 0x989680 ;  /* 0x009896800000895d */ /* 0x004fea0003900000 */
[----:B------:R-:W2:Y:S02]  /*c840*/  @!P0 SYNCS.PHASECHK.TRANS64 P0, [R0+URZ], R3 ;  /* 0x00000003000085a7 */ /* 0x000ea400080010ff */
[----:B--2---:R-:W-:Y:S05]  /*c850*/  @!P0 BRA `(.L_x_161) ;  /* 0xfffffffc00f08947 */ /* 0x004fea000383ffff */
[----:B------:R-:W-:Y:S05]  /*c860*/  BRA `(.L_x_162) ;  /* 0xffffff6400847947 */ /* 0x000fea000383ffff */
.L_x_49:
[----:B------:R-:W-:-:S07]  /*c870*/  MOV R0, UR5 ;  /* 0x0000000500007c02 */ /* 0x000fce0008000f00 */
.L_x_163:
[----:B-1----:R1:W2:Y:S02]  /*c880*/  SYNCS.PHASECHK.TRANS64.TRYWAIT P0, [R0+URZ], R3 ;  /* 0x00000003000075a7 */ /* 0x0022a400080011ff */
[----:B--2---:R-:W-:Y:S05]  /*c890*/  @!P0 NANOSLEEP.SYNCS 0x989680 ;  /* 0x009896800000895d */ /* 0x004fea0003900000 */
[----:B------:R-:W2:Y:S02]  /*c8a0*/  @!P0 SYNCS.PHASECHK.TRANS64 P0, [R0+URZ], R3 ;  /* 0x00000003000085a7 */ /* 0x000ea400080010ff */
[----:B--2---:R-:W-:Y:S05]  /*c8b0*/  @!P0 BRA `(.L_x_163) ;  /* 0xfffffffc00f08947 */ /* 0x004fea000383ffff */
[----:B------:R-:W-:Y:S05]  /*c8c0*/  BRA `(.L_x_164) ;  /* 0xffffff6400907947 */ /* 0x000fea000383ffff */
.L_x_50:
[----:B------:R-:W-:-:S07]  /*c8d0*/  MOV R0, UR5 ;  /* 0x0000000500007c02 */ /* 0x000fce0008000f00 */
.L_x_165:
[----:B-1----:R1:W2:Y:S02]  /*c8e0*/  SYNCS.PHASECHK.TRANS64.TRYWAIT P0, [R0+URZ], R3 ;  /* 0x00000003000075a7 */ /* 0x0022a400080011ff */
[----:B--2---:R-:W-:Y:S05]  /*c8f0*/  @!P0 NANOSLEEP.SYNCS 0x989680 ;  /* 0x009896800000895d */ /* 0x004fea0003900000 */
[----:B------:R-:W2:Y:S02]  /*c900*/  @!P0 SYNCS.PHASECHK.TRANS64 P0, [R0+URZ], R3 ;  /* 0x00000003000085a7 */ /* 0x000ea400080010ff */
[----:B--2---:R-:W-:Y:S05]  /*c910*/  @!P0 BRA `(.L_x_165) ;  /* 0xfffffffc00f08947 */ /* 0x004fea000383ffff */
[----:B------:R-:W-:Y:S05]  /*c920*/  BRA `(.L_x_166) ;  /* 0xffffff64009c7947 */ /* 0x000fea000383ffff */
.L_x_51:
[----:B------:R-:W-:-:S07]  /*c930*/  MOV R0, UR5 ;  /* 0x0000000500007c02 */ /* 0x000fce0008000f00 */
.L_x_167:
[----:B-1----:R1:W2:Y:S02]  /*c940*/  SYNCS.PHASECHK.TRANS64.TRYWAIT P0, [R0+URZ], R3 ;  /* 0x00000003000075a7 */ /* 0x0022a400080011ff */
[----:B--2---:R-:W-:Y:S05]  /*c950*/  @!P0 NANOSLEEP.SYNCS 0x989680 ;  /* 0x009896800000895d */ /* 0x004fea0003900000 */
[----:B------:R-:W2:Y:S02]  /*c960*/  @!P0 SYNCS.PHASECHK.TRANS64 P0, [R0+URZ], R3 ;  /* 0x00000003000085a7 */ /* 0x000ea400080010ff */
[----:B--2---:R-:W-:Y:S05]  /*c970*/  @!P0 BRA `(.L_x_167) ;  /* 0xfffffffc00f08947 */ /* 0x004fea000383ffff */
[----:B------:R-:W-:Y:S05]  /*c980*/  BRA `(.L_x_168) ;  /* 0xffffff6400a87947 */ /* 0x000fea000383ffff */
.L_x_52:
[----:B------:R-:W-:-:S07]  /*c990*/  MOV R0, UR5 ;  /* 0x0000000500007c02 */ /* 0x000fce0008000f00 */
.L_x_169:
[----:B-1----:R1:W2:Y:S02]  /*c9a0*/  SYNCS.PHASECHK.TRANS64.TRYWAIT P0, [R0+URZ], R3 ;  /* 0x00000003000075a7 */ /* 0x0022a400080011ff */
[----:B--2---:R-:W-:Y:S05]  /*c9b0*/  @!P0 NANOSLEEP.SYNCS 0x989680 ;  /* 0x009896800000895d */ /* 0x004fea0003900000 */
[----:B------:R-:W2:Y:S02]  /*c9c0*/  @!P0 SYNCS.PHASECHK.TRANS64 P0, [R0+URZ], R3 ;  /* 0x00000003000085a7 */ /* 0x000ea400080010ff */
[----:B--2---:R-:W-:Y:S05]  /*c9d0*/  @!P0 BRA `(.L_x_169) ;  /* 0xfffffffc00f08947 */ /* 0x004fea000383ffff */
[----:B------:R-:W-:Y:S05]  /*c9e0*/  BRA `(.L_x_170) ;  /* 0xffffff6400b47947 */ /* 0x000fea000383ffff */
.L_x_53:
[----:B------:R-:W-:-:S07]  /*c9f0*/  MOV R0, UR5 ;  /* 0x0000000500007c02 */ /* 0x000fce0008000f00 */
.L_x_171:
[----:B-1----:R1:W2:Y:S02]  /*ca00*/  SYNCS.PHASECHK.TRANS64.TRYWAIT P0, [R0+URZ], R3 ;  /* 0x00000003000075a7 */ /* 0x0022a400080011ff */
[----:B--2---:R-:W-:Y:S05]  /*ca10*/  @!P0 NANOSLEEP.SYNCS 0x989680 ;  /* 0x009896800000895d */ /* 0x004fea0003900000 */
[----:B------:R-:W2:Y:S02]  /*ca20*/  @!P0 SYNCS.PHASECHK.TRANS64 P0, [R0+URZ], R3 ;  /* 0x00000003000085a7 */ /* 0x000ea400080010ff */
[----:B--2---:R-:W-:Y:S05]  /*ca30*/  @!P0 BRA `(.L_x_171) ;  /* 0xfffffffc00f08947 */ /* 0x004fea000383ffff */
[----:B------:R-:W-:Y:S05]  /*ca40*/  BRA `(.L_x_172) ;  /* 0xffffff6400c07947 */ /* 0x000fea000383ffff */
.L_x_54:
[----:B------:R-:W-:-:S07]  /*ca50*/  MOV R0, UR5 ;  /* 0x0000000500007c02 */ /* 0x000fce0008000f00 */
.L_x_173:
[----:B-1----:R1:W2:Y:S02]  /*ca60*/  SYNCS.PHASECHK.TRANS64.TRYWAIT P0, [R0+URZ], R3 ;  /* 0x00000003000075a7 */ /* 0x0022a400080011ff */
[----:B--2---:R-:W-:Y:S05]  /*ca70*/  @!P0 NANOSLEEP.SYNCS 0x989680 ;  /* 0x009896800000895d */ /* 0x004fea0003900000 */
[----:B------:R-:W2:Y:S02]  /*ca80*/  @!P0 SYNCS.PHASECHK.TRANS64 P0, [R0+URZ], R3 ;  /* 0x00000003000085a7 */ /* 0x000ea400080010ff */
[----:B--2---:R-:W-:Y:S05]  /*ca90*/  @!P0 BRA `(.L_x_173) ;  /* 0xfffffffc00f08947 */ /* 0x004fea000383ffff */
[----:B------:R-:W-:Y:S05]  /*caa0*/  BRA `(.L_x_174) ;  /* 0xffffff6400cc7947 */ /* 0x000fea000383ffff */
.L_x_55:
[----:B------:R-:W-:-:S07]  /*cab0*/  MOV R0, UR5 ;  /* 0x0000000500007c02 */ /* 0x000fce0008000f00 */
.L_x_175:
[----:B-1----:R1:W2:Y:S02]  /*cac0*/  SYNCS.PHASECHK.TRANS64.TRYWAIT P0, [R0+URZ], R3 ;  /* 0x00000003000075a7 */ /* 0x0022a400080011ff */
[----:B--2---:R-:W-:Y:S05]  /*cad0*/  @!P0 NANOSLEEP.SYNCS 0x989680 ;  /* 0x009896800000895d */ /* 0x004fea0003900000 */
[----:B------:R-:W2:Y:S02]  /*cae0*/  @!P0 SYNCS.PHASECHK.TRANS64 P0, [R0+URZ], R3 ;  /* 0x00000003000085a7 */ /* 0x000ea400080010ff */
[----:B--2---:R-:W-:Y:S05]  /*caf0*/  @!P0 BRA `(.L_x_175) ;  /* 0xfffffffc00f08947 */ /* 0x004fea000383ffff */
[----:B------:R-:W-:Y:S05]  /*cb00*/  BRA `(.L_x_176) ;  /* 0xffffff6400d87947 */ /* 0x000fea000383ffff */
.L_x_58:
[----:B-1----:R1:W2:Y:S02]  /*cb10*/  SYNCS.PHASECHK.TRANS64.TRYWAIT P0, [R0+URZ+0x110], R5 ;  /* 0x00011005000075a7 */ /* 0x0022a400080011ff */
[----:B--2---:R-:W-:Y:S05]  /*cb20*/  @!P0 NANOSLEEP.SYNCS 0x989680 ;  /* 0x009896800000895d */ /* 0x004fea0003900000 */
[----:B------:R-:W2:Y:S02]  /*cb30*/  @!P0 SYNCS.PHASECHK.TRANS64 P0, [R0+URZ+0x110], R5 ;  /* 0x00011005000085a7 */ /* 0x000ea400080010ff */
[----:B--2---:R-:W-:Y:S05]  /*cb40*/  @!P0 BRA `(.L_x_58) ;  /* 0xfffffffc00f08947 */ /* 0x004fea000383ffff */
[----:B------:R-:W-:Y:S05]  /*cb50*/  BRA `(.L_x_177) ;  /* 0xffffff68003c7947 */ /* 0x000fea000383ffff */
.L_x_59:
[----:B------:R-:W-:-:S07]  /*cb60*/  MOV R0, UR4 ;  /* 0x0000000400007c02 */ /* 0x000fce0008000f00 */
.L_x_178:
[----:B-1----:R1:W2:Y:S02]  /*cb70*/  SYNCS.PHASECHK.TRANS64.TRYWAIT P0, [R0+URZ+0xf0], R7 ;  /* 0x0000f007000075a7 */ /* 0x0022a400080011ff */
[----:B--2---:R-:W-:Y:S05]  /*cb80*/  @!P0 NANOSLEEP.SYNCS 0x989680 ;  /* 0x009896800000895d */ /* 0x004fea0003900000 */
[----:B------:R-:W2:Y:S02]  /*cb90*/  @!P0 SYNCS.PHASECHK.TRANS64 P0, [R0+URZ+0xf0], R7 ;  /* 0x0000f007000085a7 */ /* 0x000ea400080010ff */
[----:B--2---:R-:W-:Y:S05]  /*cba0*/  @!P0 BRA `(.L_x_178) ;  /* 0xfffffffc00f08947 */ /* 0x004fea000383ffff */
[----:B------:R-:W-:Y:S05]  /*cbb0*/  BRA `(.L_x_179) ;  /* 0xffffff68004c7947 */ /* 0x000fea000383ffff */
.L_x_60:
[----:B-1----:R1:W2:Y:S02]  /*cbc0*/  SYNCS.PHASECHK.TRANS64.TRYWAIT P1, [R0+URZ+0xe0], R5 ;  /* 0x0000e005000075a7 */ /* 0x0022a400080211ff */
[----:B--2---:R-:W-:Y:S05]  /*cbd0*/  @!P1 NANOSLEEP.SYNCS 0x989680 ;  /* 0x009896800000995d */ /* 0x004fea0003900000 */
[----:B------:R-:W2:Y:S02]  /*cbe0*/  @!P1 SYNCS.PHASECHK.TRANS64 P1, [R0+URZ+0xe0], R5 ;  /* 0x0000e005000095a7 */ /* 0x000ea400080210ff */
[----:B--2---:R-:W-:Y:S05]  /*cbf0*/  @!P1 BRA `(.L_x_60) ;  /* 0xfffffffc00f09947 */ /* 0x004fea000383ffff */
[----:B------:R-:W-:Y:S05]  /*cc00*/  BRA `(.L_x_180) ;  /* 0xffffff68007c7947 */ /* 0x000fea000383ffff */
.L_x_63:
[----:B------:R-:W-:-:S07]  /*cc10*/  MOV R0, UR4 ;  /* 0x0000000400007c02 */ /* 0x000fce0008000f00 */
.L_x_181:
[----:B-1----:R1:W2:Y:S02]  /*cc20*/  SYNCS.PHASECHK.TRANS64.TRYWAIT P0, [R0+URZ+0xf0], R3 ;  /* 0x0000f003000075a7 */ /* 0x0022a400080011ff */
[----:B--2---:R-:W-:Y:S05]  /*cc30*/  @!P0 NANOSLEEP.SYNCS 0x989680 ;  /* 0x009896800000895d */ /* 0x004fea0003900000 */
[----:B------:R-:W2:Y:S02]  /*cc40*/  @!P0 SYNCS.PHASECHK.TRANS64 P0, [R0+URZ+0xf0], R3 ;  /* 0x0000f003000085a7 */ /* 0x000ea400080010ff */
[----:B--2---:R-:W-:Y:S05]  /*cc50*/  @!P0 BRA `(.L_x_181) ;  /* 0xfffffffc00f08947 */ /* 0x004fea000383ffff */
[----:B------:R-:W-:Y:S05]  /*cc60*/  BRA `(.L_x_62) ;  /* 0xffffff6800d07947 */ /* 0x000fea000383ffff */
.L_x_72:
[----:B-1----:R-:W-:-:S04]  /*cc70*/  MOV R5, UR5 ;  /* 0x0000000500057c02 */ /* 0x002fc80008000f00 */
[----:B------:R1:W2:Y:S03]  /*cc80*/  SYNCS.PHASECHK.TRANS64.TRYWAIT P0, [R5+URZ+0x8], R6 ;  /* 0x00000806050075a7 */ /* 0x0002a600080011ff */
[----:B--2---:R-:W-:Y:S05]  /*cc90*/  @!P0 NANOSLEEP.SYNCS 0x989680 ;  /* 0x009896800000895d */ /* 0x004fea0003900000 */
[----:B------:R-:W2:Y:S02]  /*cca0*/  @!P0 SYNCS.PHASECHK.TRANS64 P0, [R5+URZ+0x8], R6 ;  /* 0x00000806050085a7 */ /* 0x000ea400080010ff */
[----:B--2---:R-:W-:Y:S05]  /*ccb0*/  @!P0 BRA `(.L_x_72) ;  /* 0xfffffffc00ec8947 */ /* 0x004fea000383ffff */
[----:B------:R-:W-:Y:S05]  /*ccc0*/  BRA `(.L_x_71) ;  /* 0xffffff6c00907947 */ /* 0x000fea000383ffff */
.L_x_74:
[----:B------:R-:W-:Y:S01]  /*ccd0*/  BSSY B0, `(.L_x_182) ;  /* 0x0000006000007945 */ /* 0x000fe20003800000 */
[----:B------:R-:W-:-:S07]  /*cce0*/  MOV R15, 0xffffffff ;  /* 0xffffffff000f7802 */ /* 0x000fce0000000f00 */
[----:B-1---5:R-:W-:Y:S05]  /*ccf0*/  WARPSYNC.COLLECTIVE R15, `(.L_x_183) ;  /* 0x000000000f0c7348 */ /* 0x022fea0003c00000 */
[----:B------:R-:W-:Y:S02]  /*cd00*/  ELECT P6, UR79, PT ;  /* 0x00000000004f782f */ /* 0x000fe400038c0000 */
[----:B------:R-:W-:Y:S01]  /*cd10*/  MOV R14, UR79 ;  /* 0x0000004f000e7c02 */ /* 0x000fe20008000f00 */
[----:B-1---5:R-:W-:Y:S10]  /*cd20*/  ENDCOLLECTIVE ;  /* 0x000000000000791b */ /* 0x022ff40003800000 */
.L_x_183:
[----:B------:R-:W-:Y:S05]  /*cd30*/  BSYNC B0 ;  /* 0x0000000000007941 */ /* 0x000fea0003800000 */
.L_x_182:
[----:B------:R-:W-:Y:S05]  /*cd40*/  BRA `(.L_x_184) ;  /* 0xffffff6c00c07947 */ /* 0x000fea000383ffff */
.L_x_76:
[----:B-1----:R-:W-:-:S04]  /*cd50*/  MOV R3, UR5 ;  /* 0x0000000500037c02 */ /* 0x002fc80008000f00 */
[----:B------:R1:W2:Y:S03]  /*cd60*/  SYNCS.PHASECHK.TRANS64.TRYWAIT P0, [R3+URZ+0x8], R4 ;  /* 0x00000804030075a7 */ /* 0x0002a600080011ff */
[----:B--2---:R-:W-:Y:S05]  /*cd70*/  @!P0 NANOSLEEP.SYNCS 0x989680 ;  /* 0x009896800000895d */ /* 0x004fea0003900000 */
[----:B------:R-:W2:Y:S02]  /*cd80*/  @!P0 SYNCS.PHASECHK.TRANS64 P0, [R3+URZ+0x8], R4 ;  /* 0x00000804030085a7 */ /* 0x000ea400080010ff */
[----:B--2---:R-:W-:Y:S05]  /*cd90*/  @!P0 BRA `(.L_x_76) ;  /* 0xfffffffc00ec8947 */ /* 0x004fea000383ffff */
[----:B------:R-:W-:Y:S05]  /*cda0*/  BRA `(.L_x_75) ;  /* 0xffffff6c00c47947 */ /* 0x000fea000383ffff */
.L_x_77:
[----:B-1----:R1:W2:Y:S02]  /*cdb0*/  SYNCS.PHASECHK.TRANS64.TRYWAIT P0, [R0+URZ+0xe0], R5 ;  /* 0x0000e005000075a7 */ /* 0x0022a400080011ff */
[----:B--2---:R-:W-:Y:S05]  /*cdc0*/  @!P0 NANOSLEEP.SYNCS 0x989680 ;  /* 0x009896800000895d */ /* 0x004fea0003900000 */
[----:B------:R-:W2:Y:S02]  /*cdd0*/  @!P0 SYNCS.PHASECHK.TRANS64 P0, [R0+URZ+0xe0], R5 ;  /* 0x0000e005000085a7 */ /* 0x000ea400080010ff */
[----:B--2---:R-:W-:Y:S05]  /*cde0*/  @!P0 BRA `(.L_x_77) ;  /* 0xfffffffc00f08947 */ /* 0x004fea000383ffff */
[----:B------:R-:W-:Y:S05]  /*cdf0*/  BRA `(.L_x_185) ;  /* 0xffffff7400047947 */ /* 0x000fea000383ffff */
.L_x_81:
[----:B------:R-:W-:-:S07]  /*ce00*/  MOV R0, UR5 ;  /* 0x0000000500007c02 */ /* 0x000fce0008000f00 */
.L_x_186:
[----:B-1----:R1:W2:Y:S02]  /*ce10*/  SYNCS.PHASECHK.TRANS64.TRYWAIT P0, [R0+URZ], R5 ;  /* 0x00000005000075a7 */ /* 0x0022a400080011ff */
[----:B--2---:R-:W-:Y:S05]  /*ce20*/  @!P0 NANOSLEEP.SYNCS 0x989680 ;  /* 0x009896800000895d */ /* 0x004fea0003900000 */
[----:B------:R-:W2:Y:S02]  /*ce30*/  @!P0 SYNCS.PHASECHK.TRANS64 P0, [R0+URZ], R5 ;  /* 0x00000005000085a7 */ /* 0x000ea400080010ff */
[----:B--2---:R-:W-:Y:S05]  /*ce40*/  @!P0 BRA `(.L_x_186) ;  /* 0xfffffffc00f08947 */ /* 0x004fea000383ffff */
[----:B------:R-:W-:Y:S05]  /*ce50*/  BRA `(.L_x_80) ;  /* 0xffffff74005c7947 */ /* 0x000fea000383ffff */
.L_x_82:
[----:B------:R-:W-:-:S07]  /*ce60*/  MOV R0, UR25 ;  /* 0x0000001900007c02 */ /* 0x000fce0008000f00 */
.L_x_187:
[----:B-1----:R1:W2:Y:S02]  /*ce70*/  SYNCS.PHASECHK.TRANS64.TRYWAIT P0, [R0+URZ+0x108], R5 ;  /* 0x00010805000075a7 */ /* 0x0022a400080011ff */
[----:B--2---:R-:W-:Y:S05]  /*ce80*/  @!P0 NANOSLEEP.SYNCS 0x989680 ;  /* 0x009896800000895d */ /* 0x004fea0003900000 */
[----:B------:R-:W2:Y:S02]  /*ce90*/  @!P0 SYNCS.PHASECHK.TRANS64 P0, [R0+URZ+0x108], R5 ;  /* 0x00010805000085a7 */ /* 0x000ea400080010ff */
[----:B--2---:R-:W-:Y:S05]  /*cea0*/  @!P0 BRA `(.L_x_187) ;  /* 0xfffffffc00f08947 */ /* 0x004fea000383ffff */
[----:B------:R-:W-:Y:S05]  /*ceb0*/  BRA `(.L_x_188) ;  /* 0xffffff7400ac7947 */ /* 0x000fea000383ffff */
.L_x_85:
[----:B------:R-:W-:Y:S07]  /*cec0*/  MOV R0, UR6 ;  /* 0x0000000600007c02 */ /* 0x000fee0008000f00 */
.L_x_189:
[----:B-1----:R1:W2:Y:S02]  /*ced0*/  SYNCS.PHASECHK.TRANS64.TRYWAIT P0, [R0+URZ], R5 ;  /* 0x00000005000075a7 */ /* 0x0022a400080011ff */
[----:B--2---:R-:W-:Y:S05]  /*cee0*/  @!P0 NANOSLEEP.SYNCS 0x989680 ;  /* 0x009896800000895d */ /* 0x004fea0003900000 */
[----:B------:R-:W2:Y:S02]  /*cef0*/  @!P0 SYNCS.PHASECHK.TRANS64 P0, [R0+URZ], R5 ;  /* 0x00000005000085a7 */ /* 0x000ea400080010ff */
[----:B--2---:R-:W-:Y:S05]  /*cf00*/  @!P0 BRA `(.L_x_189) ;  /* 0xfffffffc00f08947 */ /* 0x004fea000383ffff */
[----:B------:R-:W-:Y:S05]  /*cf10*/  BRA `(.L_x_84) ;  /* 0xffffff7800007947 */ /* 0x000fea000383ffff */
.L_x_88:
[----:B------:R-:W-:-:S07]  /*cf20*/  MOV R0, UR25 ;  /* 0x0000001900007c02 */ /* 0x000fce0008000f00 */
.L_x_190:
[----:B-1----:R1:W3:Y:S02]  /*cf30*/  SYNCS.PHASECHK.TRANS64.TRYWAIT P0, [R0+URZ+0x130], R3 ;  /* 0x00013003000075a7 */ /* 0x0022e400080011ff */
[----:B---3--:R-:W-:Y:S05]  /*cf40*/  @!P0 NANOSLEEP.SYNCS 0x989680 ;  /* 0x009896800000895d */ /* 0x008fea0003900000 */
[----:B------:R-:W3:Y:S02]  /*cf50*/  @!P0 SYNCS.PHASECHK.TRANS64 P0, [R0+URZ+0x130], R3 ;  /* 0x00013003000085a7 */ /* 0x000ee400080010ff */
[----:B---3--:R-:W-:Y:S05]  /*cf60*/  @!P0 BRA `(.L_x_190) ;  /* 0xfffffffc00f08947 */ /* 0x008fea000383ffff */
[----:B------:R-:W-:Y:S05]  /*cf70*/  BRA `(.L_x_191) ;  /* 0xffffff7800dc7947 */ /* 0x000fea000383ffff */
.L_x_93:
[----:B-1----:R1:W2:Y:S02]  /*cf80*/  SYNCS.PHASECHK.TRANS64.TRYWAIT P0, [R12+URZ+0xe0], R9 ;  /* 0x0000e0090c0075a7 */ /* 0x0022a400080011ff */
[----:B--2---:R-:W-:Y:S05]  /*cf90*/  @!P0 NANOSLEEP.SYNCS 0x989680 ;  /* 0x009896800000895d */ /* 0x004fea0003900000 */
[----:B------:R-:W2:Y:S02]  /*cfa0*/  @!P0 SYNCS.PHASECHK.TRANS64 P0, [R12+URZ+0xe0], R9 ;  /* 0x0000e0090c0085a7 */ /* 0x000ea400080010ff */
[----:B--2---:R-:W-:Y:S05]  /*cfb0*/  @!P0 BRA `(.L_x_93) ;  /* 0xfffffffc00f08947 */ /* 0x004fea000383ffff */
[----:B------:R-:W-:Y:S05]  /*cfc0*/  BRA `(.L_x_192) ;  /* 0xffffff8000107947 */ /* 0x000fea000383ffff */
.L_x_96:
[----:B------:R-:W-:Y:S07]  /*cfd0*/  MOV R0, UR21 ;  /* 0x0000001500007c02 */ /* 0x000fee0008000f00 */
.L_x_193:
[----:B-1----:R1:W2:Y:S02]  /*cfe0*/  SYNCS.PHASECHK.TRANS64.TRYWAIT P2, [R0+URZ+0xd8], R11 ;  /* 0x0000d80b000075a7 */ /* 0x0022a400080411ff */
[----:B--2---:R-:W-:Y:S05]  /*cff0*/  @!P2 NANOSLEEP.SYNCS 0x989680 ;  /* 0x009896800000a95d */ /* 0x004fea0003900000 */
[----:B------:R-:W2:Y:S02]  /*d000*/  @!P2 SYNCS.PHASECHK.TRANS64 P2, [R0+URZ+0xd8], R11 ;  /* 0x0000d80b0000a5a7 */ /* 0x000ea400080410ff */
[----:B--2---:R-:W-:Y:S05]  /*d010*/  @!P2 BRA `(.L_x_193) ;  /* 0xfffffffc00f0a947 */ /* 0x004fea000383ffff */
[----:B------:R-:W-:Y:S05]  /*d020*/  BRA `(.L_x_95) ;  /* 0xffffff8400787947 */ /* 0x000fea000383ffff */
.L_x_99:
[----:B-1----:R-:W-:Y:S07]  /*d030*/  MOV R0, UR21 ;  /* 0x0000001500007c02 */ /* 0x002fee0008000f00 */
.L_x_194:
[----:B-1----:R1:W2:Y:S02]  /*d040*/  SYNCS.PHASECHK.TRANS64.TRYWAIT P0, [R0+URZ+0xb0], R9 ;  /* 0x0000b009000075a7 */ /* 0x0022a400080011ff */
[----:B--2---:R-:W-:Y:S05]  /*d050*/  @!P0 NANOSLEEP.SYNCS 0x989680 ;  /* 0x009896800000895d */ /* 0x004fea0003900000 */
[----:B------:R-:W2:Y:S02]  /*d060*/  @!P0 SYNCS.PHASECHK.TRANS64 P0, [R0+URZ+0xb0], R9 ;  /* 0x0000b009000085a7 */ /* 0x000ea400080010ff */
[----:B--2---:R-:W-:Y:S05]  /*d070*/  @!P0 BRA `(.L_x_194) ;  /* 0xfffffffc00f08947 */ /* 0x004fea000383ffff */
[----:B------:R-:W-:Y:S05]  /*d080*/  BRA `(.L_x_195) ;  /* 0xffffff8400d87947 */ /* 0x000fea000383ffff */
.L_x_100:
[----:B------:R-:W-:Y:S07]  /*d090*/  MOV R0, UR21 ;  /* 0x0000001500007c02 */ /* 0x000fee0008000f00 */
.L_x_196:
[----:B-1----:R1:W2:Y:S02]  /*d0a0*/  SYNCS.PHASECHK.TRANS64.TRYWAIT P0, [R0+URZ+0xb8], R9 ;  /* 0x0000b809000075a7 */ /* 0x0022a400080011ff */
[----:B--2---:R-:W-:Y:S05]  /*d0b0*/  @!P0 NANOSLEEP.SYNCS 0x989680 ;  /* 0x009896800000895d */ /* 0x004fea0003900000 */
[----:B------:R-:W2:Y:S02]  /*d0c0*/  @!P0 SYNCS.PHASECHK.TRANS64 P0, [R0+URZ+0xb8], R9 ;  /* 0x0000b809000085a7 */ /* 0x000ea400080010ff */
[----:B--2---:R-:W-:Y:S05]  /*d0d0*/  @!P0 BRA `(.L_x_196) ;  /* 0xfffffffc00f08947 */ /* 0x004fea000383ffff */
[----:B------:R-:W-:Y:S05]  /*d0e0*/  BRA `(.L_x_197) ;  /* 0xffffff88002c7947 */ /* 0x000fea000383ffff */
.L_x_101:
[----:B------:R-:W-:Y:S07]  /*d0f0*/  MOV R0, UR21 ;  /* 0x0000001500007c02 */ /* 0x000fee0008000f00 */
.L_x_198:
[----:B-1----:R1:W2:Y:S02]  /*d100*/  SYNCS.PHASECHK.TRANS64.TRYWAIT P0, [R0+URZ+0xc0], R9 ;  /* 0x0000c009000075a7 */ /* 0x0022a400080011ff */
[----:B--2---:R-:W-:Y:S05]  /*d110*/  @!P0 NANOSLEEP.SYNCS 0x989680 ;  /* 0x009896800000895d */ /* 0x004fea0003900000 */
[----:B------:R-:W2:Y:S02]  /*d120*/  @!P0 SYNCS.PHASECHK.TRANS64 P0, [R0+URZ+0xc0], R9 ;  /* 0x0000c009000085a7 */ /* 0x000ea400080010ff */
[----:B--2---:R-:W-:Y:S05]  /*d130*/  @!P0 BRA `(.L_x_198) ;  /* 0xfffffffc00f08947 */ /* 0x004fea000383ffff */
[----:B------:R-:W-:Y:S05]  /*d140*/  BRA `(.L_x_199) ;  /* 0xffffff8800707947 */ /* 0x000fea000383ffff */
.L_x_102:
[----:B------:R-:W-:Y:S07]  /*d150*/  MOV R0, UR21 ;  /* 0x0000001500007c02 */ /* 0x000fee0008000f00 */
.L_x_200:
[----:B-1----:R1:W2:Y:S02]  /*d160*/  SYNCS.PHASECHK.TRANS64.TRYWAIT P0, [R0+URZ+0xc8], R9 ;  /* 0x0000c809000075a7 */ /* 0x0022a400080011ff */
[----:B--2---:R-:W-:Y:S05]  /*d170*/  @!P0 NANOSLEEP.SYNCS 0x989680 ;  /* 0x009896800000895d */ /* 0x004fea0003900000 */
[----:B------:R-:W2:Y:S02]  /*d180*/  @!P0 SYNCS.PHASECHK.TRANS64 P0, [R0+URZ+0xc8], R9 ;  /* 0x0000c809000085a7 */ /* 0x000ea400080010ff */
[----:B--2---:R-:W-:Y:S05]  /*d190*/  @!P0 BRA `(.L_x_200) ;  /* 0xfffffffc00f08947 */ /* 0x004fea000383ffff */
[----:B------:R-:W-:Y:S05]  /*d1a0*/  BRA `(.L_x_201) ;  /* 0xffffff8800b47947 */ /* 0x000fea000383ffff */
.L_x_104:
[----:B------:R-:W-:-:S07]  /*d1b0*/  MOV R0, UR21 ;  /* 0x0000001500007c02 */ /* 0x000fce0008000f00 */
.L_x_202:
[----:B--2---:R2:W3:Y:S02]  /*d1c0*/  SYNCS.PHASECHK.TRANS64.TRYWAIT P0, [R0+URZ+0xb0], R3 ;  /* 0x0000b003000075a7 */ /* 0x0044e400080011ff */
[----:B---3--:R-:W-:Y:S05]  /*d1d0*/  @!P0 NANOSLEEP.SYNCS 0x989680 ;  /* 0x009896800000895d */ /* 0x008fea0003900000 */
[----:B------:R-:W3:Y:S02]  /*d1e0*/  @!P0 SYNCS.PHASECHK.TRANS64 P0, [R0+URZ+0xb0], R3 ;  /* 0x0000b003000085a7 */ /* 0x000ee400080010ff */
[----:B---3--:R-:W-:Y:S05]  /*d1f0*/  @!P0 BRA `(.L_x_202) ;  /* 0xfffffffc00f08947 */ /* 0x008fea000383ffff */
[----:B------:R-:W-:Y:S05]  /*d200*/  BRA `(.L_x_203) ;  /* 0xffffff8c003c7947 */ /* 0x000fea000383ffff */
.L_x_105:
[----:B--2---:R-:W-:-:S07]  /*d210*/  MOV R0, UR21 ;  /* 0x0000001500007c02 */ /* 0x004fce0008000f00 */
.L_x_204:
[----:B--2---:R2:W3:Y:S02]  /*d220*/  SYNCS.PHASECHK.TRANS64.TRYWAIT P0, [R0+URZ+0xb8], R3 ;  /* 0x0000b803000075a7 */ /* 0x0044e400080011ff */
[----:B---3--:R-:W-:Y:S05]  /*d230*/  @!P0 NANOSLEEP.SYNCS 0x989680 ;  /* 0x009896800000895d */ /* 0x008fea0003900000 */
[----:B------:R-:W3:Y:S02]  /*d240*/  @!P0 SYNCS.PHASECHK.TRANS64 P0, [R0+URZ+0xb8], R3 ;  /* 0x0000b803000085a7 */ /* 0x000ee400080010ff */
[----:B---3--:R-:W-:Y:S05]  /*d250*/  @!P0 BRA `(.L_x_204) ;  /* 0xfffffffc00f08947 */ /* 0x008fea000383ffff */
[----:B------:R-:W-:Y:S05]  /*d260*/  BRA `(.L_x_205) ;  /* 0xffffff8c002c7947 */ /* 0x000fea000383ffff */
.L_x_106:
[----:B--2---:R-:W-:-:S07]  /*d270*/  MOV R0, UR21 ;  /* 0x0000001500007c02 */ /* 0x004fce0008000f00 */
.L_x_206:
[----:B--2---:R2:W3:Y:S02]  /*d280*/  SYNCS.PHASECHK.TRANS64.TRYWAIT P0, [R0+URZ+0xc0], R3 ;  /* 0x0000c003000075a7 */ /* 0x0044e400080011ff */
[----:B---3--:R-:W-:Y:S05]  /*d290*/  @!P0 NANOSLEEP.SYNCS 0x989680 ;  /* 0x009896800000895d */ /* 0x008fea0003900000 */
[----:B------:R-:W3:Y:S02]  /*d2a0*/  @!P0 SYNCS.PHASECHK.TRANS64 P0, [R0+URZ+0xc0], R3 ;  /* 0x0000c003000085a7 */ /* 0x000ee400080010ff */
[----:B---3--:R-:W-:Y:S05]  /*d2b0*/  @!P0 BRA `(.L_x_206) ;  /* 0xfffffffc00f08947 */ /* 0x008fea000383ffff */
[----:B------:R-:W-:Y:S05]  /*d2c0*/  BRA `(.L_x_207) ;  /* 0xffffff8c001c7947 */ /* 0x000fea000383ffff */
.L_x_108:
[----:B--2---:R2:W3:Y:S02]  /*d2d0*/  SYNCS.PHASECHK.TRANS64.TRYWAIT P0, [R8+URZ+0xe0], R3 ;  /* 0x0000e003080075a7 */ /* 0x0044e400080011ff */
[----:B---3--:R-:W-:Y:S05]  /*d2e0*/  @!P0 NANOSLEEP.SYNCS 0x989680 ;  /* 0x009896800000895d */ /* 0x008fea0003900000 */
[----:B------:R-:W3:Y:S02]  /*d2f0*/  @!P0 SYNCS.PHASECHK.TRANS64 P0, [R8+URZ+0xe0], R3 ;  /* 0x0000e003080085a7 */ /* 0x000ee400080010ff */
[----:B---3--:R-:W-:Y:S05]  /*d300*/  @!P0 BRA `(.L_x_108) ;  /* 0xfffffffc00f08947 */ /* 0x008fea000383ffff */
[----:B------:R-:W-:Y:S05]  /*d310*/  BRA `(.L_x_208) ;  /* 0xffffff8c00f87947 */ /* 0x000fea000383ffff */
.L_x_119:
[----:B-1----:R-:W-:Y:S04]  /*d320*/  MOV R3, UR46 ;  /* 0x0000002e00037c02 */ /* 0x002fe80008000f00 */
[----:B------:R1:W2:Y:S03]  /*d330*/  SYNCS.PHASECHK.TRANS64.TRYWAIT P0, [R3+URZ+0x90], R4 ;  /* 0x00009004030075a7 */ /* 0x0002a600080011ff */
[----:B--2---:R-:W-:Y:S05]  /*d340*/  @!P0 NANOSLEEP.SYNCS 0x989680 ;  /* 0x009896800000895d */ /* 0x004fea0003900000 */
[----:B------:R-:W2:Y:S02]  /*d350*/  @!P0 SYNCS.PHASECHK.TRANS64 P0, [R3+URZ+0x90], R4 ;  /* 0x00009004030085a7 */ /* 0x000ea400080010ff */
[----:B--2---:R-:W-:Y:S05]  /*d360*/  @!P0 BRA `(.L_x_119) ;  /* 0xfffffffc00ec8947 */ /* 0x004fea000383ffff */
[----:B------:R-:W-:Y:S05]  /*d370*/  BRA `(.L_x_118) ;  /* 0xffffff9c00e87947 */ /* 0x000fea000383ffff */
.L_x_121:
[----:B-1----:R-:W-:Y:S04]  /*d380*/  MOV R3, UR46 ;  /* 0x0000002e00037c02 */ /* 0x002fe80008000f00 */
[----:B------:R1:W4:Y:S03]  /*d390*/  SYNCS.PHASECHK.TRANS64.TRYWAIT P1, [R3+URZ+0x100], R0 ;  /* 0x00010000030075a7 */ /* 0x00032600080211ff */
[----:B----4-:R-:W-:Y:S05]  /*d3a0*/  @!P1 NANOSLEEP.SYNCS 0x989680 ;  /* 0x009896800000995d */ /* 0x010fea0003900000 */
[----:B------:R-:W4:Y:S02]  /*d3b0*/  @!P1 SYNCS.PHASECHK.TRANS64 P1, [R3+URZ+0x100], R0 ;  /* 0x00010000030095a7 */ /* 0x000f2400080210ff */
[----:B----4-:R-:W-:Y:S05]  /*d3c0*/  @!P1 BRA `(.L_x_121) ;  /* 0xfffffffc00ec9947 */ /* 0x010fea000383ffff */
[----:B------:R-:W-:Y:S05]  /*d3d0*/  BRA `(.L_x_120) ;  /* 0xffffffa000207947 */ /* 0x000fea000383ffff */
.L_x_130:
[----:B---3--:R3:W4:Y:S02]  /*d3e0*/  SYNCS.PHASECHK.TRANS64.TRYWAIT P0, [R3+URZ+0x90], R0 ;  /* 0x00009000030075a7 */ /* 0x00872400080011ff */
[----:B----4-:R-:W-:Y:S05]  /*d3f0*/  @!P0 NANOSLEEP.SYNCS 0x989680 ;  /* 0x009896800000895d */ /* 0x010fea0003900000 */
[----:B------:R-:W4:Y:S02]  /*d400*/  @!P0 SYNCS.PHASECHK.TRANS64 P0, [R3+URZ+0x90], R0 ;  /* 0x00009000030085a7 */ /* 0x000f2400080010ff */
[----:B----4-:R-:W-:Y:S05]  /*d410*/  @!P0 BRA `(.L_x_130) ;  /* 0xfffffffc00f08947 */ /* 0x010fea000383ffff */
[----:B------:R-:W-:Y:S05]  /*d420*/  BRA `(.L_x_129) ;  /* 0xffffffb000ec7947 */ /* 0x000fea000383ffff */
.L_x_138:
[----:B-1----:R1:W4:Y:S02]  /*d430*/  SYNCS.PHASECHK.TRANS64.TRYWAIT P0, [R95+URZ+0x90], R6 ;  /* 0x000090065f0075a7 */ /* 0x00232400080011ff */
[----:B----4-:R-:W-:Y:S05]  /*d440*/  @!P0 NANOSLEEP.SYNCS 0x989680 ;  /* 0x009896800000895d */ /* 0x010fea0003900000 */
[----:B------:R-:W4:Y:S02]  /*d450*/  @!P0 SYNCS.PHASECHK.TRANS64 P0, [R95+URZ+0x90], R6 ;  /* 0x000090065f0085a7 */ /* 0x000f2400080010ff */
[----:B----4-:R-:W-:Y:S05]  /*d460*/  @!P0 BRA `(.L_x_138) ;  /* 0xfffffffc00f08947 */ /* 0x010fea000383ffff */
[----:B------:R-:W-:Y:S05]  /*d470*/  BRA `(.L_x_137) ;  /* 0xffffffc400f07947 */ /* 0x000fea000383ffff */
.L_x_146:
[----:B-1----:R1:W2:Y:S02]  /*d480*/  SYNCS.PHASECHK.TRANS64.TRYWAIT P0, [R16+URZ+0x90], R3 ;  /* 0x00009003100075a7 */ /* 0x0022a400080011ff */
[----:B--2---:R-:W-:Y:S05]  /*d490*/  @!P0 NANOSLEEP.SYNCS 0x989680 ;  /* 0x009896800000895d */ /* 0x004fea0003900000 */
[----:B------:R-:W2:Y:S02]  /*d4a0*/  @!P0 SYNCS.PHASECHK.TRANS64 P0, [R16+URZ+0x90], R3 ;  /* 0x00009003100085a7 */ /* 0x000ea400080010ff */
[----:B--2---:R-:W-:Y:S05]  /*d4b0*/  @!P0 BRA `(.L_x_146) ;  /* 0xfffffffc00f08947 */ /* 0x004fea000383ffff */
[----:B------:R-:W-:Y:S05]  /*d4c0*/  BRA `(.L_x_145) ;  /* 0xffffffd800ec7947 */ /* 0x000fea000383ffff */
        .weak           $__internal_0_$__cuda_sm10x_tcgen05_guardrail_trap_col_being_dealloced_not_returned_by_alloc
        .type           $__internal_0_$__cuda_sm10x_tcgen05_guardrail_trap_col_being_dealloced_not_returned_by_alloc,@function
        .size           $__internal_0_$__cuda_sm10x_tcgen05_guardrail_trap_col_being_dealloced_not_returned_by_alloc,($__internal_1_$__cuda_sm10x_tcgen05_guardrail_trap_phase_invalid_during_alloc - $__internal_0_$__cuda_sm10x_tcgen05_guardrail_trap_col_being_dealloced_not_returned_by_alloc)
$__internal_0_$__cuda_sm10x_tcgen05_guardrail_trap_col_being_dealloced_not_returned_by_alloc:
[----:B------:R-:W-:Y:S05]  /*d4d0*/  BPT.TRAP 0x1 ;  /* 0x000000040000795c */ /* 0x000fea0000300000 */
[----:B------:R-:W-:-:S04]  /*d4e0*/  HFMA2 R3, -RZ, RZ, 0, 0 ;  /* 0x00000000ff037431 */ /* 0x000fc800000001ff */
[----:B------:R-:W-:Y:S05]  /*d4f0*/  RET.REL.NODEC R2 `(_ZN7cutlass13device_kernelINS_4gemm6kernel13GemmUniversalIN4cute5tupleIJiiiiEEENS1_10collective13CollectiveMmaINS1_46MainloopSm100TmaUmmaWarpSpecializedBlockScaledILi9ELi2ELi1ENS5_IJNS4_1CILi2EEESB_NSA_ILi1EEEEEEEENS5_IJNSA_ILi256EEESF_NSA_ILi128EEEEEENS5_IJNS_12float_e2m1_tENS_13float_ue8m0_tEEEENS5_IJNS5_IJlSC_lEEENS4_6LayoutINS5_IJNS5_IJNS5_IJNSA_ILi32EEENSA_ILi4EEEEEEiEEESQ_NS5_IJSC_iEEEEEENS5_IJNS5_IJNS5_IJNSA_ILi16EEESO_EEEiEEENS5_IJNS5_IJNSA_ILi0EEESC_EEENSA_ILi512EEEEEENS5_IJSW_iEEEEEEEEEEESK_S13_NS4_8TiledMMAINS4_8MMA_AtomIJNS4_23SM100_MMA_MXF4_2x1SM_SSISI_SI_fSJ_Li256ELi256ELi32ELNS4_4UMMA5MajorE0ELS18_0ELNS17_7ScaleInE0ELS19_0EEEEEENSM_INS5_IJSC_SC_SC_EEENS5_IJSW_SW_SW_EEEEENS5_IJNS4_10UnderscoreES1F_S1F_EEEEENS5_IJNS4_28SM100_TMA_2SM_LOAD_MULTICASTES1I_EEENS5_IJNS4_14ComposedLayoutINS4_7SwizzleILi2ELi4ELi3EEENS4_18smem_ptr_flag_bitsILi4EEENSM_INS5_IJNSA_ILi8EEESG_EEENS5_IJSG_SC_EEEEEEENSM_INS5_IJNS5_IJNS5_IJSP_SC_EEENS5_IJSN_SB_EEEEEESC_NS5_IJSB_SC_EEEEEENS5_IJNS5_IJNS5_IJSU_SY_EEESX_EEESW_NS5_IJSB_SY_EEEEEEEEEEEvNS4_8identityENS5_IJNS4_18SM100_TMA_2SM_LOADES1I_EEENS5_IJS1T_NSM_INS5_IJNS5_IJNS5_IJSP_SB_EEES1V_EEESC_S1X_EEENS5_IJS20_SW_NS5_IJSB_NSA_ILi1024EEEEEEEEEEEEEEvS25_EENS_8epilogue10collective18CollectiveEpilogueINS2H_23Sm100TmaWarpSpecializedILi4ELi2ELi64ELb1ELb0EEEJNS5_IJSG_SF_SG_EEENS5_IJNSM_ISG_SC_EENSM_INSA_ILi64EEESC_EEEEENS_10bfloat16_tESL_S2R_SL_NS2H_6fusion15FusionCallbacksIS2L_NS2S_17LinearCombinationIS2R_fS2R_fLNS_15FloatRoundStyleE2EEES2M_S2Q_JEEENS4_5SM1004TMEM4LOAD26SM100_TMEM_LOAD_32dp32b64xENS4_13SM90_TMA_LOADENS1K_INS1L_ILi3ELi4ELi3EEENS1N_ILi16EEENSM_INS5_IJS1P_S2O_EEENS5_IJS2O_SC_EEEEEEENS4_39AutoVectorizingCopyWithAssumedAlignmentILi128EEENS4_14SM90_TMA_STOREES38_S3A_S3A_EEEvvEEEEvNT_6ParamsE) ;  /* 0xffffff2802c07950 */ /* 0x000fea0003c3ffff */
        .weak           $__internal_1_$__cuda_sm10x_tcgen05_guardrail_trap_phase_invalid_during_alloc
        .type           $__internal_1_$__cuda_sm10x_tcgen05_guardrail_trap_phase_invalid_during_alloc,@function
        .size           $__internal_1_$__cuda_sm10x_tcgen05_guardrail_trap_phase_invalid_during_alloc,($__internal_2_$__cuda_sm10x_tcgen05_guardrail_trap_unallocated_columns_being_dealloced - $__internal_1_$__cuda_sm10x_tcgen05_guardrail_trap_phase_invalid_during_alloc)
$__internal_1_$__cuda_sm10x_tcgen05_guardrail_trap_phase_invalid_during_alloc:
[----:B------:R-:W-:Y:S05]  /*d500*/  BPT.TRAP 0x1 ;  /* 0x000000040000795c */ /* 0x000fea0000300000 */
[----:B------:R-:W-:-:S04]  /*d510*/  MOV R5, 0x0 ;  /* 0x0000000000057802 */ /* 0x000fc80000000f00 */
[----:B------:R-:W-:Y:S05]  /*d520*/  RET.REL.NODEC R4 `(_ZN7cutlass13device_kernelINS_4gemm6kernel13GemmUniversalIN4cute5tupleIJiiiiEEENS1_10collective13CollectiveMmaINS1_46MainloopSm100TmaUmmaWarpSpecializedBlockScaledILi9ELi2ELi1ENS5_IJNS4_1CILi2EEESB_NSA_ILi1EEEEEEEENS5_IJNSA_ILi256EEESF_NSA_ILi128EEEEEENS5_IJNS_12float_e2m1_tENS_13float_ue8m0_tEEEENS5_IJNS5_IJlSC_lEEENS4_6LayoutINS5_IJNS5_IJNS5_IJNSA_ILi32EEENSA_ILi4EEEEEEiEEESQ_NS5_IJSC_iEEEEEENS5_IJNS5_IJNS5_IJNSA_ILi16EEESO_EEEiEEENS5_IJNS5_IJNSA_ILi0EEESC_EEENSA_ILi512EEEEEENS5_IJSW_iEEEEEEEEEEESK_S13_NS4_8TiledMMAINS4_8MMA_AtomIJNS4_23SM100_MMA_MXF4_2x1SM_SSISI_SI_fSJ_Li256ELi256ELi32ELNS4_4UMMA5MajorE0ELS18_0ELNS17_7ScaleInE0ELS19_0EEEEEENSM_INS5_IJSC_SC_SC_EEENS5_IJSW_SW_SW_EEEEENS5_IJNS4_10UnderscoreES1F_S1F_EEEEENS5_IJNS4_28SM100_TMA_2SM_LOAD_MULTICASTES1I_EEENS5_IJNS4_14ComposedLayoutINS4_7SwizzleILi2ELi4ELi3EEENS4_18smem_ptr_flag_bitsILi4EEENSM_INS5_IJNSA_ILi8EEESG_EEENS5_IJSG_SC_EEEEEEENSM_INS5_IJNS5_IJNS5_IJSP_SC_EEENS5_IJSN_SB_EEEEEESC_NS5_IJSB_SC_EEEEEENS5_IJNS5_IJNS5_IJSU_SY_EEESX_EEESW_NS5_IJSB_SY_EEEEEEEEEEEvNS4_8identityENS5_IJNS4_18SM100_TMA_2SM_LOADES1I_EEENS5_IJS1T_NSM_INS5_IJNS5_IJNS5_IJSP_SB_EEES1V_EEESC_S1X_EEENS5_IJS20_SW_NS5_IJSB_NSA_ILi1024EEEEEEEEEEEEEEvS25_EENS_8epilogue10collective18CollectiveEpilogueINS2H_23Sm100TmaWarpSpecializedILi4ELi2ELi64ELb1ELb0EEEJNS5_IJSG_SF_SG_EEENS5_IJNSM_ISG_SC_EENSM_INSA_ILi64EEESC_EEEEENS_10bfloat16_tESL_S2R_SL_NS2H_6fusion15FusionCallbacksIS2L_NS2S_17LinearCombinationIS2R_fS2R_fLNS_15FloatRoundStyleE2EEES2M_S2Q_JEEENS4_5SM1004TMEM4LOAD26SM100_TMEM_LOAD_32dp32b64xENS4_13SM90_TMA_LOADENS1K_INS1L_ILi3ELi4ELi3EEENS1N_ILi16EEENSM_INS5_IJS1P_S2O_EEENS5_IJS2O_SC_EEEEEEENS4_39AutoVectorizingCopyWithAssumedAlignmentILi128EEENS4_14SM90_TMA_STOREES38_S3A_S3A_EEEvvEEEEvNT_6ParamsE) ;  /* 0xffffff2804b47950 */ /* 0x000fea0003c3ffff */
        .weak           $__internal_2_$__cuda_sm10x_tcgen05_guardrail_trap_unallocated_columns_being_dealloced
        .type           $__internal_2_$__cuda_sm10x_tcgen05_guardrail_trap_unallocated_columns_being_dealloced,@function
        .size           $__internal_2_$__cuda_sm10x_tcgen05_guardrail_trap_unallocated_columns_being_dealloced,(.L_x_210 - $__internal_2_$__cuda_sm10x_tcgen05_guardrail_trap_unallocated_columns_being_dealloced)
$__internal_2_$__cuda_sm10x_tcgen05_guardrail_trap_unallocated_columns_being_dealloced:
[----:B------:R-:W-:Y:S05]  /*d530*/  BPT.TRAP 0x1 ;  /* 0x000000040000795c */ /* 0x000fea0000300000 */
[----:B------:R-:W-:-:S04]  /*d540*/  HFMA2 R3, -RZ, RZ, 0, 0 ;  /* 0x00000000ff037431 */ /* 0x000fc800000001ff */
[----:B------:R-:W-:Y:S05]  /*d550*/  RET.REL.NODEC R2 `(_ZN7cutlass13device_kernelINS_4gemm6kernel13GemmUniversalIN4cute5tupleIJiiiiEEENS1_10collective13CollectiveMmaINS1_46MainloopSm100TmaUmmaWarpSpecializedBlockScaledILi9ELi2ELi1ENS5_IJNS4_1CILi2EEESB_NSA_ILi1EEEEEEEENS5_IJNSA_ILi256EEESF_NSA_ILi128EEEEEENS5_IJNS_12float_e2m1_tENS_13float_ue8m0_tEEEENS5_IJNS5_IJlSC_lEEENS4_6LayoutINS5_IJNS5_IJNS5_IJNSA_ILi32EEENSA_ILi4EEEEEEiEEESQ_NS5_IJSC_iEEEEEENS5_IJNS5_IJNS5_IJNSA_ILi16EEESO_EEEiEEENS5_IJNS5_IJNSA_ILi0EEESC_EEENSA_ILi512EEEEEENS5_IJSW_iEEEEEEEEEEESK_S13_NS4_8TiledMMAINS4_8MMA_AtomIJNS4_23SM100_MMA_MXF4_2x1SM_SSISI_SI_fSJ_Li256ELi256ELi32ELNS4_4UMMA5MajorE0ELS18_0ELNS17_7ScaleInE0ELS19_0EEEEEENSM_INS5_IJSC_SC_SC_EEENS5_IJSW_SW_SW_EEEEENS5_IJNS4_10UnderscoreES1F_S1F_EEEEENS5_IJNS4_28SM100_TMA_2SM_LOAD_MULTICASTES1I_EEENS5_IJNS4_14ComposedLayoutINS4_7SwizzleILi2ELi4ELi3EEENS4_18smem_ptr_flag_bitsILi4EEENSM_INS5_IJNSA_ILi8EEESG_EEENS5_IJSG_SC_EEEEEEENSM_INS5_IJNS5_IJNS5_IJSP_SC_EEENS5_IJSN_SB_EEEEEESC_NS5_IJSB_SC_EEEEEENS5_IJNS5_IJNS5_IJSU_SY_EEESX_EEESW_NS5_IJSB_SY_EEEEEEEEEEEvNS4_8identityENS5_IJNS4_18SM100_TMA_2SM_LOADES1I_EEENS5_IJS1T_NSM_INS5_IJNS5_IJNS5_IJSP_SB_EEES1V_EEESC_S1X_EEENS5_IJS20_SW_NS5_IJSB_NSA_ILi1024EEEEEEEEEEEEEEvS25_EENS_8epilogue10collective18CollectiveEpilogueINS2H_23Sm100TmaWarpSpecializedILi4ELi2ELi64ELb1ELb0EEEJNS5_IJSG_SF_SG_EEENS5_IJNSM_ISG_SC_EENSM_INSA_ILi64EEESC_EEEEENS_10bfloat16_tESL_S2R_SL_NS2H_6fusion15FusionCallbacksIS2L_NS2S_17LinearCombinationIS2R_fS2R_fLNS_15FloatRoundStyleE2EEES2M_S2Q_JEEENS4_5SM1004TMEM4LOAD26SM100_TMEM_LOAD_32dp32b64xENS4_13SM90_TMA_LOADENS1K_INS1L_ILi3ELi4ELi3EEENS1N_ILi16EEENSM_INS5_IJS1P_S2O_EEENS5_IJS2O_SC_EEEEEEENS4_39AutoVectorizingCopyWithAssumedAlignmentILi128EEENS4_14SM90_TMA_STOREES38_S3A_S3A_EEEvvEEEEvNT_6ParamsE) ;  /* 0xffffff2802a87950 */ /* 0x000fea0003c3ffff */
.L_x_209:
[----:B------:R-:W-:-:S00]  /*d560*/  BRA `(.L_x_209) ;  /* 0xfffffffc00fc7947 */ /* 0x000fc0000383ffff */
[----:B------:R-:W-:-:S00]  /*d570*/  NOP ;  /* 0x0000000000007918 */ /* 0x000fc00000000000 */
        /* <DEDUP_REMOVED lines=8> */
.L_x_210:


//--------------------- .nv.global.init           --------------------------
	.section	.nv.global.init,"aw",@progbits
.nv.global.init:
	.type		$str$29,@object
	.size		$str$29,($str$30 - $str$29)
$str$29:
        /*0000*/ 	.byte	0x28, 0x61, 0x64, 0x64, 0x72, 0x65, 0x73, 0x73, 0x20, 0x26, 0x20, 0x6d, 0x61, 0x73, 0x6b, 0x29
        /*0010*/ 	.byte	0x20, 0x3d, 0x3d, 0x20, 0x30, 0x00
	.type		$str$30,@object
	.size		$str$30,($str$26 - $str$30)
$str$30:
        /*0016*/ 	.byte	0x2f, 0x74, 0x6d, 0x70, 0x2f, 0x63, 0x75, 0x74, 0x6c, 0x61, 0x73, 0x73, 0x5f, 0x73, 0x77, 0x65
        /*0026*/ 	.byte	0x65, 0x70, 0x5f, 0x73, 0x72, 0x63, 0x2f, 0x69, 0x6e, 0x63, 0x6c, 0x75, 0x64, 0x65, 0x2f, 0x63
        /*0036*/ 	.byte	0x75, 0x74, 0x65, 0x2f, 0x70, 0x6f, 0x69, 0x6e, 0x74, 0x65, 0x72, 0x5f, 0x66, 0x6c, 0x61, 0x67
        /*0046*/ 	.byte	0x67, 0x65, 0x64, 0x2e, 0x68, 0x70, 0x70, 0x00
	.type		$str$26,@object
	.size		$str$26,($str$25 - $str$26)
$str$26:
        /*004e*/ 	.byte	0x2f, 0x74, 0x6d, 0x70, 0x2f, 0x63, 0x75, 0x74, 0x6c, 0x61, 0x73, 0x73, 0x5f, 0x73, 0x77, 0x65
        /*005e*/ 	.byte	0x65, 0x70, 0x5f, 0x73, 0x72, 0x63, 0x2f, 0x69, 0x6e, 0x63, 0x6c, 0x75, 0x64, 0x65, 0x2f, 0x63
        /*006e*/ 	.byte	0x75, 0x74, 0x65, 0x2f, 0x61, 0x74, 0x6f, 0x6d, 0x2f, 0x63, 0x6f, 0x70, 0x79, 0x5f, 0x74, 0x72
        /*007e*/ 	.byte	0x61, 0x69, 0x74, 0x73, 0x5f, 0x73, 0x6d, 0x31, 0x30, 0x30, 0x2e, 0x68, 0x70, 0x70, 0x00
	.type		$str$25,@object
	.size		$str$25,(__unnamed_1 - $str$25)
$str$25:
        /*008d*/ 	.byte	0x28, 0x28, 0x75, 0x69, 0x6e, 0x74, 0x33, 0x32, 0x5f, 0x74, 0x28, 0x74, 0x68, 0x72, 0x65, 0x61
        /*009d*/ 	.byte	0x64, 0x49, 0x64, 0x78, 0x2e, 0x78, 0x29, 0x20, 0x2f, 0x20, 0x33, 0x32, 0x29, 0x20, 0x25, 0x20
        /*00ad*/ 	.byte	0x34, 0x29, 0x20, 0x3d, 0x3d, 0x20, 0x28, 0x28, 0x28, 0x74, 0x6d, 0x65, 0x6d, 0x5f, 0x61, 0x64
        /*00bd*/ 	.byte	0x64, 0x72, 0x20, 0x3e, 0x3e, 0x20, 0x31, 0x36, 0x29, 0x20, 0x2f, 0x20, 0x33, 0x32, 0x29, 0x20
        /*00cd*/ 	.byte	0x25, 0x20, 0x34, 0x29, 0x00
	.type		__unnamed_1,@object
	.size		__unnamed_1,(__unnamed_2 - __unnamed_1)
__unnamed_1:
        /*00d2*/ 	.byte	0x61, 0x75, 0x74, 0x6f, 0x20, 0x63, 0x75, 0x74, 0x65, 0x3a, 0x3a, 0x61, 0x73, 0x5f, 0x70, 0x6f
        /* <DEDUP_REMOVED lines=24> */
        /*0262*/ 	.byte	0x38, 0x31, 0x39, 0x32, 0x3e, 0x3e, 0x3e, 0x3e, 0x5d, 0x00
	.type		__unnamed_2,@object
	.size		__unnamed_2,(.L_2 - __unnamed_2)
__unnamed_2:
        /* <DEDUP_REMOVED lines=43> */
        /*051c*/ 	.byte	0x74, 0x65, 0x3a, 0x3a, 0x43, 0x3c, 0x30, 0x3e, 0x3e, 0x3e, 0x3e, 0x5d, 0x00
.L_2:


//--------------------- .nv.shared._ZN7cutlass13device_kernelINS_4gemm6kernel13GemmUniversalIN4cute5tupleIJiiiiEEENS1_10collective13CollectiveMmaINS1_46MainloopSm100TmaUmmaWarpSpecializedBlockScaledILi9ELi2ELi1ENS5_IJNS4_1CILi2EEESB_NSA_ILi1EEEEEEEENS5_IJNSA_ILi256EEESF_NSA_ILi128EEEEEENS5_IJNS_12float_e2m1_tENS_13float_ue8m0_tEEEENS5_IJNS5_IJlSC_lEEENS4_6LayoutINS5_IJNS5_IJNS5_IJNSA_ILi32EEENSA_ILi4EEEEEEiEEESQ_NS5_IJSC_iEEEEEENS5_IJNS5_IJNS5_IJNSA_ILi16EEESO_EEEiEEENS5_IJNS5_IJNSA_ILi0EEESC_EEENSA_ILi512EEEEEENS5_IJSW_iEEEEEEEEEEESK_S13_NS4_8TiledMMAINS4_8MMA_AtomIJNS4_23SM100_MMA_MXF4_2x1SM_SSISI_SI_fSJ_Li256ELi256ELi32ELNS4_4UMMA5MajorE0ELS18_0ELNS17_7ScaleInE0ELS19_0EEEEEENSM_INS5_IJSC_SC_SC_EEENS5_IJSW_SW_SW_EEEEENS5_IJNS4_10UnderscoreES1F_S1F_EEEEENS5_IJNS4_28SM100_TMA_2SM_LOAD_MULTICASTES1I_EEENS5_IJNS4_14ComposedLayoutINS4_7SwizzleILi2ELi4ELi3EEENS4_18smem_ptr_flag_bitsILi4EEENSM_INS5_IJNSA_ILi8EEESG_EEENS5_IJSG_SC_EEEEEEENSM_INS5_IJNS5_IJNS5_IJSP_SC_EEENS5_IJSN_SB_EEEEEESC_NS5_IJSB_SC_EEEEEENS5_IJNS5_IJNS5_IJSU_SY_EEESX_EEESW_NS5_IJSB_SY_EEEEEEEEEEEvNS4_8identityENS5_IJNS4_18SM100_TMA_2SM_LOADES1I_EEENS5_IJS1T_NSM_INS5_IJNS5_IJNS5_IJSP_SB_EEES1V_EEESC_S1X_EEENS5_IJS20_SW_NS5_IJSB_NSA_ILi1024EEEEEEEEEEEEEEvS25_EENS_8epilogue10collective18CollectiveEpilogueINS2H_23Sm100TmaWarpSpecializedILi4ELi2ELi64ELb1ELb0EEEJNS5_IJSG_SF_SG_EEENS5_IJNSM_ISG_SC_EENSM_INSA_ILi64EEESC_EEEEENS_10bfloat16_tESL_S2R_SL_NS2H_6fusion15FusionCallbacksIS2L_NS2S_17LinearCombinationIS2R_fS2R_fLNS_15FloatRoundStyleE2EEES2M_S2Q_JEEENS4_5SM1004TMEM4LOAD26SM100_TMEM_LOAD_32dp32b64xENS4_13SM90_TMA_LOADENS1K_INS1L_ILi3ELi4ELi3EEENS1N_ILi16EEENSM_INS5_IJS1P_S2O_EEENS5_IJS2O_SC_EEEEEEENS4_39AutoVectorizingCopyWithAssumedAlignmentILi128EEENS4_14SM90_TMA_STOREES38_S3A_S3A_EEEvvEEEEvNT_6ParamsE --------------------------
	.section	.nv.shared._ZN7cutlass13device_kernelINS_4gemm6kernel13GemmUniversalIN4cute5tupleIJiiiiEEENS1_10collective13CollectiveMmaINS1_46MainloopSm100TmaUmmaWarpSpecializedBlockScaledILi9ELi2ELi1ENS5_IJNS4_1CILi2EEESB_NSA_ILi1EEEEEEEENS5_IJNSA_ILi256EEESF_NSA_ILi128EEEEEENS5_IJNS_12float_e2m1_tENS_13float_ue8m0_tEEEENS5_IJNS5_IJlSC_lEEENS4_6LayoutINS5_IJNS5_IJNS5_IJNSA_ILi32EEENSA_ILi4EEEEEEiEEESQ_NS5_IJSC_iEEEEEENS5_IJNS5_IJNS5_IJNSA_ILi16EEESO_EEEiEEENS5_IJNS5_IJNSA_ILi0EEESC_EEENSA_ILi512EEEEEENS5_IJSW_iEEEEEEEEEEESK_S13_NS4_8TiledMMAINS4_8MMA_AtomIJNS4_23SM100_MMA_MXF4_2x1SM_SSISI_SI_fSJ_Li256ELi256ELi32ELNS4_4UMMA5MajorE0ELS18_0ELNS17_7ScaleInE0ELS19_0EEEEEENSM_INS5_IJSC_SC_SC_EEENS5_IJSW_SW_SW_EEEEENS5_IJNS4_10UnderscoreES1F_S1F_EEEEENS5_IJNS4_28SM100_TMA_2SM_LOAD_MULTICASTES1I_EEENS5_IJNS4_14ComposedLayoutINS4_7SwizzleILi2ELi4ELi3EEENS4_18smem_ptr_flag_bitsILi4EEENSM_INS5_IJNSA_ILi8EEESG_EEENS5_IJSG_SC_EEEEEEENSM_INS5_IJNS5_IJNS5_IJSP_SC_EEENS5_IJSN_SB_EEEEEESC_NS5_IJSB_SC_EEEEEENS5_IJNS5_IJNS5_IJSU_SY_EEESX_EEESW_NS5_IJSB_SY_EEEEEEEEEEEvNS4_8identityENS5_IJNS4_18SM100_TMA_2SM_LOADES1I_EEENS5_IJS1T_NSM_INS5_IJNS5_IJNS5_IJSP_SB_EEES1V_EEESC_S1X_EEENS5_IJS20_SW_NS5_IJSB_NSA_ILi1024EEEEEEEEEEEEEEvS25_EENS_8epilogue10collective18CollectiveEpilogueINS2H_23Sm100TmaWarpSpecializedILi4ELi2ELi64ELb1ELb0EEEJNS5_IJSG_SF_SG_EEENS5_IJNSM_ISG_SC_EENSM_INSA_ILi64EEESC_EEEEENS_10bfloat16_tESL_S2R_SL_NS2H_6fusion15FusionCallbacksIS2L_NS2S_17LinearCombinationIS2R_fS2R_fLNS_15FloatRoundStyleE2EEES2M_S2Q_JEEENS4_5SM1004TMEM4LOAD26SM100_TMEM_LOAD_32dp32b64xENS4_13SM90_TMA_LOADENS1K_INS1L_ILi3ELi4ELi3EEENS1N_ILi16EEENSM_INS5_IJS1P_S2O_EEENS5_IJS2O_SC_EEEEEEENS4_39AutoVectorizingCopyWithAssumedAlignmentILi128EEENS4_14SM90_TMA_STOREES38_S3A_S3A_EEEvvEEEEvNT_6ParamsE,"aw",@nobits
	.sectionflags	@""
	.align	16
	.zero		1024


//--------------------- .nv.shared.reserved.0     --------------------------
	.section	.nv.shared.reserved.0,"aw",@nobits
	.weak		__nv_reservedSMEM_offset_0_alias
	.size		__nv_reservedSMEM_offset_0_alias, 0, 64
	.other		__nv_reservedSMEM_offset_0_alias,@"STO_CUDA_RESERVED_SHARED STV_DEFAULT"
__nv_reservedSMEM_offset_0_alias:
	.zero		0
.nv.shared.reserved.0:
	.zero		64
	.weak		__nv_reservedSMEM_tcgen05_partition
	.type		__nv_reservedSMEM_tcgen05_partition,@object
	.size		__nv_reservedSMEM_tcgen05_partition,(.L_0 - __nv_reservedSMEM_tcgen05_partition)
__nv_reservedSMEM_tcgen05_partition:
	.zero		32
.L_0:


//--------------------- .nv.global                --------------------------
	.section	.nv.global,"aw",@nobits
.nv.global:
	.type		_ZN40_INTERNAL_0ea74562_4_k_cu_6b670752_382084cute1_E,@object
	.size		_ZN40_INTERNAL_0ea74562_4_k_cu_6b670752_382084cute1_E,(_ZN40_INTERNAL_0ea74562_4_k_cu_6b670752_382084cuda3std3__45__cpo6cbeginE - _ZN40_INTERNAL_0ea74562_4_k_cu_6b670752_382084cute1_E)
_ZN40_INTERNAL_0ea74562_4_k_cu_6b670752_382084cute1_E:
	.zero		1
	.type		_ZN40_INTERNAL_0ea74562_4_k_cu_6b670752_382084cuda3std3__45__cpo6cbeginE,@object
	.size		_ZN40_INTERNAL_0ea74562_4_k_cu_6b670752_382084cuda3std3__45__cpo6cbeginE,(_ZN40_INTERNAL_0ea74562_4_k_cu_6b670752_382084cuda3std3__48in_placeE - _ZN40_INTERNAL_0ea74562_4_k_cu_6b670752_382084cuda3std3__45__cpo6cbeginE)
_ZN40_INTERNAL_0ea74562_4_k_cu_6b670752_382084cuda3std3__45__cpo6cbeginE:
	.zero		1
	.type		_ZN40_INTERNAL_0ea74562_4_k_cu_6b670752_382084cuda3std3__48in_placeE,@object
	.size		_ZN40_INTERNAL_0ea74562_4_k_cu_6b670752_382084cuda3std3__48in_placeE,(_ZN40_INTERNAL_0ea74562_4_k_cu_6b670752_382084cuda3std6ranges3__45__cpo9iter_moveE - _ZN40_INTERNAL_0ea74562_4_k_cu_6b670752_382084cuda3std3__48in_placeE)
_ZN40_INTERNAL_0ea74562_4_k_cu_6b670752_382084cuda3std3__48in_placeE:
	.zero		1
	.type		_ZN40_INTERNAL_0ea74562_4_k_cu_6b670752_382084cuda3std6ranges3__45__cpo9iter_moveE,@object
	.size		_ZN40_INTERNAL_0ea74562_4_k_cu_6b670752_382084cuda3std6ranges3__45__cpo9iter_moveE,(_ZN40_INTERNAL_0ea74562_4_k_cu_6b670752_382084cuda3std3__45__cpo5beginE - _ZN40_INTERNAL_0ea74562_4_k_cu_6b670752_382084cuda3std6ranges3__45__cpo9iter_moveE)
_ZN40_INTERNAL_0ea74562_4_k_cu_6b670752_382084cuda3std6ranges3__45__cpo9iter_moveE:
	.zero		1
	.type		_ZN40_INTERNAL_0ea74562_4_k_cu_6b670752_382084cuda3std3__45__cpo5beginE,@object
	.size		_ZN40_INTERNAL_0ea74562_4_k_cu_6b670752_382084cuda3std3__45__cpo5beginE,(_ZN40_INTERNAL_0ea74562_4_k_cu_6b670752_382084cuda3std3__442_GLOBAL__N__0ea74562_4_k_cu_6b670752_382086ignoreE - _ZN40_INTERNAL_0ea74562_4_k_cu_6b670752_382084cuda3std3__45__cpo5beginE)
_ZN40_INTERNAL_0ea74562_4_k_cu_6b670752_382084cuda3std3__45__cpo5beginE:
	.zero		1
	.type		_ZN40_INTERNAL_0ea74562_4_k_cu_6b670752_382084cuda3std3__442_GLOBAL__N__0ea74562_4_k_cu_6b670752_382086ignoreE,@object
	.size		_ZN40_INTERNAL_0ea74562_4_k_cu_6b670752_382084cuda3std3__442_GLOBAL__N__0ea74562_4_k_cu_6b670752_382086ignoreE,(_ZN40_INTERNAL_0ea74562_4_k_cu_6b670752_382084cute7productE - _ZN40_INTERNAL_0ea74562_4_k_cu_6b670752_382084cuda3std3__442_GLOBAL__N__0ea74562_4_k_cu_6b670752_382086ignoreE)
_ZN40_INTERNAL_0ea74562_4_k_cu_6b670752_382084cuda3std3__442_GLOBAL__N__0ea74562_4_k_cu_6b670752_382086ignoreE:
	.zero		1
	.type		_ZN40_INTERNAL_0ea74562_4_k_cu_6b670752_382084cute7productE,@object
	.size		_ZN40_INTERNAL_0ea74562_4_k_cu_6b670752_382084cute7productE,(_ZN40_INTERNAL_0ea74562_4_k_cu_6b670752_382084cuda3std3__45__cpo3endE - _ZN40_INTERNAL_0ea74562_4_k_cu_6b670752_382084cute7productE)
_ZN40_INTERNAL_0ea74562_4_k_cu_6b670752_382084cute7productE:
	.zero		1
	.type		_ZN40_INTERNAL_0ea74562_4_k_cu_6b670752_382084cuda3std3__45__cpo3endE,@object
	.size		_ZN40_INTERNAL_0ea74562_4_k_cu_6b670752_382084cuda3std3__45__cpo3endE,(_ZN40_INTERNAL_0ea74562_4_k_cu_6b670752_382084cuda3std3__419piecewise_constructE - _ZN40_INTERNAL_0ea74562_4_k_cu_6b670752_382084cuda3std3__45__cpo3endE)
_ZN40_INTERNAL_0ea74562_4_k_cu_6b670752_382084cuda3std3__45__cpo3endE:
	.zero		1
	.type		_ZN40_INTERNAL_0ea74562_4_k_cu_6b670752_382084cuda3std3__419piecewise_constructE,@object
	.size		_ZN40_INTERNAL_0ea74562_4_k_cu_6b670752_382084cuda3std3__419piecewise_constructE,(_ZN40_INTERNAL_0ea74562_4_k_cu_6b670752_382084cuda3std3__45__cpo4cendE - _ZN40_INTERNAL_0ea74562_4_k_cu_6b670752_382084cuda3std3__419piecewise_constructE)
_ZN40_INTERNAL_0ea74562_4_k_cu_6b670752_382084cuda3std3__419piecewise_constructE:
	.zero		1
	.type		_ZN40_INTERNAL_0ea74562_4_k_cu_6b670752_382084cuda3std3__45__cpo4cendE,@object
	.size		_ZN40_INTERNAL_0ea74562_4_k_cu_6b670752_382084cuda3std3__45__cpo4cendE,(_ZN40_INTERNAL_0ea74562_4_k_cu_6b670752_382084cuda3std6ranges3__45__cpo4swapE - _ZN40_INTERNAL_0ea74562_4_k_cu_6b670752_382084cuda3std3__45__cpo4cendE)
_ZN40_INTERNAL_0ea74562_4_k_cu_6b670752_382084cuda3std3__45__cpo4cendE:
	.zero		1
	.type		_ZN40_INTERNAL_0ea74562_4_k_cu_6b670752_382084cuda3std6ranges3__45__cpo4swapE,@object
	.size		_ZN40_INTERNAL_0ea74562_4_k_cu_6b670752_382084cuda3std6ranges3__45__cpo4swapE,(.L_10 - _ZN40_INTERNAL_0ea74562_4_k_cu_6b670752_382084cuda3std6ranges3__45__cpo4swapE)
_ZN40_INTERNAL_0ea74562_4_k_cu_6b670752_382084cuda3std6ranges3__45__cpo4swapE:
	.zero		1
.L_10:


//--------------------- .nv.constant0._ZN7cutlass13device_kernelINS_4gemm6kernel13GemmUniversalIN4cute5tupleIJiiiiEEENS1_10collective13CollectiveMmaINS1_46MainloopSm100TmaUmmaWarpSpecializedBlockScaledILi9ELi2ELi1ENS5_IJNS4_1CILi2EEESB_NSA_ILi1EEEEEEEENS5_IJNSA_ILi256EEESF_NSA_ILi128EEEEEENS5_IJNS_12float_e2m1_tENS_13float_ue8m0_tEEEENS5_IJNS5_IJlSC_lEEENS4_6LayoutINS5_IJNS5_IJNS5_IJNSA_ILi32EEENSA_ILi4EEEEEEiEEESQ_NS5_IJSC_iEEEEEENS5_IJNS5_IJNS5_IJNSA_ILi16EEESO_EEEiEEENS5_IJNS5_IJNSA_ILi0EEESC_EEENSA_ILi512EEEEEENS5_IJSW_iEEEEEEEEEEESK_S13_NS4_8TiledMMAINS4_8MMA_AtomIJNS4_23SM100_MMA_MXF4_2x1SM_SSISI_SI_fSJ_Li256ELi256ELi32ELNS4_4UMMA5MajorE0ELS18_0ELNS17_7ScaleInE0ELS19_0EEEEEENSM_INS5_IJSC_SC_SC_EEENS5_IJSW_SW_SW_EEEEENS5_IJNS4_10UnderscoreES1F_S1F_EEEEENS5_IJNS4_28SM100_TMA_2SM_LOAD_MULTICASTES1I_EEENS5_IJNS4_14ComposedLayoutINS4_7SwizzleILi2ELi4ELi3EEENS4_18smem_ptr_flag_bitsILi4EEENSM_INS5_IJNSA_ILi8EEESG_EEENS5_IJSG_SC_EEEEEEENSM_INS5_IJNS5_IJNS5_IJSP_SC_EEENS5_IJSN_SB_EEEEEESC_NS5_IJSB_SC_EEEEEENS5_IJNS5_IJNS5_IJSU_SY_EEESX_EEESW_NS5_IJSB_SY_EEEEEEEEEEEvNS4_8identityENS5_IJNS4_18SM100_TMA_2SM_LOADES1I_EEENS5_IJS1T_NSM_INS5_IJNS5_IJNS5_IJSP_SB_EEES1V_EEESC_S1X_EEENS5_IJS20_SW_NS5_IJSB_NSA_ILi1024EEEEEEEEEEEEEEvS25_EENS_8epilogue10collective18CollectiveEpilogueINS2H_23Sm100TmaWarpSpecializedILi4ELi2ELi64ELb1ELb0EEEJNS5_IJSG_SF_SG_EEENS5_IJNSM_ISG_SC_EENSM_INSA_ILi64EEESC_EEEEENS_10bfloat16_tESL_S2R_SL_NS2H_6fusion15FusionCallbacksIS2L_NS2S_17LinearCombinationIS2R_fS2R_fLNS_15FloatRoundStyleE2EEES2M_S2Q_JEEENS4_5SM1004TMEM4LOAD26SM100_TMEM_LOAD_32dp32b64xENS4_13SM90_TMA_LOADENS1K_INS1L_ILi3ELi4ELi3EEENS1N_ILi16EEENSM_INS5_IJS1P_S2O_EEENS5_IJS2O_SC_EEEEEEENS4_39AutoVectorizingCopyWithAssumedAlignmentILi128EEENS4_14SM90_TMA_STOREES38_S3A_S3A_EEEvvEEEEvNT_6ParamsE --------------------------
	.section	.nv.constant0._ZN7cutlass13device_kernelINS_4gemm6kernel13GemmUniversalIN4cute5tupleIJiiiiEEENS1_10collective13CollectiveMmaINS1_46MainloopSm100TmaUmmaWarpSpecializedBlockScaledILi9ELi2ELi1ENS5_IJNS4_1CILi2EEESB_NSA_ILi1EEEEEEEENS5_IJNSA_ILi256EEESF_NSA_ILi128EEEEEENS5_IJNS_12float_e2m1_tENS_13float_ue8m0_tEEEENS5_IJNS5_IJlSC_lEEENS4_6LayoutINS5_IJNS5_IJNS5_IJNSA_ILi32EEENSA_ILi4EEEEEEiEEESQ_NS5_IJSC_iEEEEEENS5_IJNS5_IJNS5_IJNSA_ILi16EEESO_EEEiEEENS5_IJNS5_IJNSA_ILi0EEESC_EEENSA_ILi512EEEEEENS5_IJSW_iEEEEEEEEEEESK_S13_NS4_8TiledMMAINS4_8MMA_AtomIJNS4_23SM100_MMA_MXF4_2x1SM_SSISI_SI_fSJ_Li256ELi256ELi32ELNS4_4UMMA5MajorE0ELS18_0ELNS17_7ScaleInE0ELS19_0EEEEEENSM_INS5_IJSC_SC_SC_EEENS5_IJSW_SW_SW_EEEEENS5_IJNS4_10UnderscoreES1F_S1F_EEEEENS5_IJNS4_28SM100_TMA_2SM_LOAD_MULTICASTES1I_EEENS5_IJNS4_14ComposedLayoutINS4_7SwizzleILi2ELi4ELi3EEENS4_18smem_ptr_flag_bitsILi4EEENSM_INS5_IJNSA_ILi8EEESG_EEENS5_IJSG_SC_EEEEEEENSM_INS5_IJNS5_IJNS5_IJSP_SC_EEENS5_IJSN_SB_EEEEEESC_NS5_IJSB_SC_EEEEEENS5_IJNS5_IJNS5_IJSU_SY_EEESX_EEESW_NS5_IJSB_SY_EEEEEEEEEEEvNS4_8identityENS5_IJNS4_18SM100_TMA_2SM_LOADES1I_EEENS5_IJS1T_NSM_INS5_IJNS5_IJNS5_IJSP_SB_EEES1V_EEESC_S1X_EEENS5_IJS20_SW_NS5_IJSB_NSA_ILi1024EEEEEEEEEEEEEEvS25_EENS_8epilogue10collective18CollectiveEpilogueINS2H_23Sm100TmaWarpSpecializedILi4ELi2ELi64ELb1ELb0EEEJNS5_IJSG_SF_SG_EEENS5_IJNSM_ISG_SC_EENSM_INSA_ILi64EEESC_EEEEENS_10bfloat16_tESL_S2R_SL_NS2H_6fusion15FusionCallbacksIS2L_NS2S_17LinearCombinationIS2R_fS2R_fLNS_15FloatRoundStyleE2EEES2M_S2Q_JEEENS4_5SM1004TMEM4LOAD26SM100_TMEM_LOAD_32dp32b64xENS4_13SM90_TMA_LOADENS1K_INS1L_ILi3ELi4ELi3EEENS1N_ILi16EEENSM_INS5_IJS1P_S2O_EEENS5_IJS2O_SC_EEEEEEENS4_39AutoVectorizingCopyWithAssumedAlignmentILi128EEENS4_14SM90_TMA_STOREES38_S3A_S3A_EEEvvEEEEvNT_6ParamsE,"a",@progbits
	.sectionflags	@""
	.align	4
.nv.constant0._ZN7cutlass13device_kernelINS_4gemm6kernel13GemmUniversalIN4cute5tupleIJiiiiEEENS1_10collective13CollectiveMmaINS1_46MainloopSm100TmaUmmaWarpSpecializedBlockScaledILi9ELi2ELi1ENS5_IJNS4_1CILi2EEESB_NSA_ILi1EEEEEEEENS5_IJNSA_ILi256EEESF_NSA_ILi128EEEEEENS5_IJNS_12float_e2m1_tENS_13float_ue8m0_tEEEENS5_IJNS5_IJlSC_lEEENS4_6LayoutINS5_IJNS5_IJNS5_IJNSA_ILi32EEENSA_ILi4EEEEEEiEEESQ_NS5_IJSC_iEEEEEENS5_IJNS5_IJNS5_IJNSA_ILi16EEESO_EEEiEEENS5_IJNS5_IJNSA_ILi0EEESC_EEENSA_ILi512EEEEEENS5_IJSW_iEEEEEEEEEEESK_S13_NS4_8TiledMMAINS4_8MMA_AtomIJNS4_23SM100_MMA_MXF4_2x1SM_SSISI_SI_fSJ_Li256ELi256ELi32ELNS4_4UMMA5MajorE0ELS18_0ELNS17_7ScaleInE0ELS19_0EEEEEENSM_INS5_IJSC_SC_SC_EEENS5_IJSW_SW_SW_EEEEENS5_IJNS4_10UnderscoreES1F_S1F_EEEEENS5_IJNS4_28SM100_TMA_2SM_LOAD_MULTICASTES1I_EEENS5_IJNS4_14ComposedLayoutINS4_7SwizzleILi2ELi4ELi3EEENS4_18smem_ptr_flag_bitsILi4EEENSM_INS5_IJNSA_ILi8EEESG_EEENS5_IJSG_SC_EEEEEEENSM_INS5_IJNS5_IJNS5_IJSP_SC_EEENS5_IJSN_SB_EEEEEESC_NS5_IJSB_SC_EEEEEENS5_IJNS5_IJNS5_IJSU_SY_EEESX_EEESW_NS5_IJSB_SY_EEEEEEEEEEEvNS4_8identityENS5_IJNS4_18SM100_TMA_2SM_LOADES1I_EEENS5_IJS1T_NSM_INS5_IJNS5_IJNS5_IJSP_SB_EEES1V_EEESC_S1X_EEENS5_IJS20_SW_NS5_IJSB_NSA_ILi1024EEEEEEEEEEEEEEvS25_EENS_8epilogue10collective18CollectiveEpilogueINS2H_23Sm100TmaWarpSpecializedILi4ELi2ELi64ELb1ELb0EEEJNS5_IJSG_SF_SG_EEENS5_IJNSM_ISG_SC_EENSM_INSA_ILi64EEESC_EEEEENS_10bfloat16_tESL_S2R_SL_NS2H_6fusion15FusionCallbacksIS2L_NS2S_17LinearCombinationIS2R_fS2R_fLNS_15FloatRoundStyleE2EEES2M_S2Q_JEEENS4_5SM1004TMEM4LOAD26SM100_TMEM_LOAD_32dp32b64xENS4_13SM90_TMA_LOADENS1K_INS1L_ILi3ELi4ELi3EEENS1N_ILi16EEENSM_INS5_IJS1P_S2O_EEENS5_IJS2O_SC_EEEEEEENS4_39AutoVectorizingCopyWithAssumedAlignmentILi128EEENS4_14SM90_TMA_STOREES38_S3A_S3A_EEEvvEEEEvNT_6ParamsE:
	.zero		3968


//--------------------- SYMBOLS --------------------------

	.type		.nv.reservedSmem.offset0,@object
	.size		.nv.reservedSmem.offset0,0x4
	.type		.nv.reservedSmem.cap,@object
	.size		.nv.reservedSmem.cap,0x4
	.type		__assertfail,@function
